def matmul_kernel(
    a_ptr,
    b_ptr,
    c_ptr,
    M,
    N,
    K,
    stride_am,
    stride_ak,
    stride_bk,
    stride_bn,
    stride_cm,
    stride_cn,
    BLOCK_M: tl.constexpr,
    BLOCK_N: tl.constexpr,
    BLOCK_K: tl.constexpr,
    GROUP_M: tl.constexpr,
):
    pid = tl.program_id(axis=0)
    num_pid_m = tl.cdiv(M, BLOCK_M)
    num_pid_n = tl.cdiv(N, BLOCK_N)
    num_pid_in_group = GROUP_M * num_pid_n
    group_id = pid // num_pid_in_group
    first_pid_m = group_id * GROUP_M
    group_size_m = min(num_pid_m - first_pid_m, GROUP_M)
    pid_m = first_pid_m + ((pid % num_pid_in_group) % group_size_m)
    pid_n = (pid % num_pid_in_group) // group_size_m

    offs_am = (pid_m * BLOCK_M + tl.arange(0, BLOCK_M)) % M
    offs_bn = (pid_n * BLOCK_N + tl.arange(0, BLOCK_N)) % N
    offs_k = tl.arange(0, BLOCK_K)
    a_ptrs = a_ptr + offs_am[:, None] * stride_am + offs_k[None, :] * stride_ak
    b_ptrs = b_ptr + offs_k[:, None] * stride_bk + offs_bn[None, :] * stride_bn

    acc = tl.zeros((BLOCK_M, BLOCK_N), dtype=tl.float32)
    for kk in range(0, tl.cdiv(K, BLOCK_K)):
        a = tl.load(a_ptrs, mask=offs_k[None, :] < K - kk * BLOCK_K, other=0.0)
        b = tl.load(b_ptrs, mask=offs_k[:, None] < K - kk * BLOCK_K, other=0.0)
        acc = tl.dot(a, b, acc)
        a_ptrs += BLOCK_K * stride_ak
        b_ptrs += BLOCK_K * stride_bk

    c = acc.to(c_ptr.dtype.element_ty)
    offs_cm = pid_m * BLOCK_M + tl.arange(0, BLOCK_M)
    offs_cn = pid_n * BLOCK_N + tl.arange(0, BLOCK_N)
    c_ptrs = c_ptr + offs_cm[:, None] * stride_cm + offs_cn[None, :] * stride_cn
    mask = (offs_cm[:, None] < M) & (offs_cn[None, :] < N)
    tl.store(c_ptrs, c, mask=mask)

# config = {"BLOCK_K": 128, "BLOCK_M": 16, "BLOCK_N": 512, "GROUP_M": 8, "arch": "sm_90", "dtype": "fp8e4m3", "num_ctas": 1, "num_stages": 2, "num_warps": 2}
# arch = sm_90


// ===== COMPILED SASS (sm_90a) =====

	.target	sm_90a

	.elftype	@"ET_EXEC"


//--------------------- .note.nv.tkinfo           --------------------------
	.section	.note.nv.tkinfo,"",@"SHT_NOTE"
	.sectionflags	@"SHF_NOTE_NV_TKINFO"
	.tkinfo
        /*0018*/ 	.word	0x00000002
        /*0030*/ 	.string	""
        /*0030*/ 	.string	"ptxas"
        /*0030*/ 	.string	"Cuda compilation tools, release 13.0, V13.0.88"
        /*0030*/ 	.string	"Build cuda_13.0.r13.0/compiler.36424714_0"
        /*0030*/ 	.string	"-v  -suppress-debug-info  -lineinfo  -arch sm_90a "



//--------------------- .note.nv.cuinfo           --------------------------
	.section	.note.nv.cuinfo,"",@"SHT_NOTE"
	.sectionflags	@"SHF_NOTE_NV_CUINFO"
        /*0018*/ 	.short	0x0002
        /*001a*/ 	.short	0x005a
        /*001c*/ 	.short	0x0082
	.zero		2


//--------------------- .nv.info                  --------------------------
	.section	.nv.info,"",@"SHT_CUDA_INFO"
	.align	4


	//----- nvinfo : EIATTR_REGCOUNT
	.align		4
        /*0000*/ 	.byte	0x04, 0x2f
        /*0002*/ 	.short	(.L_1 - .L_0)
	.align		4
.L_0:
        /*0004*/ 	.word	index@(matmul_kernel)
        /*0008*/ 	.word	0x00000020


	//----- nvinfo : EIATTR_FRAME_SIZE
	.align		4
.L_1:
        /*000c*/ 	.byte	0x04, 0x11
        /*000e*/ 	.short	(.L_3 - .L_2)
	.align		4
.L_2:
        /*0010*/ 	.word	index@(matmul_kernel)
        /*0014*/ 	.word	0x000043c0


	//----- nvinfo : EIATTR_MIN_STACK_SIZE
	.align		4
.L_3:
        /*0018*/ 	.byte	0x04, 0x12
        /*001a*/ 	.short	(.L_5 - .L_4)
	.align		4
.L_4:
        /*001c*/ 	.word	index@(matmul_kernel)
        /*0020*/ 	.word	0x000043c0
.L_5:


//--------------------- .nv.compat                --------------------------
	.section	.nv.compat,"",@"SHT_CUDA_COMPAT_INFO"
	.align	4
        /*0000*/ 	.byte	0x02, 0x09, 0x01, 0x00, 0x02, 0x02, 0x02, 0x00, 0x02, 0x05, 0x05, 0x00, 0x03, 0x07, 0x01, 0x01
        /*0010*/ 	.byte	0x02, 0x03, 0x00, 0x00, 0x02, 0x06, 0x01, 0x00, 0x04, 0x0b, 0x08, 0x00, 0x00, 0x00, 0x00, 0x00
        /*0020*/ 	.byte	0x00, 0x00, 0x00, 0x00


//--------------------- .nv.info.matmul_kernel    --------------------------
	.section	.nv.info.matmul_kernel,"",@"SHT_CUDA_INFO"
	.sectionflags	@""
	.align	4


	//----- nvinfo : EIATTR_CUDA_API_VERSION
	.align		4
        /*0000*/ 	.byte	0x04, 0x37
        /*0002*/ 	.short	(.L_7 - .L_6)
.L_6:
        /*0004*/ 	.word	0x00000082


	//----- nvinfo : EIATTR_KPARAM_INFO
	.align		4
.L_7:
        /*0008*/ 	.byte	0x04, 0x17
        /*000a*/ 	.short	(.L_9 - .L_8)
.L_8:
        /*000c*/ 	.word	0x00000000
        /*0010*/ 	.short	0x000d
        /*0012*/ 	.short	0x0048
        /*0014*/ 	.byte	0x00, 0xf4, 0x21, 0x00


	//----- nvinfo : EIATTR_KPARAM_INFO
	.align		4
.L_9:
        /*0018*/ 	.byte	0x04, 0x17
        /*001a*/ 	.short	(.L_11 - .L_10)
.L_10:
        /*001c*/ 	.word	0x00000000
        /*0020*/ 	.short	0x000c
        /*0022*/ 	.short	0x0040
        /*0024*/ 	.byte	0x00, 0xf4, 0x21, 0x00


	//----- nvinfo : EIATTR_KPARAM_INFO
	.align		4
.L_11:
        /*0028*/ 	.byte	0x04, 0x17
        /*002a*/ 	.short	(.L_13 - .L_12)
.L_12:
        /*002c*/ 	.word	0x00000000
        /*0030*/ 	.short	0x000b
        /*0032*/ 	.short	0x0038
        /*0034*/ 	.byte	0x00, 0xf0, 0x11, 0x00


	//----- nvinfo : EIATTR_KPARAM_INFO
	.align		4
.L_13:
        /*0038*/ 	.byte	0x04, 0x17
        /*003a*/ 	.short	(.L_15 - .L_14)
.L_14:
        /*003c*/ 	.word	0x00000000
        /*0040*/ 	.short	0x000a
        /*0042*/ 	.short	0x0034
        /*0044*/ 	.byte	0x00, 0xf0, 0x11, 0x00


	//----- nvinfo : EIATTR_KPARAM_INFO
	.align		4
.L_15:
        /*0048*/ 	.byte	0x04, 0x17
        /*004a*/ 	.short	(.L_17 - .L_16)
.L_16:
        /*004c*/ 	.word	0x00000000
        /*0050*/ 	.short	0x0009
        /*0052*/ 	.short	0x0030
        /*0054*/ 	.byte	0x00, 0xf0, 0x11, 0x00


	//----- nvinfo : EIATTR_KPARAM_INFO
	.align		4
.L_17:
        /*0058*/ 	.byte	0x04, 0x17
        /*005a*/ 	.short	(.L_19 - .L_18)
.L_18:
        /*005c*/ 	.word	0x00000000
        /*0060*/ 	.short	0x0008
        /*0062*/ 	.short	0x002c
        /*0064*/ 	.byte	0x00, 0xf0, 0x11, 0x00


	//----- nvinfo : EIATTR_KPARAM_INFO
	.align		4
.L_19:
        /*0068*/ 	.byte	0x04, 0x17
        /*006a*/ 	.short	(.L_21 - .L_20)
.L_20:
        /*006c*/ 	.word	0x00000000
        /*0070*/ 	.short	0x0007
        /*0072*/ 	.short	0x0028
        /*0074*/ 	.byte	0x00, 0xf0, 0x11, 0x00


	//----- nvinfo : EIATTR_KPARAM_INFO
	.align		4
.L_21:
        /*0078*/ 	.byte	0x04, 0x17
        /*007a*/ 	.short	(.L_23 - .L_22)
.L_22:
        /*007c*/ 	.word	0x00000000
        /*0080*/ 	.short	0x0006
        /*0082*/ 	.short	0x0024
        /*0084*/ 	.byte	0x00, 0xf0, 0x11, 0x00


	//----- nvinfo : EIATTR_KPARAM_INFO
	.align		4
.L_23:
        /*0088*/ 	.byte	0x04, 0x17
        /*008a*/ 	.short	(.L_25 - .L_24)
.L_24:
        /*008c*/ 	.word	0x00000000
        /*0090*/ 	.short	0x0005
        /*0092*/ 	.short	0x0020
        /*0094*/ 	.byte	0x00, 0xf0, 0x11, 0x00


	//----- nvinfo : EIATTR_KPARAM_INFO
	.align		4
.L_25:
        /*0098*/ 	.byte	0x04, 0x17
        /*009a*/ 	.short	(.L_27 - .L_26)
.L_26:
        /*009c*/ 	.word	0x00000000
        /*00a0*/ 	.short	0x0004
        /*00a2*/ 	.short	0x001c
        /*00a4*/ 	.byte	0x00, 0xf0, 0x11, 0x00


	//----- nvinfo : EIATTR_KPARAM_INFO
	.align		4
.L_27:
        /*00a8*/ 	.byte	0x04, 0x17
        /*00aa*/ 	.short	(.L_29 - .L_28)
.L_28:
        /*00ac*/ 	.word	0x00000000
        /*00b0*/ 	.short	0x0003
        /*00b2*/ 	.short	0x0018
        /*00b4*/ 	.byte	0x00, 0xf0, 0x11, 0x00


	//----- nvinfo : EIATTR_KPARAM_INFO
	.align		4
.L_29:
        /*00b8*/ 	.byte	0x04, 0x17
        /*00ba*/ 	.short	(.L_31 - .L_30)
.L_30:
        /*00bc*/ 	.word	0x00000000
        /*00c0*/ 	.short	0x0002
        /*00c2*/ 	.short	0x0010
        /*00c4*/ 	.byte	0x00, 0xf4, 0x21, 0x00


	//----- nvinfo : EIATTR_KPARAM_INFO
	.align		4
.L_31:
        /*00c8*/ 	.byte	0x04, 0x17
        /*00ca*/ 	.short	(.L_33 - .L_32)
.L_32:
        /*00cc*/ 	.word	0x00000000
        /*00d0*/ 	.short	0x0001
        /*00d2*/ 	.short	0x0008
        /*00d4*/ 	.byte	0x00, 0xf4, 0x21, 0x00


	//----- nvinfo : EIATTR_KPARAM_INFO
	.align		4
.L_33:
        /*00d8*/ 	.byte	0x04, 0x17
        /*00da*/ 	.short	(.L_35 - .L_34)
.L_34:
        /*00dc*/ 	.word	0x00000000
        /*00e0*/ 	.short	0x0000
        /*00e2*/ 	.short	0x0000
        /*00e4*/ 	.byte	0x00, 0xf4, 0x21, 0x00


	//----- nvinfo : EIATTR_SPARSE_MMA_MASK
	.align		4
.L_35:
        /*00e8*/ 	.byte	0x03, 0x50
        /*00ea*/ 	.short	0x0000


	//----- nvinfo : EIATTR_MAXREG_COUNT
	.align		4
        /*00ec*/ 	.byte	0x03, 0x1b
        /*00ee*/ 	.short	0x00ff


	//----- nvinfo : EIATTR_NUM_BARRIERS
	.align		4
        /*00f0*/ 	.byte	0x02, 0x4c
        /*00f2*/ 	.byte	0x01
	.zero		1


	//----- nvinfo : EIATTR_ANNOTATIONS
	.align		4
        /*00f4*/ 	.byte	0x04, 0x55
        /*00f6*/ 	.short	(.L_37 - .L_36)


	//   ....[0]....
.L_36:
        /*00f8*/ 	.word	0x00000001
        /*00fc*/ 	.byte	0x20, 0x05, 0x00, 0x00, 0x01, 0x00, 0x00, 0x00, 0x30, 0x05, 0x00, 0x00, 0x01, 0x00, 0x00, 0x00
        /* <DEDUP_REMOVED lines=2356> */
        /*944c*/ 	.byte	0x90, 0x38, 0x03, 0x00


	//----- nvinfo : EIATTR_MERCURY_ISA_VERSION
	.align		4
.L_37:
        /*9450*/ 	.byte	0x03, 0x5f
        /*9452*/ 	.short	0x0101


	//----- nvinfo : EIATTR_EXIT_INSTR_OFFSETS
	.align		4
        /*9454*/ 	.byte	0x04, 0x1c
        /*9456*/ 	.short	(.L_39 - .L_38)


	//   ....[0]....
.L_38:
        /*9458*/ 	.word	0x000a5cd0


	//   ....[1]....
        /*945c*/ 	.word	0x000a5cf0


	//----- nvinfo : EIATTR_REQNTID
	.align		4
.L_39:
        /*9460*/ 	.byte	0x04, 0x10
        /*9462*/ 	.short	(.L_41 - .L_40)
.L_40:
        /*9464*/ 	.word	0x00000040
        /*9468*/ 	.word	0x00000001
        /*946c*/ 	.word	0x00000001


	//----- nvinfo : EIATTR_CBANK_PARAM_SIZE
	.align		4
.L_41:
        /*9470*/ 	.byte	0x03, 0x19
        /*9472*/ 	.short	0x0050


	//----- nvinfo : EIATTR_PARAM_CBANK
	.align		4
        /*9474*/ 	.byte	0x04, 0x0a
        /*9476*/ 	.short	(.L_43 - .L_42)
	.align		4
.L_42:
        /*9478*/ 	.word	index@(.nv.constant0.matmul_kernel)
        /*947c*/ 	.short	0x0210
        /*947e*/ 	.short	0x0050


	//----- nvinfo : EIATTR_SW_WAR
	.align		4
.L_43:
        /*9480*/ 	.byte	0x04, 0x36
        /*9482*/ 	.short	(.L_45 - .L_44)
.L_44:
        /*9484*/ 	.word	0x00000008
.L_45:


//--------------------- .nv.callgraph             --------------------------
	.section	.nv.callgraph,"",@"SHT_CUDA_CALLGRAPH"
	.align	4
	.sectionentsize	8
	.align		4
        /*0000*/ 	.word	0x00000000
	.align		4
        /*0004*/ 	.word	0xffffffff
	.align		4
        /*0008*/ 	.word	0x00000000
	.align		4
        /*000c*/ 	.word	0xfffffffe
	.align		4
        /*0010*/ 	.word	0x00000000
	.align		4
        /*0014*/ 	.word	0xfffffffd
	.align		4
        /*0018*/ 	.word	0x00000000
	.align		4
        /*001c*/ 	.word	0xfffffffc


//--------------------- .text.matmul_kernel       --------------------------
	.section	.text.matmul_kernel,"ax",@progbits
	.align	128
        .global         matmul_kernel
        .type           matmul_kernel,@function
        .size           matmul_kernel,(.L_x_4 - matmul_kernel)
        .other          matmul_kernel,@"STO_CUDA_ENTRY STV_DEFAULT"
matmul_kernel:
.text.matmul_kernel:
[----:B------:R-:W0:Y:S08]  /*0000*/  LDC R1, c[0x0][0x28] ;  /* 0x00000a00ff017b82 */ /* 0x000e300000000800 */
[----:B------:R-:W1:Y:S01]  /*0010*/  LDC.64 R2, c[0x0][0x228] ;  /* 0x00008a00ff027b82 */ /* 0x000e620000000a00 */
[----:B------:R-:W2:Y:S01]  /*0020*/  S2R R14, SR_TID.X ;  /* 0x00000000000e7919 */ /* 0x000ea20000002100 */
[----:B0-----:R-:W-:Y:S01]  /*0030*/  VIADD R1, R1, 0xffffbc40 ;  /* 0xffffbc4001017836 */ /* 0x001fe20000000000 */
[----:B------:R-:W-:Y:S01]  /*0040*/  ULDC.64 UR8, c[0x0][0x208] ;  /* 0x0000820000087ab9 */ /* 0x000fe20000000a00 */
[----:B-1----:R-:W-:-:S05]  /*0050*/  VIADD R0, R3, 0x1ff ;  /* 0x000001ff03007836 */ /* 0x002fca0000000000 */
[----:B------:R-:W-:-:S04]  /*0060*/  SHF.R.S32.HI R5, RZ, 0x1f, R0 ;  /* 0x0000001fff057819 */ /* 0x000fc80000011400 */
[----:B------:R-:W-:-:S04]  /*0070*/  LEA.HI R5, R5, R0, RZ, 0x9 ;  /* 0x0000000005057211 */ /* 0x000fc800078f48ff */
[----:B------:R-:W-:Y:S02]  /*0080*/  SHF.R.S32.HI R0, RZ, 0x9, R5 ;  /* 0x00000009ff007819 */ /* 0x000fe40000011405 */
[----:B------:R-:W0:Y:S03]  /*0090*/  S2R R5, SR_CTAID.X ;  /* 0x0000000000057919 */ /* 0x000e260000002500 */
[----:B------:R-:W-:-:S05]  /*00a0*/  IMAD.SHL.U32 R0, R0, 0x8, RZ ;  /* 0x0000000800007824 */ /* 0x000fca00078e00ff */
[-C--:B------:R-:W-:Y:S02]  /*00b0*/  IABS R9, R0.reuse ;  /* 0x0000000000097213 */ /* 0x080fe40000000000 */
[----:B------:R-:W-:Y:S02]  /*00c0*/  IABS R12, R0 ;  /* 0x00000000000c7213 */ /* 0x000fe40000000000 */
[----:B------:R-:W1:Y:S08]  /*00d0*/  I2F.RP R4, R9 ;  /* 0x0000000900047306 */ /* 0x000e700000209400 */
[----:B-1----:R-:W1:Y:S01]  /*00e0*/  MUFU.RCP R4, R4 ;  /* 0x0000000400047308 */ /* 0x002e620000001000 */
[----:B0-----:R-:W-:Y:S01]  /*00f0*/  IABS R10, R5 ;  /* 0x00000005000a7213 */ /* 0x001fe20000000000 */
[----:B-1----:R-:W-:-:S02]  /*0100*/  VIADD R6, R4, 0xffffffe ;  /* 0x0ffffffe04067836 */ /* 0x002fc40000000000 */
[----:B------:R-:W-:-:S04]  /*0110*/  IMAD.MOV R4, RZ, RZ, -R12 ;  /* 0x000000ffff047224 */ /* 0x000fc800078e0a0c */
[----:B------:R0:W1:Y:S02]  /*0120*/  F2I.FTZ.U32.TRUNC.NTZ R7, R6 ;  /* 0x0000000600077305 */ /* 0x000064000021f000 */
[----:B0-----:R-:W-:Y:S02]  /*0130*/  IMAD.MOV.U32 R6, RZ, RZ, RZ ;  /* 0x000000ffff067224 */ /* 0x001fe400078e00ff */
[----:B-1----:R-:W-:-:S04]  /*0140*/  IMAD.MOV R8, RZ, RZ, -R7 ;  /* 0x000000ffff087224 */ /* 0x002fc800078e0a07 */
[----:B------:R-:W-:Y:S02]  /*0150*/  IMAD R11, R8, R9, RZ ;  /* 0x00000009080b7224 */ /* 0x000fe400078e02ff */
[----:B------:R-:W-:Y:S02]  /*0160*/  IMAD.MOV.U32 R8, RZ, RZ, R10 ;  /* 0x000000ffff087224 */ /* 0x000fe400078e000a */
[----:B------:R-:W-:-:S06]  /*0170*/  IMAD.HI.U32 R7, R7, R11, R6 ;  /* 0x0000000b07077227 */ /* 0x000fcc00078e0006 */
[----:B------:R-:W-:-:S04]  /*0180*/  IMAD.HI.U32 R7, R7, R8, RZ ;  /* 0x0000000807077227 */ /* 0x000fc800078e00ff */
[----:B------:R-:W-:-:S05]  /*0190*/  IMAD R4, R7, R4, R8 ;  /* 0x0000000407047224 */ /* 0x000fca00078e0208 */
[----:B------:R-:W-:-:S13]  /*01a0*/  ISETP.GT.U32.AND P1, PT, R9, R4, PT ;  /* 0x000000040900720c */ /* 0x000fda0003f24070 */
[----:B------:R-:W-:Y:S02]  /*01b0*/  @!P1 IMAD.IADD R4, R4, 0x1, -R9 ;  /* 0x0000000104049824 */ /* 0x000fe400078e0a09 */
[----:B------:R-:W-:Y:S01]  /*01c0*/  @!P1 VIADD R7, R7, 0x1 ;  /* 0x0000000107079836 */ /* 0x000fe20000000000 */
[----:B------:R-:W-:Y:S02]  /*01d0*/  ISETP.NE.AND P1, PT, R0, RZ, PT ;  /* 0x000000ff0000720c */ /* 0x000fe40003f25270 */
[----:B------:R-:W-:Y:S02]  /*01e0*/  ISETP.GE.U32.AND P0, PT, R4, R9, PT ;  /* 0x000000090400720c */ /* 0x000fe40003f06070 */
[----:B------:R-:W-:-:S04]  /*01f0*/  LOP3.LUT R4, R5, R0, RZ, 0x3c, !PT ;  /* 0x0000000005047212 */ /* 0x000fc800078e3cff */
[----:B------:R-:W-:Y:S01]  /*0200*/  ISETP.GE.AND P2, PT, R4, RZ, PT ;  /* 0x000000ff0400720c */ /* 0x000fe20003f46270 */
[----:B------:R-:W-:-:S06]  /*0210*/  VIADD R4, R2, 0xf ;  /* 0x0000000f02047836 */ /* 0x000fcc0000000000 */
[----:B------:R-:W-:-:S04]  /*0220*/  @P0 VIADD R7, R7, 0x1 ;  /* 0x0000000107070836 */ /* 0x000fc80000000000 */
[----:B------:R-:W-:Y:S01]  /*0230*/  IMAD.MOV.U32 R6, RZ, RZ, R7 ;  /* 0x000000ffff067224 */ /* 0x000fe200078e0007 */
[----:B------:R-:W-:-:S03]  /*0240*/  SHF.R.S32.HI R7, RZ, 0x1f, R4 ;  /* 0x0000001fff077819 */ /* 0x000fc60000011404 */
[----:B------:R-:W-:Y:S01]  /*0250*/  @!P2 IMAD.MOV R6, RZ, RZ, -R6 ;  /* 0x000000ffff06a224 */ /* 0x000fe200078e0a06 */
[----:B------:R-:W-:Y:S02]  /*0260*/  @!P1 LOP3.LUT R6, RZ, R0, RZ, 0x33, !PT ;  /* 0x00000000ff069212 */ /* 0x000fe400078e33ff */
[----:B------:R-:W-:-:S03]  /*0270*/  LEA.HI R7, R7, R4, RZ, 0x4 ;  /* 0x0000000407077211 */ /* 0x000fc600078f20ff */
[----:B------:R-:W-:Y:S02]  /*0280*/  IMAD.SHL.U32 R4, R6, 0x8, RZ ;  /* 0x0000000806047824 */ /* 0x000fe400078e00ff */
[----:B------:R-:W-:-:S03]  /*0290*/  IMAD.MOV R6, RZ, RZ, -R6 ;  /* 0x000000ffff067224 */ /* 0x000fc600078e0a06 */
[----:B------:R-:W-:Y:S01]  /*02a0*/  LEA.HI.SX32 R7, R7, -R4, 0x1c ;  /* 0x8000000407077211 */ /* 0x000fe200078fe2ff */
[----:B------:R-:W-:Y:S02]  /*02b0*/  IMAD R15, R0, R6, R5 ;  /* 0x00000006000f7224 */ /* 0x000fe400078e0205 */
[----:B------:R-:W-:Y:S01]  /*02c0*/  IMAD.MOV.U32 R6, RZ, RZ, RZ ;  /* 0x000000ffff067224 */ /* 0x000fe200078e00ff */
[----:B------:R-:W-:Y:S02]  /*02d0*/  VIMNMX R8, R7, 0x8, PT ;  /* 0x0000000807087848 */ /* 0x000fe40003fe0100 */
[----:B------:R-:W-:Y:S02]  /*02e0*/  IABS R13, R15 ;  /* 0x0000000f000d7213 */ /* 0x000fe40000000000 */
[----:B------:R-:W-:-:S04]  /*02f0*/  IABS R11, R8 ;  /* 0x00000008000b7213 */ /* 0x000fc80000000000 */
[----:B------:R-:W0:Y:S08]  /*0300*/  I2F.RP R9, R11 ;  /* 0x0000000b00097306 */ /* 0x000e300000209400 */
[----:B0-----:R-:W0:Y:S02]  /*0310*/  MUFU.RCP R9, R9 ;  /* 0x0000000900097308 */ /* 0x001e240000001000 */
[----:B0-----:R-:W-:-:S06]  /*0320*/  VIADD R7, R9, 0xffffffe ;  /* 0x0ffffffe09077836 */ /* 0x001fcc0000000000 */
[----:B------:R-:W0:Y:S02]  /*0330*/  F2I.FTZ.U32.TRUNC.NTZ R7, R7 ;  /* 0x0000000700077305 */ /* 0x000e24000021f000 */
[----:B0-----:R-:W-:-:S04]  /*0340*/  IMAD.MOV R10, RZ, RZ, -R7 ;  /* 0x000000ffff0a7224 */ /* 0x001fc800078e0a07 */
[----:B------:R-:W-:-:S04]  /*0350*/  IMAD.MOV.U32 R0, RZ, RZ, R10 ;  /* 0x000000ffff007224 */ /* 0x000fc800078e000a */
[----:B------:R-:W-:Y:S01]  /*0360*/  IMAD R5, R0, R11, RZ ;  /* 0x0000000b00057224 */ /* 0x000fe200078e02ff */
[----:B------:R-:W-:-:S03]  /*0370*/  IABS R0, R8 ;  /* 0x0000000800007213 */ /* 0x000fc60000000000 */
[----:B------:R-:W-:Y:S02]  /*0380*/  IMAD.HI.U32 R6, R7, R5, R6 ;  /* 0x0000000507067227 */ /* 0x000fe400078e0006 */
[----:B------:R-:W0:Y:S02]  /*0390*/  LDC R7, c[0x0][0x230] ;  /* 0x00008c00ff077b82 */ /* 0x000e240000000800 */
[----:B------:R-:W-:Y:S02]  /*03a0*/  IMAD.MOV R0, RZ, RZ, -R0 ;  /* 0x000000ffff007224 */ /* 0x000fe400078e0a00 */
[----:B------:R-:W-:-:S04]  /*03b0*/  IMAD.HI.U32 R6, R6, R13, RZ ;  /* 0x0000000d06067227 */ /* 0x000fc800078e00ff */
[----:B------:R-:W-:-:S05]  /*03c0*/  IMAD R0, R6, R0, R13 ;  /* 0x0000000006007224 */ /* 0x000fca00078e020d */
[----:B------:R-:W-:Y:S01]  /*03d0*/  ISETP.GT.U32.AND P1, PT, R11, R0, PT ;  /* 0x000000000b00720c */ /* 0x000fe20003f24070 */
[----:B0-----:R-:W-:-:S12]  /*03e0*/  VIADD R7, R7, 0x7f ;  /* 0x0000007f07077836 */ /* 0x001fd80000000000 */
[----:B------:R-:W-:Y:S02]  /*03f0*/  @!P1 IMAD.IADD R0, R0, 0x1, -R11 ;  /* 0x0000000100009824 */ /* 0x000fe400078e0a0b */
[----:B------:R-:W-:Y:S01]  /*0400*/  @!P1 VIADD R6, R6, 0x1 ;  /* 0x0000000106069836 */ /* 0x000fe20000000000 */
[----:B------:R-:W-:Y:S02]  /*0410*/  ISETP.NE.AND P1, PT, R8, RZ, PT ;  /* 0x000000ff0800720c */ /* 0x000fe40003f25270 */
[----:B------:R-:W-:Y:S02]  /*0420*/  ISETP.GE.U32.AND P0, PT, R0, R11, PT ;  /* 0x0000000b0000720c */ /* 0x000fe40003f06070 */
[----:B------:R-:W-:-:S04]  /*0430*/  LOP3.LUT R0, R15, R8, RZ, 0x3c, !PT ;  /* 0x000000080f007212 */ /* 0x000fc800078e3cff */
[----:B------:R-:W-:Y:S02]  /*0440*/  ISETP.GE.AND P2, PT, R0, RZ, PT ;  /* 0x000000ff0000720c */ /* 0x000fe40003f46270 */
[----:B--2---:R-:W-:-:S05]  /*0450*/  LOP3.LUT R0, R14, 0xf, RZ, 0xc0, !PT ;  /* 0x0000000f0e007812 */ /* 0x004fca00078ec0ff */
[----:B------:R-:W-:Y:S01]  /*0460*/  @P0 VIADD R6, R6, 0x1 ;  /* 0x0000000106060836 */ /* 0x000fe20000000000 */
[----:B------:R-:W-:-:S05]  /*0470*/  ISETP.GT.AND P0, PT, R7, 0x7f, PT ;  /* 0x0000007f0700780c */ /* 0x000fca0003f04270 */
[----:B------:R-:W-:Y:S01]  /*0480*/  @!P2 IMAD.MOV R6, RZ, RZ, -R6 ;  /* 0x000000ffff06a224 */ /* 0x000fe200078e0a06 */
[----:B------:R-:W-:-:S05]  /*0490*/  @!P1 LOP3.LUT R6, RZ, R8, RZ, 0x33, !PT ;  /* 0x00000008ff069212 */ /* 0x000fca00078e33ff */
[----:B------:R-:W-:Y:S02]  /*04a0*/  IMAD.MOV R5, RZ, RZ, -R6 ;  /* 0x000000ffff057224 */ /* 0x000fe400078e0a06 */
[----:B------:R-:W-:Y:S02]  /*04b0*/  IMAD.SHL.U32 R27, R6, 0x200, RZ ;  /* 0x00000200061b7824 */ /* 0x000fe400078e00ff */
[----:B------:R-:W-:Y:S01]  /*04c0*/  IMAD R5, R8, R5, R15 ;  /* 0x0000000508057224 */ /* 0x000fe200078e020f */
[----:B------:R-:W-:-:S03]  /*04d0*/  SHF.R.U32.HI R8, RZ, 0x4, R14 ;  /* 0x00000004ff087819 */ /* 0x000fc6000001160e */
[----:B------:R-:W-:Y:S01]  /*04e0*/  IMAD.IADD R5, R4, 0x1, R5 ;  /* 0x0000000104057824 */ /* 0x000fe200078e0205 */
[----:B------:R-:W-:-:S03]  /*04f0*/  SGXT.U32 R16, R8, 0x2 ;  /* 0x000000020810781a */ /* 0x000fc60000000000 */
[----:B------:R-:W-:Y:S01]  /*0500*/  IMAD R28, R5, 0x10, R0 ;  /* 0x00000010051c7824 */ /* 0x000fe200078e0200 */
[----:B------:R-:W-:-:S04]  /*0510*/  LOP3.LUT R0, R16, 0x78, RZ, 0xfc, !PT ;  /* 0x0000007810007812 */ /* 0x000fc800078efcff */
[----:B------:R0:W-:Y:S04]  /*0520*/  STL [R1+0x33a8], R28 ;  /* 0x0033a81c01007387 */ /* 0x0001e80000100800 */
[----:B------:R0:W-:Y:S01]  /*0530*/  STL [R1+0x3d0], R27 ;  /* 0x0003d01b01007387 */ /* 0x0001e20000100800 */
[----:B------:R-:W-:Y:S05]  /*0540*/  @P0 BRA `(.L_x_0) ;  /* 0x00000008000c0947 */ /* 0x000fea0003800000 */
[----:B------:R-:W-:Y:S01]  /*0550*/  IMAD.SHL.U32 R0, R14, 0x20, RZ ;  /* 0x000000200e007824 */ /* 0x000fe200078e00ff */
[----:B------:R1:W-:Y:S04]  /*0560*/  STL [R1+0x600], RZ ;  /* 0x000600ff01007387 */ /* 0x0003e80000100800 */
[----:B------:R1:W-:Y:S04]  /*0570*/  STL [R1+0x33a4], R0 ;  /* 0x0033a40001007387 */ /* 0x0003e80000100800 */
[----:B------:R1:W-:Y:S04]  /*0580*/  STL [R1+0x604], RZ ;  /* 0x000604ff01007387 */ /* 0x0003e80000100800 */
        /* <DEDUP_REMOVED lines=125> */
[----:B------:R1:W-:Y:S01]  /*0d60*/  STL [R1+0x17c], RZ ;  /* 0x00017cff01007387 */ /* 0x0003e20000100800 */
[----:B------:R-:W-:Y:S05]  /*0d70*/  BRA `(.L_x_1) ;  /* 0x000009c0001c7947 */ /* 0x000fea0003800000 */
.L_x_0:
[----:B------:R-:W-:Y:S01]  /*0d80*/  IABS R10, R3 ;  /* 0x00000003000a7213 */ /* 0x000fe20000000000 */
[C---:B------:R-:W-:Y:S01]  /*0d90*/  VIADD R5, R27.reuse, 0x1ff ;  /* 0x000001ff1b057836 */ /* 0x040fe20000000000 */
[----:B------:R1:W-:Y:S01]  /*0da0*/  STL [R1+0x3574], R3 ;  /* 0x0035740301007387 */ /* 0x0003e20000100800 */
[C---:B------:R-:W-:Y:S01]  /*0db0*/  VIADD R0, R27.reuse, 0x1fe ;  /* 0x000001fe1b007836 */ /* 0x040fe20000000000 */
[----:B------:R-:W2:Y:S01]  /*0dc0*/  I2F.RP R8, R10 ;  /* 0x0000000a00087306 */ /* 0x000ea20000209400 */
[C---:B------:R-:W-:Y:S01]  /*0dd0*/  VIADD R12, R27.reuse, 0x1fd ;  /* 0x000001fd1b0c7836 */ /* 0x040fe20000000000 */
[----:B------:R-:W-:Y:S01]  /*0de0*/  IABS R13, R5 ;  /* 0x00000005000d7213 */ /* 0x000fe20000000000 */
[C---:B------:R-:W-:Y:S01]  /*0df0*/  VIADD R11, R27.reuse, 0x1fc ;  /* 0x000001fc1b0b7836 */ /* 0x040fe20000000000 */
[----:B------:R-:W-:Y:S01]  /*0e00*/  ISETP.GE.AND P1, PT, R0, RZ, PT ;  /* 0x000000ff0000720c */ /* 0x000fe20003f26270 */
[----:B------:R-:W-:Y:S01]  /*0e10*/  VIADD R16, R27, 0x1fb ;  /* 0x000001fb1b107836 */ /* 0x000fe20000000000 */
[----:B------:R-:W-:Y:S01]  /*0e20*/  IABS R15, R12 ;  /* 0x0000000c000f7213 */ /* 0x000fe20000000000 */
[----:B------:R-:W-:Y:S01]  /*0e30*/  ULDC UR6, c[0x0][0x238] ;  /* 0x00008e0000067ab9 */ /* 0x000fe20000000800 */
[----:B------:R-:W-:Y:S01]  /*0e40*/  IABS R17, R11 ;  /* 0x0000000b00117213 */ /* 0x000fe20000000000 */
[----:B------:R-:W-:Y:S01]  /*0e50*/  ULDC UR4, c[0x0][0x234] ;  /* 0x00008d0000047ab9 */ /* 0x000fe20000000800 */
[----:B------:R-:W-:Y:S01]  /*0e60*/  IABS R19, R16 ;  /* 0x0000001000137213 */ /* 0x000fe20000000000 */
[----:B------:R-:W-:Y:S01]  /*0e70*/  ULDC.64 UR10, c[0x0][0x210] ;  /* 0x00008400000a7ab9 */ /* 0x000fe20000000a00 */
[----:B------:R-:W-:Y:S01]  /*0e80*/  ISETP.GE.AND P2, PT, R5, RZ, PT ;  /* 0x000000ff0500720c */ /* 0x000fe20003f46270 */
[----:B------:R-:W-:Y:S01]  /*0e90*/  ULDC UR12, c[0x0][0x238] ;  /* 0x00008e00000c7ab9 */ /* 0x000fe20000000800 */
[----:B--2---:R-:W2:Y:S02]  /*0ea0*/  MUFU.RCP R8, R8 ;  /* 0x0000000800087308 */ /* 0x004ea40000001000 */
[----:B--2---:R-:W-:-:S06]  /*0eb0*/  VIADD R6, R8, 0xffffffe ;  /* 0x0ffffffe08067836 */ /* 0x004fcc0000000000 */
[----:B------:R2:W3:Y:S02]  /*0ec0*/  F2I.FTZ.U32.TRUNC.NTZ R7, R6 ;  /* 0x0000000600077305 */ /* 0x0004e4000021f000 */
[----:B--2---:R-:W-:Y:S02]  /*0ed0*/  IMAD.MOV.U32 R6, RZ, RZ, RZ ;  /* 0x000000ffff067224 */ /* 0x004fe400078e00ff */
[----:B---3--:R-:W-:-:S04]  /*0ee0*/  IMAD.MOV R9, RZ, RZ, -R7 ;  /* 0x000000ffff097224 */ /* 0x008fc800078e0a07 */
[----:B------:R-:W-:-:S04]  /*0ef0*/  IMAD R9, R9, R10, RZ ;  /* 0x0000000a09097224 */ /* 0x000fc800078e02ff */
[----:B------:R-:W-:Y:S01]  /*0f00*/  IMAD.HI.U32 R4, R7, R9, R6 ;  /* 0x0000000907047227 */ /* 0x000fe200078e0006 */
[----:B------:R-:W-:-:S05]  /*0f10*/  IABS R9, R0 ;  /* 0x0000000000097213 */ /* 0x000fca0000000000 */
[----:B------:R-:W-:-:S04]  /*0f20*/  IMAD.HI.U32 R6, R4, R13, RZ ;  /* 0x0000000d04067227 */ /* 0x000fc800078e00ff */
[----:B------:R-:W-:Y:S02]  /*0f30*/  IMAD.MOV R7, RZ, RZ, -R6 ;  /* 0x000000ffff077224 */ /* 0x000fe400078e0a06 */
[----:B------:R-:W-:-:S04]  /*0f40*/  IMAD.HI.U32 R6, R4, R9, RZ ;  /* 0x0000000904067227 */ /* 0x000fc800078e00ff */
[----:B------:R-:W-:Y:S02]  /*0f50*/  IMAD R13, R10, R7, R13 ;  /* 0x000000070a0d7224 */ /* 0x000fe400078e020d */
[----:B------:R-:W-:Y:S02]  /*0f60*/  IMAD.MOV R7, RZ, RZ, -R6 ;  /* 0x000000ffff077224 */ /* 0x000fe400078e0a06 */
[----:B------:R-:W-:Y:S01]  /*0f70*/  IMAD.HI.U32 R6, R4, R15, RZ ;  /* 0x0000000f04067227 */ /* 0x000fe200078e00ff */
[----:B------:R-:W-:-:S03]  /*0f80*/  ISETP.GT.U32.AND P0, PT, R10, R13, PT ;  /* 0x0000000d0a00720c */ /* 0x000fc60003f04070 */
[----:B------:R-:W-:Y:S02]  /*0f90*/  IMAD R7, R10, R7, R9 ;  /* 0x000000070a077224 */ /* 0x000fe400078e0209 */
[----:B------:R-:W-:Y:S02]  /*0fa0*/  IMAD.MOV R6, RZ, RZ, -R6 ;  /* 0x000000ffff067224 */ /* 0x000fe400078e0a06 */
[----:B------:R-:W-:Y:S01]  /*0fb0*/  IMAD.HI.U32 R8, R4, R17, RZ ;  /* 0x0000001104087227 */ /* 0x000fe200078e00ff */
[----:B------:R-:W-:-:S03]  /*0fc0*/  ISETP.GT.U32.AND P3, PT, R10, R7, PT ;  /* 0x000000070a00720c */ /* 0x000fc60003f64070 */
[----:B------:R-:W-:Y:S02]  /*0fd0*/  IMAD R15, R10, R6, R15 ;  /* 0x000000060a0f7224 */ /* 0x000fe400078e020f */
[----:B------:R-:W-:Y:S01]  /*0fe0*/  @!P0 IMAD.IADD R13, R13, 0x1, -R10 ;  /* 0x000000010d0d8824 */ /* 0x000fe200078e0a0a */
[----:B------:R-:W-:Y:S01]  /*0ff0*/  ISETP.GE.AND P0, PT, R12, RZ, PT ;  /* 0x000000ff0c00720c */ /* 0x000fe20003f06270 */
[----:B------:R-:W-:-:S03]  /*1000*/  IMAD.HI.U32 R0, R4, R19, RZ ;  /* 0x0000001304007227 */ /* 0x000fc600078e00ff */
[C---:B------:R-:W-:Y:S01]  /*1010*/  ISETP.GT.U32.AND P5, PT, R10.reuse, R13, PT ;  /* 0x0000000d0a00720c */ /* 0x040fe20003fa4070 */
[----:B------:R-:W-:Y:S02]  /*1020*/  IMAD.MOV R8, RZ, RZ, -R8 ;  /* 0x000000ffff087224 */ /* 0x000fe400078e0a08 */
[----:B------:R-:W-:Y:S01]  /*1030*/  @!P3 IMAD.IADD R7, R7, 0x1, -R10 ;  /* 0x000000010707b824 */ /* 0x000fe200078e0a0a */
[C---:B------:R-:W-:Y:S01]  /*1040*/  ISETP.GT.U32.AND P3, PT, R10.reuse, R15, PT ;  /* 0x0000000f0a00720c */ /* 0x040fe20003f64070 */
[----:B------:R-:W-:Y:S02]  /*1050*/  IMAD.MOV R0, RZ, RZ, -R0 ;  /* 0x000000ffff007224 */ /* 0x000fe400078e0a00 */
[C---:B------:R-:W-:Y:S01]  /*1060*/  IMAD R9, R10.reuse, R8, R17 ;  /* 0x000000080a097224 */ /* 0x040fe200078e0211 */
[C---:B------:R-:W-:Y:S01]  /*1070*/  ISETP.GT.U32.AND P4, PT, R10.reuse, R7, PT ;  /* 0x000000070a00720c */ /* 0x040fe20003f84070 */
[C---:B------:R-:W-:Y:S02]  /*1080*/  VIADD R8, R27.reuse, 0x1fa ;  /* 0x000001fa1b087836 */ /* 0x040fe40000000000 */
[----:B------:R-:W-:Y:S01]  /*1090*/  VIADD R6, R27, 0x1f9 ;  /* 0x000001f91b067836 */ /* 0x000fe20000000000 */
[C---:B------:R-:W-:Y:S01]  /*10a0*/  ISETP.GT.U32.AND P6, PT, R10.reuse, R9, PT ;  /* 0x000000090a00720c */ /* 0x040fe20003fc4070 */
[--C-:B------:R-:W-:Y:S01]  /*10b0*/  @!P5 IMAD.IADD R13, R13, 0x1, -R10.reuse ;  /* 0x000000010d0dd824 */ /* 0x100fe200078e0a0a */
[----:B------:R-:W-:Y:S01]  /*10c0*/  ISETP.GE.AND P5, PT, R11, RZ, PT ;  /* 0x000000ff0b00720c */ /* 0x000fe20003fa6270 */
[C---:B------:R-:W-:Y:S01]  /*10d0*/  IMAD R11, R10.reuse, R0, R19 ;  /* 0x000000000a0b7224 */ /* 0x040fe200078e0213 */
[----:B------:R-:W-:Y:S01]  /*10e0*/  IABS R5, R8 ;  /* 0x0000000800057213 */ /* 0x000fe20000000000 */
[--C-:B------:R-:W-:Y:S01]  /*10f0*/  @!P3 IMAD.IADD R15, R15, 0x1, -R10.reuse ;  /* 0x000000010f0fb824 */ /* 0x100fe200078e0a0a */
[----:B------:R-:W-:Y:S01]  /*1100*/  IABS R17, R6 ;  /* 0x0000000600117213 */ /* 0x000fe20000000000 */
[----:B------:R-:W-:Y:S01]  /*1110*/  VIADD R12, R27, 0x1f8 ;  /* 0x000001f81b0c7836 */ /* 0x000fe20000000000 */
[C---:B------:R-:W-:Y:S01]  /*1120*/  ISETP.GT.U32.AND P3, PT, R10.reuse, R11, PT ;  /* 0x0000000b0a00720c */ /* 0x040fe20003f64070 */
[----:B------:R-:W-:Y:S01]  /*1130*/  @!P4 IMAD.IADD R7, R7, 0x1, -R10 ;  /* 0x000000010707c824 */ /* 0x000fe200078e0a0a */
[----:B------:R-:W-:Y:S01]  /*1140*/  ISETP.GT.U32.AND P4, PT, R10, R15, PT ;  /* 0x0000000f0a00720c */ /* 0x000fe20003f84070 */
[----:B------:R-:W-:-:S04]  /*1150*/  IMAD.HI.U32 R0, R4, R5, RZ ;  /* 0x0000000504007227 */ /* 0x000fc800078e00ff */
[----:B------:R-:W-:-:S04]  /*1160*/  IMAD.HI.U32 R14, R4, R17, RZ ;  /* 0x00000011040e7227 */ /* 0x000fc800078e00ff */
[----:B------:R-:W-:Y:S01]  /*1170*/  @!P6 IMAD.IADD R9, R9, 0x1, -R10 ;  /* 0x000000010909e824 */ /* 0x000fe200078e0a0a */
[----:B------:R-:W-:Y:S01]  /*1180*/  ISETP.GE.AND P6, PT, R16, RZ, PT ;  /* 0x000000ff1000720c */ /* 0x000fe20003fc6270 */
[----:B------:R-:W-:Y:S01]  /*1190*/  IMAD.MOV R18, RZ, RZ, -R0 ;  /* 0x000000ffff127224 */ /* 0x000fe200078e0a00 */
[----:B------:R-:W-:Y:S01]  /*11a0*/  IABS R16, R12 ;  /* 0x0000000c00107213 */ /* 0x000fe20000000000 */
[----:B------:R-:W-:Y:S01]  /*11b0*/  @!P3 IMAD.IADD R11, R11, 0x1, -R10 ;  /* 0x000000010b0bb824 */ /* 0x000fe200078e0a0a */
[C---:B------:R-:W-:Y:S01]  /*11c0*/  ISETP.GT.U32.AND P3, PT, R10.reuse, R9, PT ;  /* 0x000000090a00720c */ /* 0x040fe20003f64070 */
[----:B------:R-:W-:Y:S02]  /*11d0*/  IMAD.MOV R14, RZ, RZ, -R14 ;  /* 0x000000ffff0e7224 */ /* 0x000fe400078e0a0e */
[----:B------:R-:W-:Y:S02]  /*11e0*/  VIADD R0, R27, 0x1f7 ;  /* 0x000001f71b007836 */ /* 0x000fe40000000000 */
[----:B------:R-:W-:Y:S01]  /*11f0*/  @!P4 IMAD.IADD R15, R15, 0x1, -R10 ;  /* 0x000000010f0fc824 */ /* 0x000fe200078e0a0a */
[C---:B------:R-:W-:Y:S01]  /*1200*/  ISETP.GT.U32.AND P4, PT, R10.reuse, R11, PT ;  /* 0x0000000b0a00720c */ /* 0x040fe20003f84070 */
[C---:B------:R-:W-:Y:S01]  /*1210*/  IMAD R20, R10.reuse, R14, R17 ;  /* 0x0000000e0a147224 */ /* 0x040fe200078e0211 */
[----:B------:R-:W-:Y:S01]  /*1220*/  IABS R14, R0 ;  /* 0x00000000000e7213 */ /* 0x000fe20000000000 */
[----:B------:R-:W-:-:S02]  /*1230*/  IMAD R5, R10, R18, R5 ;  /* 0x000000120a057224 */ /* 0x000fc400078e0205 */
[----:B------:R-:W-:Y:S02]  /*1240*/  IMAD.MOV.U32 R21, RZ, RZ, R13 ;  /* 0x000000ffff157224 */ /* 0x000fe400078e000d */
[----:B------:R-:W-:Y:S02]  /*1250*/  IMAD.MOV.U32 R17, RZ, RZ, R16 ;  /* 0x000000ffff117224 */ /* 0x000fe400078e0010 */
[----:B------:R-:W-:Y:S01]  /*1260*/  @!P2 IMAD.MOV R21, RZ, RZ, -R21 ;  /* 0x000000ffff15a224 */ /* 0x000fe200078e0a15 */
[----:B------:R-:W-:Y:S01]  /*1270*/  ISETP.GT.U32.AND P2, PT, R10, R5, PT ;  /* 0x000000050a00720c */ /* 0x000fe20003f44070 */
[----:B------:R-:W-:Y:S02]  /*1280*/  IMAD.MOV.U32 R16, RZ, RZ, R7 ;  /* 0x000000ffff107224 */ /* 0x000fe400078e0007 */
[----:B------:R-:W-:Y:S01]  /*1290*/  IMAD.MOV.U32 R13, RZ, RZ, R14 ;  /* 0x000000ffff0d7224 */ /* 0x000fe200078e000e */
[----:B------:R-:W-:Y:S01]  /*12a0*/  STL [R1+0x38], R21 ;  /* 0x0000381501007387 */ /* 0x000fe20000100800 */
[----:B------:R-:W-:-:S04]  /*12b0*/  IMAD.HI.U32 R14, R4, R17, RZ ;  /* 0x00000011040e7227 */ /* 0x000fc800078e00ff */
[----:B-1----:R-:W-:Y:S02]  /*12c0*/  IMAD.MOV.U32 R3, RZ, RZ, R15 ;  /* 0x000000ffff037224 */ /* 0x002fe400078e000f */
[----:B------:R-:W-:Y:S01]  /*12d0*/  @!P1 IMAD.MOV R16, RZ, RZ, -R16 ;  /* 0x000000ffff109224 */ /* 0x000fe200078e0a10 */
[----:B------:R-:W-:Y:S01]  /*12e0*/  ISETP.GT.U32.AND P1, PT, R10, R20, PT ;  /* 0x000000140a00720c */ /* 0x000fe20003f24070 */
[----:B------:R-:W-:-:S03]  /*12f0*/  IMAD.HI.U32 R7, R4, R13, RZ ;  /* 0x0000000d04077227 */ /* 0x000fc600078e00ff */
[----:B------:R-:W-:Y:S01]  /*1300*/  STL [R1+0x34], R16 ;  /* 0x0000341001007387 */ /* 0x000fe20000100800 */
[----:B------:R-:W-:Y:S01]  /*1310*/  @!P3 IMAD.IADD R9, R9, 0x1, -R10 ;  /* 0x000000010909b824 */ /* 0x000fe200078e0a0a */
[----:B------:R-:W-:Y:S01]  /*1320*/  ISETP.GE.AND P3, PT, R6, RZ, PT ;  /* 0x000000ff0600720c */ /* 0x000fe20003f66270 */
[----:B------:R-:W-:Y:S02]  /*1330*/  IMAD.MOV R14, RZ, RZ, -R14 ;  /* 0x000000ffff0e7224 */ /* 0x000fe400078e0a0e */
[----:B------:R-:W-:Y:S01]  /*1340*/  @!P0 IMAD.MOV R3, RZ, RZ, -R3 ;  /* 0x000000ffff038224 */ /* 0x000fe200078e0a03 */
[----:B------:R-:W-:Y:S01]  /*1350*/  ISETP.GE.AND P0, PT, R8, RZ, PT ;  /* 0x000000ff0800720c */ /* 0x000fe20003f06270 */
[----:B------:R-:W-:Y:S01]  /*1360*/  @!P4 IMAD.IADD R11, R11, 0x1, -R10 ;  /* 0x000000010b0bc824 */ /* 0x000fe200078e0a0a */
[----:B------:R-:W-:Y:S01]  /*1370*/  ISETP.GE.AND P4, PT, R12, RZ, PT ;  /* 0x000000ff0c00720c */ /* 0x000fe20003f86270 */
[----:B------:R-:W-:Y:S01]  /*1380*/  IMAD.MOV R7, RZ, RZ, -R7 ;  /* 0x000000ffff077224 */ /* 0x000fe200078e0a07 */
[----:B------:R1:W-:Y:S01]  /*1390*/  STL [R1+0x6c], R3 ;  /* 0x00006c0301007387 */ /* 0x0003e20000100800 */
[----:B------:R-:W-:-:S02]  /*13a0*/  IMAD R12, R10, R14, R17 ;  /* 0x0000000e0a0c7224 */ /* 0x000fc400078e0211 */
[----:B------:R-:W-:Y:S02]  /*13b0*/  IMAD.MOV.U32 R15, RZ, RZ, R9 ;  /* 0x000000ffff0f7224 */ /* 0x000fe400078e0009 */
[--C-:B------:R-:W-:Y:S02]  /*13c0*/  @!P2 IMAD.IADD R5, R5, 0x1, -R10.reuse ;  /* 0x000000010505a824 */ /* 0x100fe400078e0a0a */
[C---:B------:R-:W-:Y:S02]  /*13d0*/  IMAD R14, R10.reuse, R7, R13 ;  /* 0x000000070a0e7224 */ /* 0x040fe400078e020d */
[----:B------:R-:W-:Y:S01]  /*13e0*/  @!P5 IMAD.MOV R15, RZ, RZ, -R15 ;  /* 0x000000ffff0fd224 */ /* 0x000fe200078e0a0f */
[C---:B------:R-:W-:Y:S01]  /*13f0*/  ISETP.GT.U32.AND P5, PT, R10.reuse, R12, PT ;  /* 0x0000000c0a00720c */ /* 0x040fe20003fa4070 */
[----:B-1----:R-:W-:Y:S01]  /*1400*/  IMAD.MOV.U32 R3, RZ, RZ, R11 ;  /* 0x000000ffff037224 */ /* 0x002fe200078e000b */
[----:B------:R-:W-:Y:S01]  /*1410*/  ISETP.GT.U32.AND P2, PT, R10, R5, PT ;  /* 0x000000050a00720c */ /* 0x000fe20003f44070 */
[--C-:B------:R-:W-:Y:S01]  /*1420*/  @!P1 IMAD.IADD R20, R20, 0x1, -R10.reuse ;  /* 0x0000000114149824 */ /* 0x100fe200078e0a0a */
[----:B------:R-:W-:Y:S01]  /*1430*/  STL [R1+0x70], R15 ;  /* 0x0000700f01007387 */ /* 0x000fe20000100800 */
[----:B------:R-:W-:Y:S01]  /*1440*/  @!P6 IMAD.MOV R3, RZ, RZ, -R3 ;  /* 0x000000ffff03e224 */ /* 0x000fe200078e0a03 */
[C---:B------:R-:W-:Y:S01]  /*1450*/  ISETP.GT.U32.AND P6, PT, R10.reuse, R14, PT ;  /* 0x0000000e0a00720c */ /* 0x040fe20003fc4070 */
[C---:B------:R-:W-:Y:S01]  /*1460*/  VIADD R8, R27.reuse, 0x1f6 ;  /* 0x000001f61b087836 */ /* 0x040fe20000000000 */
[----:B------:R-:W-:Y:S01]  /*1470*/  ISETP.GT.U32.AND P1, PT, R10, R20, PT ;  /* 0x000000140a00720c */ /* 0x000fe20003f24070 */
[----:B------:R-:W-:Y:S01]  /*1480*/  VIADD R6, R27, 0x1f5 ;  /* 0x000001f51b067836 */ /* 0x000fe20000000000 */
[----:B------:R1:W-:Y:S02]  /*1490*/  STL [R1+0x84], R3 ;  /* 0x0000840301007387 */ /* 0x0003e40000100800 */
[----:B------:R-:W-:Y:S01]  /*14a0*/  IABS R7, R8 ;  /* 0x0000000800077213 */ /* 0x000fe20000000000 */
[--C-:B------:R-:W-:Y:S01]  /*14b0*/  @!P5 IMAD.IADD R12, R12, 0x1, -R10.reuse ;  /* 0x000000010c0cd824 */ /* 0x100fe200078e0a0a */
[----:B------:R-:W-:Y:S01]  /*14c0*/  IABS R9, R6 ;  /* 0x0000000600097213 */ /* 0x000fe20000000000 */
[--C-:B------:R-:W-:Y:S01]  /*14d0*/  @!P2 IMAD.IADD R5, R5, 0x1, -R10.reuse ;  /* 0x000000010505a824 */ /* 0x100fe200078e0a0a */
[----:B------:R-:W-:Y:S01]  /*14e0*/  ISETP.GE.AND P2, PT, R0, RZ, PT ;  /* 0x000000ff0000720c */ /* 0x000fe20003f46270 */
[----:B------:R-:W-:Y:S01]  /*14f0*/  IMAD.MOV.U32 R11, RZ, RZ, R7 ;  /* 0x000000ffff0b7224 */ /* 0x000fe200078e0007 */
[----:B------:R-:W-:Y:S01]  /*1500*/  ISETP.GT.U32.AND P5, PT, R10, R12, PT ;  /* 0x0000000c0a00720c */ /* 0x000fe20003fa4070 */
[----:B------:R-:W-:-:S02]  /*1510*/  @!P6 IMAD.IADD R14, R14, 0x1, -R10 ;  /* 0x000000010e0ee824 */ /* 0x000fc400078e0a0a */
[----:B------:R-:W-:-:S03]  /*1520*/  IMAD.HI.U32 R0, R4, R11, RZ ;  /* 0x0000000b04007227 */ /* 0x000fc600078e00ff */
[----:B------:R-:W-:Y:S01]  /*1530*/  ISETP.GT.U32.AND P6, PT, R10, R14, PT ;  /* 0x0000000e0a00720c */ /* 0x000fe20003fc4070 */
[----:B------:R-:W-:Y:S01]  /*1540*/  @!P1 IMAD.IADD R20, R20, 0x1, -R10 ;  /* 0x0000000114149824 */ /* 0x000fe200078e0a0a */
[----:B------:R-:W-:Y:S01]  /*1550*/  ISETP.GE.AND P1, PT, R8, RZ, PT ;  /* 0x000000ff0800720c */ /* 0x000fe20003f26270 */
[----:B------:R-:W-:-:S04]  /*1560*/  IMAD.HI.U32 R8, R4, R9, RZ ;  /* 0x0000000904087227 */ /* 0x000fc800078e00ff */
[----:B------:R-:W-:Y:S02]  /*1570*/  IMAD.MOV R0, RZ, RZ, -R0 ;  /* 0x000000ffff007224 */ /* 0x000fe400078e0a00 */
[----:B------:R-:W-:Y:S02]  /*1580*/  IMAD.MOV R8, RZ, RZ, -R8 ;  /* 0x000000ffff087224 */ /* 0x000fe400078e0a08 */
[C---:B------:R-:W-:Y:S02]  /*1590*/  IMAD R16, R10.reuse, R0, R11 ;  /* 0x000000000a107224 */ /* 0x040fe400078e020b */
[----:B-1----:R-:W-:Y:S02]  /*15a0*/  IMAD.MOV.U32 R3, RZ, RZ, R5 ;  /* 0x000000ffff037224 */ /* 0x002fe400078e0005 */
[----:B------:R-:W-:Y:S02]  /*15b0*/  IMAD R5, R10, R8, R9 ;  /* 0x000000080a057224 */ /* 0x000fe400078e0209 */
[----:B------:R-:W-:Y:S01]  /*15c0*/  @!P5 IMAD.IADD R12, R12, 0x1, -R10 ;  /* 0x000000010c0cd824 */ /* 0x000fe200078e0a0a */
[----:B------:R-:W-:Y:S01]  /*15d0*/  ISETP.GT.U32.AND P5, PT, R10, R16, PT ;  /* 0x000000100a00720c */ /* 0x000fe20003fa4070 */
[----:B------:R-:W-:-:S02]  /*15e0*/  VIADD R7, R27, 0x1f4 ;  /* 0x000001f41b077836 */ /* 0x000fc40000000000 */
[--C-:B------:R-:W-:Y:S01]  /*15f0*/  @!P6 IMAD.IADD R14, R14, 0x1, -R10.reuse ;  /* 0x000000010e0ee824 */ /* 0x100fe200078e0a0a */
[----:B------:R-:W-:Y:S01]  /*1600*/  ISETP.GT.U32.AND P6, PT, R10, R5, PT ;  /* 0x000000050a00720c */ /* 0x000fe20003fc4070 */
[C---:B------:R-:W-:Y:S01]  /*1610*/  VIADD R8, R27.reuse, 0x1f3 ;  /* 0x000001f31b087836 */ /* 0x040fe20000000000 */
[----:B------:R-:W-:Y:S01]  /*1620*/  IABS R13, R7 ;  /* 0x00000007000d7213 */ /* 0x000fe20000000000 */
[----:B------:R-:W-:Y:S01]  /*1630*/  @!P0 IMAD.MOV R3, RZ, RZ, -R3 ;  /* 0x000000ffff038224 */ /* 0x000fe200078e0a03 */
[----:B------:R-:W-:Y:S01]  /*1640*/  ISETP.GE.AND P0, PT, R6, RZ, PT ;  /* 0x000000ff0600720c */ /* 0x000fe20003f06270 */
[----:B------:R-:W-:Y:S01]  /*1650*/  VIADD R6, R27, 0x1f1 ;  /* 0x000001f11b067836 */ /* 0x000fe20000000000 */
[----:B------:R-:W-:Y:S01]  /*1660*/  IABS R9, R8 ;  /* 0x0000000800097213 */ /* 0x000fe20000000000 */
[----:B------:R-:W-:Y:S01]  /*1670*/  IMAD.HI.U32 R0, R4, R13, RZ ;  /* 0x0000000d04007227 */ /* 0x000fe200078e00ff */
[----:B------:R1:W-:Y:S02]  /*1680*/  STL [R1+0x88], R3 ;  /* 0x0000880301007387 */ /* 0x0003e40000100800 */
[----:B------:R-:W-:Y:S01]  /*1690*/  IABS R15, R6 ;  /* 0x00000006000f7213 */ /* 0x000fe20000000000 */
[----:B------:R-:W-:-:S02]  /*16a0*/  @!P5 IMAD.IADD R16, R16, 0x1, -R10 ;  /* 0x000000011010d824 */ /* 0x000fc400078e0a0a */
[----:B------:R-:W-:Y:S02]  /*16b0*/  IMAD.MOV R0, RZ, RZ, -R0 ;  /* 0x000000ffff007224 */ /* 0x000fe400078e0a00 */
[----:B------:R-:W-:Y:S01]  /*16c0*/  @!P6 IMAD.IADD R5, R5, 0x1, -R10 ;  /* 0x000000010505e824 */ /* 0x000fe200078e0a0a */
[----:B------:R-:W-:Y:S01]  /*16d0*/  ISETP.GT.U32.AND P6, PT, R10, R16, PT ;  /* 0x000000100a00720c */ /* 0x000fe20003fc4070 */
[----:B------:R-:W-:-:S04]  /*16e0*/  IMAD.HI.U32 R19, R4, R9, RZ ;  /* 0x0000000904137227 */ /* 0x000fc800078e00ff */
[C---:B------:R-:W-:Y:S02]  /*16f0*/  IMAD R13, R10.reuse, R0, R13 ;  /* 0x000000000a0d7224 */ /* 0x040fe400078e020d */
[----:B-1----:R-:W-:Y:S02]  /*1700*/  IMAD.MOV.U32 R3, RZ, RZ, R20 ;  /* 0x000000ffff037224 */ /* 0x002fe400078e0014 */
[----:B------:R-:W-:Y:S01]  /*1710*/  IMAD.MOV R19, RZ, RZ, -R19 ;  /* 0x000000ffff137224 */ /* 0x000fe200078e0a13 */
[C---:B------:R-:W-:Y:S01]  /*1720*/  ISETP.GT.U32.AND P5, PT, R10.reuse, R13, PT ;  /* 0x0000000d0a00720c */ /* 0x040fe20003fa4070 */
[----:B------:R-:W-:Y:S02]  /*1730*/  VIADD R11, R27, 0x1f2 ;  /* 0x000001f21b0b7836 */ /* 0x000fe40000000000 */
[----:B------:R-:W-:Y:S01]  /*1740*/  @!P3 IMAD.MOV R3, RZ, RZ, -R3 ;  /* 0x000000ffff03b224 */ /* 0x000fe200078e0a03 */
[----:B------:R-:W-:Y:S01]  /*1750*/  ISETP.GE.AND P3, PT, R7, RZ, PT ;  /* 0x000000ff0700720c */ /* 0x000fe20003f66270 */
[----:B------:R-:W-:Y:S01]  /*1760*/  IMAD R9, R10, R19, R9 ;  /* 0x000000130a097224 */ /* 0x000fe200078e0209 */
[----:B------:R-:W-:Y:S01]  /*1770*/  IABS R18, R11 ;  /* 0x0000000b00127213 */ /* 0x000fe20000000000 */
[----:B------:R-:W-:Y:S01]  /*1780*/  @!P6 IMAD.IADD R16, R16, 0x1, -R10 ;  /* 0x000000011010e824 */ /* 0x000fe200078e0a0a */
[----:B------:R1:W-:Y:S01]  /*1790*/  STL [R1+0xa4], R3 ;  /* 0x0000a40301007387 */ /* 0x0003e20000100800 */
[----:B------:R-:W-:Y:S01]  /*17a0*/  VIADD R0, R27, 0x1f0 ;  /* 0x000001f01b007836 */ /* 0x000fe20000000000 */
[----:B------:R-:W-:Y:S01]  /*17b0*/  ISETP.GT.U32.AND P6, PT, R10, R9, PT ;  /* 0x000000090a00720c */ /* 0x000fe20003fc4070 */
[----:B------:R-:W-:-:S03]  /*17c0*/  IMAD.HI.U32 R17, R4, R18, RZ ;  /* 0x0000001204117227 */ /* 0x000fc600078e00ff */
[----:B------:R-:W-:Y:S01]  /*17d0*/  IABS R7, R0 ;  /* 0x0000000000077213 */ /* 0x000fe20000000000 */
[----:B------:R-:W-:Y:S02]  /*17e0*/  IMAD.MOV R17, RZ, RZ, -R17 ;  /* 0x000000ffff117224 */ /* 0x000fe400078e0a11 */
[----:B------:R-:W-:Y:S02]  /*17f0*/  @!P5 IMAD.IADD R13, R13, 0x1, -R10 ;  /* 0x000000010d0dd824 */ /* 0x000fe400078e0a0a */
[----:B-1----:R-:W-:Y:S02]  /*1800*/  IMAD.MOV.U32 R3, RZ, RZ, R12 ;  /* 0x000000ffff037224 */ /* 0x002fe400078e000c */
[----:B------:R-:W-:Y:S01]  /*1810*/  IMAD.HI.U32 R12, R4, R15, RZ ;  /* 0x0000000f040c7227 */ /* 0x000fe200078e00ff */
[----:B------:R-:W-:-:S03]  /*1820*/  ISETP.GT.U32.AND P5, PT, R10, R13, PT ;  /* 0x0000000d0a00720c */ /* 0x000fc60003fa4070 */
[----:B------:R-:W-:Y:S01]  /*1830*/  @!P4 IMAD.MOV R3, RZ, RZ, -R3 ;  /* 0x000000ffff03c224 */ /* 0x000fe200078e0a03 */
[C---:B------:R-:W-:Y:S01]  /*1840*/  ISETP.GT.U32.AND P4, PT, R10.reuse, R5, PT ;  /* 0x000000050a00720c */ /* 0x040fe20003f84070 */
[----:B------:R-:W-:Y:S02]  /*1850*/  IMAD.MOV R12, RZ, RZ, -R12 ;  /* 0x000000ffff0c7224 */ /* 0x000fe400078e0a0c */
[C---:B------:R-:W-:Y:S01]  /*1860*/  IMAD R18, R10.reuse, R17, R18 ;  /* 0x000000110a127224 */ /* 0x040fe200078e0212 */
[----:B------:R1:W-:Y:S01]  /*1870*/  STL [R1+0xa8], R3 ;  /* 0x0000a80301007387 */ /* 0x0003e20000100800 */
[C---:B------:R-:W-:Y:S02]  /*1880*/  IMAD R15, R10.reuse, R12, R15 ;  /* 0x0000000c0a0f7224 */ /* 0x040fe400078e020f */
[----:B------:R-:W-:Y:S02]  /*1890*/  IMAD.MOV.U32 R17, RZ, RZ, R14 ;  /* 0x000000ffff117224 */ /* 0x000fe400078e000e */
[----:B------:R-:W-:Y:S01]  /*18a0*/  @!P6 IMAD.IADD R9, R9, 0x1, -R10 ;  /* 0x000000010909e824 */ /* 0x000fe200078e0a0a */
[----:B------:R-:W-:Y:S01]  /*18b0*/  ISETP.GT.U32.AND P6, PT, R10, R15, PT ;  /* 0x0000000f0a00720c */ /* 0x000fe20003fc4070 */
[----:B------:R-:W-:Y:S01]  /*18c0*/  @!P2 IMAD.MOV R17, RZ, RZ, -R17 ;  /* 0x000000ffff11a224 */ /* 0x000fe200078e0a11 */
[----:B------:R-:W-:Y:S01]  /*18d0*/  ISETP.GE.AND P2, PT, R8, RZ, PT ;  /* 0x000000ff0800720c */ /* 0x000fe20003f46270 */
[----:B------:R-:W-:-:S03]  /*18e0*/  IMAD.HI.U32 R14, R4, R7, RZ ;  /* 0x00000007040e7227 */ /* 0x000fc600078e00ff */
[----:B------:R2:W-:Y:S01]  /*18f0*/  STL [R1+0xac], R17 ;  /* 0x0000ac1101007387 */ /* 0x0005e20000100800 */
[----:B-1----:R-:W-:Y:S02]  /*1900*/  IMAD.MOV.U32 R3, RZ, RZ, R16 ;  /* 0x000000ffff037224 */ /* 0x002fe400078e0010 */
[----:B------:R-:W-:Y:S01]  /*1910*/  @!P4 IMAD.IADD R5, R5, 0x1, -R10 ;  /* 0x000000010505c824 */ /* 0x000fe200078e0a0a */
[----:B------:R-:W-:Y:S01]  /*1920*/  ISETP.GE.AND P4, PT, R11, RZ, PT ;  /* 0x000000ff0b00720c */ /* 0x000fe20003f86270 */
[----:B------:R-:W-:Y:S01]  /*1930*/  @!P1 IMAD.MOV R3, RZ, RZ, -R3 ;  /* 0x000000ffff039224 */ /* 0x000fe200078e0a03 */
[----:B------:R-:W-:Y:S01]  /*1940*/  ISETP.GT.U32.AND P1, PT, R10, R18, PT ;  /* 0x000000120a00720c */ /* 0x000fe20003f24070 */
[----:B------:R-:W-:Y:S02]  /*1950*/  IMAD.MOV R14, RZ, RZ, -R14 ;  /* 0x000000ffff0e7224 */ /* 0x000fe400078e0a0e */
[----:B------:R-:W-:Y:S01]  /*1960*/  VIADD R16, R27, 0x1ef ;  /* 0x000001ef1b107836 */ /* 0x000fe20000000000 */
[----:B------:R1:W-:Y:S01]  /*1970*/  STL [R1+0x580], R3 ;  /* 0x0005800301007387 */ /* 0x0003e20000100800 */
[--C-:B------:R-:W-:Y:S01]  /*1980*/  @!P5 IMAD.IADD R13, R13, 0x1, -R10.reuse ;  /* 0x000000010d0dd824 */ /* 0x100fe200078e0a0a */
[----:B------:R-:W-:Y:S01]  /*1990*/  ISETP.GE.AND P5, PT, R6, RZ, PT ;  /* 0x000000ff0600720c */ /* 0x000fe20003fa6270 */
[----:B------:R-:W-:Y:S01]  /*19a0*/  IMAD R6, R10, R14, R7 ;  /* 0x0000000e0a067224 */ /* 0x000fe200078e0207 */
[----:B------:R-:W-:Y:S01]  /*19b0*/  IABS R7, R16 ;  /* 0x0000001000077213 */ /* 0x000fe20000000000 */
[----:B------:R-:W-:-:S02]  /*19c0*/  @!P6 IMAD.IADD R15, R15, 0x1, -R10 ;  /* 0x000000010f0fe824 */ /* 0x000fc400078e0a0a */
[----:B--2---:R-:W-:Y:S02]  /*19d0*/  VIADD R17, R27, 0x1ee ;  /* 0x000001ee1b117836 */ /* 0x004fe40000000000 */
[----:B------:R-:W-:Y:S01]  /*19e0*/  @!P1 IMAD.IADD R18, R18, 0x1, -R10 ;  /* 0x0000000112129824 */ /* 0x000fe200078e0a0a */
[----:B------:R-:W-:Y:S01]  /*19f0*/  ISETP.GT.U32.AND P6, PT, R10, R15, PT ;  /* 0x0000000f0a00720c */ /* 0x000fe20003fc4070 */
[----:B-1----:R-:W-:Y:S01]  /*1a00*/  IMAD.MOV.U32 R3, RZ, RZ, R5 ;  /* 0x000000ffff037224 */ /* 0x002fe200078e0005 */
[----:B------:R-:W-:Y:S01]  /*1a10*/  IABS R19, R17 ;  /* 0x0000001100137213 */ /* 0x000fe20000000000 */
[----:B------:R-:W-:Y:S01]  /*1a20*/  IMAD.HI.U32 R5, R4, R7, RZ ;  /* 0x0000000704057227 */ /* 0x000fe200078e00ff */
[----:B------:R-:W-:-:S03]  /*1a30*/  ISETP.GT.U32.AND P1, PT, R10, R18, PT ;  /* 0x000000120a00720c */ /* 0x000fc60003f24070 */
[----:B------:R-:W-:Y:S01]  /*1a40*/  @!P0 IMAD.MOV R3, RZ, RZ, -R3 ;  /* 0x000000ffff038224 */ /* 0x000fe200078e0a03 */
[C---:B------:R-:W-:Y:S01]  /*1a50*/  ISETP.GT.U32.AND P0, PT, R10.reuse, R9, PT ;  /* 0x000000090a00720c */ /* 0x040fe20003f04070 */
[----:B------:R-:W-:Y:S02]  /*1a60*/  IMAD.MOV R5, RZ, RZ, -R5 ;  /* 0x000000ffff057224 */ /* 0x000fe400078e0a05 */
[----:B------:R-:W-:Y:S01]  /*1a70*/  VIADD R8, R27, 0x1ed ;  /* 0x000001ed1b087836 */ /* 0x000fe20000000000 */
[----:B------:R1:W-:Y:S01]  /*1a80*/  STL [R1+0x7e4], R3 ;  /* 0x0007e40301007387 */ /* 0x0003e20000100800 */
[C---:B------:R-:W-:Y:S02]  /*1a90*/  IMAD R7, R10.reuse, R5, R7 ;  /* 0x000000050a077224 */ /* 0x040fe400078e0207 */
[----:B------:R-:W-:Y:S01]  /*1aa0*/  @!P6 IMAD.IADD R15, R15, 0x1, -R10 ;  /* 0x000000010f0fe824 */ /* 0x000fe200078e0a0a */
[----:B------:R-:W-:Y:S01]  /*1ab0*/  IABS R14, R8 ;  /* 0x00000008000e7213 */ /* 0x000fe20000000000 */
[----:B------:R-:W-:Y:S01]  /*1ac0*/  VIADD R12, R27, 0x1ec ;  /* 0x000001ec1b0c7836 */ /* 0x000fe20000000000 */
[----:B------:R-:W-:Y:S01]  /*1ad0*/  ISETP.GT.U32.AND P6, PT, R10, R7, PT ;  /* 0x000000070a00720c */ /* 0x000fe20003fc4070 */
[----:B------:R-:W-:-:S02]  /*1ae0*/  IMAD.MOV.U32 R21, RZ, RZ, R13 ;  /* 0x000000ffff157224 */ /* 0x000fc400078e000d */
[----:B------:R-:W-:Y:S01]  /*1af0*/  @!P0 IMAD.IADD R9, R9, 0x1, -R10 ;  /* 0x0000000109098824 */ /* 0x000fe200078e0a0a */
[----:B------:R-:W-:Y:S01]  /*1b00*/  ISETP.GT.U32.AND P0, PT, R10, R6, PT ;  /* 0x000000060a00720c */ /* 0x000fe20003f04070 */
[----:B------:R-:W-:Y:S01]  /*1b10*/  IMAD.HI.U32 R20, R4, R19, RZ ;  /* 0x0000001304147227 */ /* 0x000fe200078e00ff */
[----:B------:R-:W-:-:S03]  /*1b20*/  IABS R11, R12 ;  /* 0x0000000c000b7213 */ /* 0x000fc60000000000 */
[----:B-1----:R-:W-:Y:S02]  /*1b30*/  IMAD.MOV.U32 R3, RZ, RZ, R9 ;  /* 0x000000ffff037224 */ /* 0x002fe400078e0009 */
[----:B------:R-:W-:-:S04]  /*1b40*/  IMAD.HI.U32 R5, R4, R14, RZ ;  /* 0x0000000e04057227 */ /* 0x000fc800078e00ff */
[--C-:B------:R-:W-:Y:S02]  /*1b50*/  @!P6 IMAD.IADD R7, R7, 0x1, -R10.reuse ;  /* 0x000000010707e824 */ /* 0x100fe400078e0a0a */
[--C-:B------:R-:W-:Y:S01]  /*1b60*/  @!P0 IMAD.IADD R6, R6, 0x1, -R10.reuse ;  /* 0x0000000106068824 */ /* 0x100fe200078e0a0a */
[----:B------:R-:W-:Y:S01]  /*1b70*/  ISETP.GE.AND P0, PT, R16, RZ, PT ;  /* 0x000000ff1000720c */ /* 0x000fe20003f06270 */
[----:B------:R-:W-:Y:S02]  /*1b80*/  @!P3 IMAD.MOV R21, RZ, RZ, -R21 ;  /* 0x000000ffff15b224 */ /* 0x000fe400078e0a15 */
[----:B------:R-:W-:Y:S01]  /*1b90*/  @!P1 IMAD.IADD R18, R18, 0x1, -R10 ;  /* 0x0000000112129824 */ /* 0x000fe200078e0a0a */
[----:B------:R-:W-:Y:S01]  /*1ba0*/  ISETP.GT.U32.AND P6, PT, R10, R6, PT ;  /* 0x000000060a00720c */ /* 0x000fe20003fc4070 */
[----:B------:R-:W-:Y:S01]  /*1bb0*/  IMAD.MOV R20, RZ, RZ, -R20 ;  /* 0x000000ffff147224 */ /* 0x000fe200078e0a14 */
[----:B------:R-:W-:Y:S01]  /*1bc0*/  ISETP.GE.AND P1, PT, R0, RZ, PT ;  /* 0x000000ff0000720c */ /* 0x000fe20003f26270 */
[----:B------:R-:W-:Y:S01]  /*1bd0*/  @!P2 IMAD.MOV R3, RZ, RZ, -R3 ;  /* 0x000000ffff03a224 */ /* 0x000fe200078e0a03 */
[----:B------:R-:W-:Y:S01]  /*1be0*/  STL [R1+0xb8], R21 ;  /* 0x0000b81501007387 */ /* 0x000fe20000100800 */
[----:B------:R-:W-:Y:S01]  /*1bf0*/  IMAD.HI.U32 R0, R4, R11, RZ ;  /* 0x0000000b04007227 */ /* 0x000fe200078e00ff */
[----:B------:R-:W-:-:S02]  /*1c00*/  ISETP.GT.U32.AND P2, PT, R10, R7, PT ;  /* 0x000000070a00720c */ /* 0x000fc40003f44070 */
[----:B------:R1:W-:Y:S01]  /*1c10*/  STL [R1+0xbc], R3 ;  /* 0x0000bc0301007387 */ /* 0x0003e20000100800 */
[----:B------:R-:W-:Y:S02]  /*1c20*/  IMAD.MOV R5, RZ, RZ, -R5 ;  /* 0x000000ffff057224 */ /* 0x000fe400078e0a05 */
[C---:B------:R-:W-:Y:S02]  /*1c30*/  IMAD R16, R10.reuse, R20, R19 ;  /* 0x000000140a107224 */ /* 0x040fe400078e0213 */
[----:B------:R-:W-:Y:S02]  /*1c40*/  IMAD.MOV R0, RZ, RZ, -R0 ;  /* 0x000000ffff007224 */ /* 0x000fe400078e0a00 */
[C---:B------:R-:W-:Y:S01]  /*1c50*/  IMAD R14, R10.reuse, R5, R14 ;  /* 0x000000050a0e7224 */ /* 0x040fe200078e020e */
[----:B------:R-:W-:Y:S01]  /*1c60*/  ISETP.GT.U32.AND P3, PT, R10, R16, PT ;  /* 0x000000100a00720c */ /* 0x000fe20003f64070 */
[----:B------:R-:W-:Y:S02]  /*1c70*/  VIADD R5, R27, 0x1eb ;  /* 0x000001eb1b057836 */ /* 0x000fe40000000000 */
[----:B-1----:R-:W-:-:S02]  /*1c80*/  IMAD.MOV.U32 R3, RZ, RZ, R15 ;  /* 0x000000ffff037224 */ /* 0x002fc400078e000f */
[----:B------:R-:W-:Y:S01]  /*1c90*/  @!P4 IMAD.MOV R18, RZ, RZ, -R18 ;  /* 0x000000ffff12c224 */ /* 0x000fe200078e0a12 */
[----:B------:R-:W-:Y:S01]  /*1ca0*/  IABS R13, R5 ;  /* 0x00000005000d7213 */ /* 0x000fe20000000000 */
[C---:B------:R-:W-:Y:S01]  /*1cb0*/  IMAD R11, R10.reuse, R0, R11 ;  /* 0x000000000a0b7224 */ /* 0x040fe200078e020b */
[----:B------:R-:W-:Y:S01]  /*1cc0*/  ISETP.GT.U32.AND P4, PT, R10, R14, PT ;  /* 0x0000000e0a00720c */ /* 0x000fe20003f84070 */
[----:B------:R-:W-:Y:S01]  /*1cd0*/  @!P5 IMAD.MOV R3, RZ, RZ, -R3 ;  /* 0x000000ffff03d224 */ /* 0x000fe200078e0a03 */
[----:B------:R-:W-:Y:S01]  /*1ce0*/  STL [R1+0xc4], R18 ;  /* 0x0000c41201007387 */ /* 0x000fe20000100800 */
[----:B------:R-:W-:Y:S01]  /*1cf0*/  @!P6 IMAD.IADD R6, R6, 0x1, -R10 ;  /* 0x000000010606e824 */ /* 0x000fe200078e0a0a */
[----:B------:R-:W-:Y:S01]  /*1d00*/  ISETP.GT.U32.AND P6, PT, R10, R11, PT ;  /* 0x0000000b0a00720c */ /* 0x000fe20003fc4070 */
[----:B------:R-:W-:Y:S01]  /*1d10*/  IMAD.HI.U32 R15, R4, R13, RZ ;  /* 0x0000000d040f7227 */ /* 0x000fe200078e00ff */
[----:B------:R1:W-:Y:S01]  /*1d20*/  STL [R1+0x18c], R3 ;  /* 0x00018c0301007387 */ /* 0x0003e20000100800 */
[----:B------:R-:W-:-:S02]  /*1d30*/  ISETP.GE.AND P5, PT, R17, RZ, PT ;  /* 0x000000ff1100720c */ /* 0x000fc40003fa6270 */
[----:B------:R-:W-:Y:S02]  /*1d40*/  IMAD.MOV R15, RZ, RZ, -R15 ;  /* 0x000000ffff0f7224 */ /* 0x000fe400078e0a0f */
[--C-:B------:R-:W-:Y:S01]  /*1d50*/  @!P2 IMAD.IADD R7, R7, 0x1, -R10.reuse ;  /* 0x000000010707a824 */ /* 0x100fe200078e0a0a */
[----:B------:R-:W-:Y:S01]  /*1d60*/  ISETP.GE.AND P2, PT, R8, RZ, PT ;  /* 0x000000ff0800720c */ /* 0x000fe20003f46270 */
[----:B------:R-:W-:Y:S01]  /*1d70*/  @!P3 IMAD.IADD R16, R16, 0x1, -R10 ;  /* 0x000000011010b824 */ /* 0x000fe200078e0a0a */
[----:B------:R-:W-:Y:S01]  /*1d80*/  ISETP.GE.AND P3, PT, R12, RZ, PT ;  /* 0x000000ff0c00720c */ /* 0x000fe20003f66270 */
[----:B------:R-:W-:Y:S02]  /*1d90*/  IMAD R13, R10, R15, R13 ;  /* 0x0000000f0a0d7224 */ /* 0x000fe400078e020d */
[----:B-1----:R-:W-:Y:S02]  /*1da0*/  IMAD.MOV.U32 R3, RZ, RZ, R6 ;  /* 0x000000ffff037224 */ /* 0x002fe400078e0006 */
[----:B------:R-:W-:Y:S01]  /*1db0*/  @!P4 IMAD.IADD R14, R14, 0x1, -R10 ;  /* 0x000000010e0ec824 */ /* 0x000fe200078e0a0a */
[----:B------:R-:W-:Y:S01]  /*1dc0*/  ISETP.GT.U32.AND P4, PT, R10, R16, PT ;  /* 0x000000100a00720c */ /* 0x000fe20003f84070 */
[----:B------:R-:W-:-:S02]  /*1dd0*/  @!P1 IMAD.MOV R3, RZ, RZ, -R3 ;  /* 0x000000ffff039224 */ /* 0x000fc400078e0a03 */
[----:B------:R-:W-:Y:S01]  /*1de0*/  @!P6 IMAD.IADD R11, R11, 0x1, -R10 ;  /* 0x000000010b0be824 */ /* 0x000fe200078e0a0a */
[C---:B------:R-:W-:Y:S01]  /*1df0*/  ISETP.GT.U32.AND P6, PT, R10.reuse, R14, PT ;  /* 0x0000000e0a00720c */ /* 0x040fe20003fc4070 */
[C---:B------:R-:W-:Y:S01]  /*1e00*/  VIADD R0, R27.reuse, 0x1ea ;  /* 0x000001ea1b007836 */ /* 0x040fe20000000000 */
[----:B------:R1:W-:Y:S01]  /*1e10*/  STL [R1+0x194], R3 ;  /* 0x0001940301007387 */ /* 0x0003e20000100800 */
[C---:B------:R-:W-:Y:S01]  /*1e20*/  VIADD R6, R27.reuse, 0x1e9 ;  /* 0x000001e91b067836 */ /* 0x040fe20000000000 */
[----:B------:R-:W-:Y:S01]  /*1e30*/  ISETP.GT.U32.AND P1, PT, R10, R11, PT ;  /* 0x0000000b0a00720c */ /* 0x000fe20003f24070 */
[----:B------:R-:W-:Y:S01]  /*1e40*/  VIADD R17, R27, 0x1e1 ;  /* 0x000001e11b117836 */ /* 0x000fe20000000000 */
[----:B------:R-:W-:-:S03]  /*1e50*/  IABS R9, R0 ;  /* 0x0000000000097213 */ /* 0x000fc60000000000 */
[----:B------:R-:W-:Y:S01]  /*1e60*/  @!P4 IMAD.IADD R16, R16, 0x1, -R10 ;  /* 0x000000011010c824 */ /* 0x000fe200078e0a0a */
[----:B------:R-:W-:Y:S01]  /*1e70*/  ISETP.GE.AND P4, PT, R5, RZ, PT ;  /* 0x000000ff0500720c */ /* 0x000fe20003f86270 */
[----:B------:R-:W-:-:S04]  /*1e80*/  IMAD.HI.U32 R8, R4, R9, RZ ;  /* 0x0000000904087227 */ /* 0x000fc800078e00ff */
[----:B-1----:R-:W-:Y:S01]  /*1e90*/  IMAD.MOV.U32 R3, RZ, RZ, R7 ;  /* 0x000000ffff037224 */ /* 0x002fe200078e0007 */
[----:B------:R-:W-:Y:S01]  /*1ea0*/  IABS R7, R6 ;  /* 0x0000000600077213 */ /* 0x000fe20000000000 */
[----:B------:R-:W-:Y:S02]  /*1eb0*/  IMAD.MOV R8, RZ, RZ, -R8 ;  /* 0x000000ffff087224 */ /* 0x000fe400078e0a08 */
[----:B------:R-:W-:Y:S01]  /*1ec0*/  @!P0 IMAD.MOV R3, RZ, RZ, -R3 ;  /* 0x000000ffff038224 */ /* 0x000fe200078e0a03 */
[----:B------:R-:W-:Y:S01]  /*1ed0*/  ISETP.GT.U32.AND P0, PT, R10, R13, PT ;  /* 0x0000000d0a00720c */ /* 0x000fe20003f04070 */
[----:B------:R-:W-:-:S03]  /*1ee0*/  IMAD.HI.U32 R15, R4, R7, RZ ;  /* 0x00000007040f7227 */ /* 0x000fc600078e00ff */
[----:B------:R1:W-:Y:S01]  /*1ef0*/  STL [R1+0x198], R3 ;  /* 0x0001980301007387 */ /* 0x0003e20000100800 */
[--C-:B------:R-:W-:Y:S01]  /*1f00*/  @!P1 IMAD.IADD R11, R11, 0x1, -R10.reuse ;  /* 0x000000010b0b9824 */ /* 0x100fe200078e0a0a */
[----:B------:R-:W-:Y:S01]  /*1f10*/  ISETP.GE.AND P1, PT, R0, RZ, PT ;  /* 0x000000ff0000720c */ /* 0x000fe20003f26270 */
[----:B------:R-:W-:Y:S02]  /*1f20*/  IMAD.MOV R15, RZ, RZ, -R15 ;  /* 0x000000ffff0f7224 */ /* 0x000fe400078e0a0f */
[----:B------:R-:W-:Y:S02]  /*1f30*/  VIADD R0, R27, 0x1e7 ;  /* 0x000001e71b007836 */ /* 0x000fe40000000000 */
[----:B------:R-:W-:Y:S02]  /*1f40*/  IMAD R9, R10, R8, R9 ;  /* 0x000000080a097224 */ /* 0x000fe400078e0209 */
[----:B------:R-:W-:Y:S01]  /*1f50*/  @!P0 IMAD.IADD R13, R13, 0x1, -R10 ;  /* 0x000000010d0d8824 */ /* 0x000fe200078e0a0a */
[----:B------:R-:W-:Y:S01]  /*1f60*/  ISETP.GE.AND P0, PT, R6, RZ, PT ;  /* 0x000000ff0600720c */ /* 0x000fe20003f06270 */
[----:B-1----:R-:W-:Y:S01]  /*1f70*/  IMAD.MOV.U32 R3, RZ, RZ, R16 ;  /* 0x000000ffff037224 */ /* 0x002fe200078e0010 */
[----:B------:R-:W-:Y:S01]  /*1f80*/  IABS R6, R0 ;  /* 0x0000000000067213 */ /* 0x000fe20000000000 */
[----:B------:R-:W-:Y:S01]  /*1f90*/  @!P6 IMAD.IADD R14, R14, 0x1, -R10 ;  /* 0x000000010e0ee824 */ /* 0x000fe200078e0a0a */
[C---:B------:R-:W-:Y:S01]  /*1fa0*/  ISETP.GT.U32.AND P6, PT, R10.reuse, R9, PT ;  /* 0x000000090a00720c */ /* 0x040fe20003fc4070 */
[----:B------:R-:W-:Y:S01]  /*1fb0*/  @!P5 IMAD.MOV R3, RZ, RZ, -R3 ;  /* 0x000000ffff03d224 */ /* 0x000fe200078e0a03 */
[C---:B------:R-:W-:Y:S01]  /*1fc0*/  ISETP.GT.U32.AND P5, PT, R10.reuse, R13, PT ;  /* 0x0000000d0a00720c */ /* 0x040fe20003fa4070 */
[C---:B------:R-:W-:Y:S01]  /*1fd0*/  IMAD R7, R10.reuse, R15, R7 ;  /* 0x0000000f0a077224 */ /* 0x040fe200078e0207 */
[----:B------:R-:W-:Y:S01]  /*1fe0*/  IABS R15, R17 ;  /* 0x00000011000f7213 */ /* 0x000fe20000000000 */
[----:B------:R-:W-:Y:S01]  /*1ff0*/  VIADD R8, R27, 0x1e8 ;  /* 0x000001e81b087836 */ /* 0x000fe20000000000 */
[----:B------:R1:W-:Y:S01]  /*2000*/  STL [R1+0x1a0], R3 ;  /* 0x0001a00301007387 */ /* 0x0003e20000100800 */
[----:B------:R-:W-:Y:S01]  /*2010*/  @!P2 IMAD.MOV R14, RZ, RZ, -R14 ;  /* 0x000000ffff0ea224 */ /* 0x000fe200078e0a0e */
[----:B------:R-:W-:-:S02]  /*2020*/  ISETP.GT.U32.AND P2, PT, R10, R7, PT ;  /* 0x000000070a00720c */ /* 0x000fc40003f44070 */
[----:B------:R-:W-:Y:S02]  /*2030*/  IABS R5, R8 ;  /* 0x0000000800057213 */ /* 0x000fe40000000000 */
[----:B------:R2:W-:Y:S01]  /*2040*/  STL [R1+0x1a4], R14 ;  /* 0x0001a40e01007387 */ /* 0x0005e20000100800 */
[----:B------:R-:W-:Y:S02]  /*2050*/  @!P6 IMAD.IADD R9, R9, 0x1, -R10 ;  /* 0x000000010909e824 */ /* 0x000fe400078e0a0a */
[----:B------:R-:W-:-:S03]  /*2060*/  IMAD.HI.U32 R12, R4, R5, RZ ;  /* 0x00000005040c7227 */ /* 0x000fc600078e00ff */
[----:B------:R-:W-:Y:S01]  /*2070*/  ISETP.GT.U32.AND P6, PT, R10, R9, PT ;  /* 0x000000090a00720c */ /* 0x000fe20003fc4070 */
[----:B-1----:R-:W-:Y:S02]  /*2080*/  IMAD.MOV.U32 R3, RZ, RZ, R11 ;  /* 0x000000ffff037224 */ /* 0x002fe400078e000b */
[----:B------:R-:W-:-:S04]  /*2090*/  IMAD.HI.U32 R11, R4, R6, RZ ;  /* 0x00000006040b7227 */ /* 0x000fc800078e00ff */
[----:B------:R-:W-:Y:S02]  /*20a0*/  IMAD.MOV R11, RZ, RZ, -R11 ;  /* 0x000000ffff0b7224 */ /* 0x000fe400078e0a0b */
[----:B------:R-:W-:Y:S02]  /*20b0*/  @!P5 IMAD.IADD R13, R13, 0x1, -R10 ;  /* 0x000000010d0dd824 */ /* 0x000fe400078e0a0a */
[----:B------:R-:W-:Y:S02]  /*20c0*/  IMAD.MOV R12, RZ, RZ, -R12 ;  /* 0x000000ffff0c7224 */ /* 0x000fe400078e0a0c */
[----:B------:R-:W-:Y:S02]  /*20d0*/  IMAD R6, R10, R11, R6 ;  /* 0x0000000b0a067224 */ /* 0x000fe400078e0206 */
[----:B--2---:R-:W-:Y:S02]  /*20e0*/  IMAD.MOV.U32 R14, RZ, RZ, R13 ;  /* 0x000000ffff0e7224 */ /* 0x004fe400078e000d */
[----:B------:R-:W-:-:S02]  /*20f0*/  @!P2 IMAD.IADD R7, R7, 0x1, -R10 ;  /* 0x000000010707a824 */ /* 0x000fc400078e0a0a */
[C---:B------:R-:W-:Y:S02]  /*2100*/  IMAD R5, R10.reuse, R12, R5 ;  /* 0x0000000c0a057224 */ /* 0x040fe400078e0205 */
[----:B------:R-:W-:Y:S01]  /*2110*/  @!P4 IMAD.MOV R14, RZ, RZ, -R14 ;  /* 0x000000ffff0ec224 */ /* 0x000fe200078e0a0e */
[----:B------:R-:W-:Y:S01]  /*2120*/  ISETP.GT.U32.AND P4, PT, R10, R6, PT ;  /* 0x000000060a00720c */ /* 0x000fe20003f84070 */
[----:B------:R-:W-:Y:S01]  /*2130*/  @!P3 IMAD.MOV R3, RZ, RZ, -R3 ;  /* 0x000000ffff03b224 */ /* 0x000fe200078e0a03 */
[----:B------:R-:W-:Y:S01]  /*2140*/  ISETP.GE.AND P3, PT, R8, RZ, PT ;  /* 0x000000ff0800720c */ /* 0x000fe20003f66270 */
[C---:B------:R-:W-:Y:S01]  /*2150*/  VIADD R8, R27.reuse, 0x1e6 ;  /* 0x000001e61b087836 */ /* 0x040fe20000000000 */
[C---:B------:R-:W-:Y:S01]  /*2160*/  ISETP.GT.U32.AND P2, PT, R10.reuse, R7, PT ;  /* 0x000000070a00720c */ /* 0x040fe20003f44070 */
[----:B------:R-:W-:Y:S01]  /*2170*/  VIADD R12, R27, 0x1e5 ;  /* 0x000001e51b0c7836 */ /* 0x000fe20000000000 */
[----:B------:R-:W-:Y:S01]  /*2180*/  ISETP.GT.U32.AND P5, PT, R10, R5, PT ;  /* 0x000000050a00720c */ /* 0x000fe20003fa4070 */
[--C-:B------:R-:W-:Y:S01]  /*2190*/  @!P6 IMAD.IADD R9, R9, 0x1, -R10.reuse ;  /* 0x000000010909e824 */ /* 0x100fe200078e0a0a */
[----:B------:R-:W-:Y:S01]  /*21a0*/  IABS R20, R8 ;  /* 0x0000000800147213 */ /* 0x000fe20000000000 */
[----:B------:R1:W-:Y:S01]  /*21b0*/  STL [R1+0x1b0], R3 ;  /* 0x0001b00301007387 */ /* 0x0003e20000100800 */
[----:B------:R-:W-:Y:S01]  /*21c0*/  IABS R21, R12 ;  /* 0x0000000c00157213 */ /* 0x000fe20000000000 */
[----:B------:R-:W-:Y:S01]  /*21d0*/  VIADD R11, R27, 0x1e4 ;  /* 0x000001e41b0b7836 */ /* 0x000fe20000000000 */
[----:B------:R-:W-:Y:S01]  /*21e0*/  ISETP.GE.AND P6, PT, R0, RZ, PT ;  /* 0x000000ff0000720c */ /* 0x000fe20003fc6270 */
[----:B------:R-:W-:Y:S01]  /*21f0*/  IMAD.HI.U32 R13, R4, R20, RZ ;  /* 0x00000014040d7227 */ /* 0x000fe200078e00ff */
[----:B------:R2:W-:Y:S02]  /*2200*/  STL [R1+0x1b4], R14 ;  /* 0x0001b40e01007387 */ /* 0x0005e40000100800 */
[----:B------:R-:W-:Y:S01]  /*2210*/  IABS R0, R11 ;  /* 0x0000000b00007213 */ /* 0x000fe20000000000 */
[----:B------:R-:W-:-:S02]  /*2220*/  @!P4 IMAD.IADD R6, R6, 0x1, -R10 ;  /* 0x000000010606c824 */ /* 0x000fc400078e0a0a */
[--C-:B------:R-:W-:Y:S01]  /*2230*/  @!P2 IMAD.IADD R7, R7, 0x1, -R10.reuse ;  /* 0x000000010707a824 */ /* 0x100fe200078e0a0a */
[----:B------:R-:W-:Y:S01]  /*2240*/  ISETP.GE.AND P2, PT, R12, RZ, PT ;  /* 0x000000ff0c00720c */ /* 0x000fe20003f46270 */
[----:B------:R-:W-:Y:S01]  /*2250*/  @!P5 IMAD.IADD R5, R5, 0x1, -R10 ;  /* 0x000000010505d824 */ /* 0x000fe200078e0a0a */
[C---:B------:R-:W-:Y:S01]  /*2260*/  ISETP.GT.U32.AND P4, PT, R10.reuse, R6, PT ;  /* 0x000000060a00720c */ /* 0x040fe20003f84070 */
[----:B------:R-:W-:Y:S02]  /*2270*/  IMAD.MOV R12, RZ, RZ, -R13 ;  /* 0x000000ffff0c7224 */ /* 0x000fe400078e0a0d */
[----:B-1----:R-:W-:Y:S01]  /*2280*/  IMAD.MOV.U32 R3, RZ, RZ, R9 ;  /* 0x000000ffff037224 */ /* 0x002fe200078e0009 */
[----:B------:R-:W-:Y:S01]  /*2290*/  ISETP.GT.U32.AND P5, PT, R10, R5, PT ;  /* 0x000000050a00720c */ /* 0x000fe20003fa4070 */
[----:B------:R-:W-:-:S04]  /*22a0*/  IMAD.HI.U32 R9, R4, R21, RZ ;  /* 0x0000001504097227 */ /* 0x000fc800078e00ff */
[C---:B------:R-:W-:Y:S02]  /*22b0*/  IMAD R20, R10.reuse, R12, R20 ;  /* 0x0000000c0a147224 */ /* 0x040fe400078e0214 */
[----:B--2---:R-:W-:Y:S02]  /*22c0*/  IMAD.MOV.U32 R14, RZ, RZ, R7 ;  /* 0x000000ffff0e7224 */ /* 0x004fe400078e0007 */
[----:B------:R-:W-:Y:S02]  /*22d0*/  IMAD.MOV R9, RZ, RZ, -R9 ;  /* 0x000000ffff097224 */ /* 0x000fe400078e0a09 */
[----:B------:R-:W-:Y:S01]  /*22e0*/  @!P0 IMAD.MOV R14, RZ, RZ, -R14 ;  /* 0x000000ffff0e8224 */ /* 0x000fe200078e0a0e */
[C---:B------:R-:W-:Y:S01]  /*22f0*/  ISETP.GT.U32.AND P0, PT, R10.reuse, R20, PT ;  /* 0x000000140a00720c */ /* 0x040fe20003f04070 */
[----:B------:R-:W-:Y:S02]  /*2300*/  IMAD R21, R10, R9, R21 ;  /* 0x000000090a157224 */ /* 0x000fe400078e0215 */
[----:B------:R-:W-:-:S02]  /*2310*/  @!P4 IMAD.IADD R6, R6, 0x1, -R10 ;  /* 0x000000010606c824 */ /* 0x000fc400078e0a0a */
[----:B------:R-:W-:Y:S01]  /*2320*/  @!P1 IMAD.MOV R3, RZ, RZ, -R3 ;  /* 0x000000ffff039224 */ /* 0x000fe200078e0a03 */
[----:B------:R-:W-:Y:S01]  /*2330*/  ISETP.GT.U32.AND P4, PT, R10, R21, PT ;  /* 0x000000150a00720c */ /* 0x000fe20003f84070 */
[----:B------:R-:W-:Y:S01]  /*2340*/  @!P5 IMAD.IADD R5, R5, 0x1, -R10 ;  /* 0x000000010505d824 */ /* 0x000fe200078e0a0a */
[----:B------:R-:W-:Y:S01]  /*2350*/  ISETP.GE.AND P1, PT, R8, RZ, PT ;  /* 0x000000ff0800720c */ /* 0x000fe20003f26270 */
[----:B------:R-:W-:Y:S01]  /*2360*/  IMAD.HI.U32 R8, R4, R0, RZ ;  /* 0x0000000004087227 */ /* 0x000fe200078e00ff */
[----:B------:R1:W-:Y:S01]  /*2370*/  STL [R1+0x1dc], R3 ;  /* 0x0001dc0301007387 */ /* 0x0003e20000100800 */
[----:B------:R-:W-:Y:S02]  /*2380*/  ISETP.GE.AND P5, PT, R11, RZ, PT ;  /* 0x000000ff0b00720c */ /* 0x000fe40003fa6270 */
[----:B------:R-:W-:Y:S01]  /*2390*/  IMAD.MOV R8, RZ, RZ, -R8 ;  /* 0x000000ffff087224 */ /* 0x000fe200078e0a08 */
[----:B------:R2:W-:Y:S01]  /*23a0*/  STL [R1+0x1e0], R14 ;  /* 0x0001e00e01007387 */ /* 0x0005e20000100800 */
[----:B------:R-:W-:-:S02]  /*23b0*/  @!P0 IMAD.IADD R20, R20, 0x1, -R10 ;  /* 0x0000000114148824 */ /* 0x000fc400078e0a0a */
[C---:B------:R-:W-:Y:S02]  /*23c0*/  VIADD R9, R27.reuse, 0x1e3 ;  /* 0x000001e31b097836 */ /* 0x040fe40000000000 */
[C---:B------:R-:W-:Y:S01]  /*23d0*/  IMAD R0, R10.reuse, R8, R0 ;  /* 0x000000080a007224 */ /* 0x040fe200078e0200 */
[----:B------:R-:W-:Y:S01]  /*23e0*/  ISETP.GT.U32.AND P0, PT, R10, R20, PT ;  /* 0x000000140a00720c */ /* 0x000fe20003f04070 */
[----:B-1----:R-:W-:Y:S02]  /*23f0*/  IMAD.MOV.U32 R3, RZ, RZ, R5 ;  /* 0x000000ffff037224 */ /* 0x002fe400078e0005 */
[----:B------:R-:W-:Y:S02]  /*2400*/  VIADD R8, R27, 0x1e2 ;  /* 0x000001e21b087836 */ /* 0x000fe40000000000 */
[----:B------:R-:W-:Y:S01]  /*2410*/  @!P3 IMAD.MOV R3, RZ, RZ, -R3 ;  /* 0x000000ffff03b224 */ /* 0x000fe200078e0a03 */
[----:B------:R-:W-:Y:S01]  /*2420*/  ISETP.GE.AND P3, PT, R9, RZ, PT ;  /* 0x000000ff0900720c */ /* 0x000fe20003f66270 */
[----:B------:R-:W-:Y:S01]  /*2430*/  @!P4 IMAD.IADD R21, R21, 0x1, -R10 ;  /* 0x000000011515c824 */ /* 0x000fe200078e0a0a */
[----:B------:R-:W-:Y:S01]  /*2440*/  IABS R9, R9 ;  /* 0x0000000900097213 */ /* 0x000fe20000000000 */
[----:B--2---:R-:W-:Y:S01]  /*2450*/  IMAD.HI.U32 R14, R4, R15, RZ ;  /* 0x0000000f040e7227 */ /* 0x004fe200078e00ff */
[----:B------:R1:W-:Y:S01]  /*2460*/  STL [R1+0x1e8], R3 ;  /* 0x0001e80301007387 */ /* 0x0003e20000100800 */
[----:B------:R-:W-:-:S02]  /*2470*/  IABS R11, R8 ;  /* 0x00000008000b7213 */ /* 0x000fc40000000000 */
[----:B------:R-:W-:Y:S01]  /*2480*/  ISETP.GT.U32.AND P4, PT, R10, R21, PT ;  /* 0x000000150a00720c */ /* 0x000fe20003f84070 */
[----:B------:R-:W-:-:S04]  /*2490*/  IMAD.HI.U32 R12, R4, R9, RZ ;  /* 0x00000009040c7227 */ /* 0x000fc800078e00ff */
[----:B------:R-:W-:-:S04]  /*24a0*/  IMAD.HI.U32 R7, R4, R11, RZ ;  /* 0x0000000b04077227 */ /* 0x000fc800078e00ff */
[----:B-1----:R-:W-:Y:S02]  /*24b0*/  IMAD.MOV.U32 R3, RZ, RZ, R6 ;  /* 0x000000ffff037224 */ /* 0x002fe400078e0006 */
[----:B------:R-:W-:Y:S02]  /*24c0*/  IMAD.MOV R12, RZ, RZ, -R12 ;  /* 0x000000ffff0c7224 */ /* 0x000fe400078e0a0c */
[----:B------:R-:W-:Y:S01]  /*24d0*/  @!P6 IMAD.MOV R3, RZ, RZ, -R3 ;  /* 0x000000ffff03e224 */ /* 0x000fe200078e0a03 */
[----:B------:R-:W-:Y:S01]  /*24e0*/  ISETP.GT.U32.AND P6, PT, R10, R0, PT ;  /* 0x000000000a00720c */ /* 0x000fe20003fc4070 */
[----:B------:R-:W-:Y:S01]  /*24f0*/  @!P0 IMAD.IADD R20, R20, 0x1, -R10 ;  /* 0x0000000114148824 */ /* 0x000fe200078e0a0a */
[----:B------:R-:W-:Y:S01]  /*2500*/  ISETP.GE.AND P0, PT, R8, RZ, PT ;  /* 0x000000ff0800720c */ /* 0x000fe20003f06270 */
[----:B------:R-:W-:Y:S01]  /*2510*/  IMAD.MOV R7, RZ, RZ, -R7 ;  /* 0x000000ffff077224 */ /* 0x000fe200078e0a07 */
[----:B------:R1:W-:Y:S01]  /*2520*/  STL [R1+0x1f8], R3 ;  /* 0x0001f80301007387 */ /* 0x0003e20000100800 */
[----:B------:R-:W-:-:S02]  /*2530*/  IMAD R8, R10, R12, R9 ;  /* 0x0000000c0a087224 */ /* 0x000fc400078e0209 */
[C---:B------:R-:W-:Y:S02]  /*2540*/  IMAD R11, R10.reuse, R7, R11 ;  /* 0x000000070a0b7224 */ /* 0x040fe400078e020b */
[----:B------:R-:W-:Y:S01]  /*2550*/  @!P4 IMAD.IADD R21, R21, 0x1, -R10 ;  /* 0x000000011515c824 */ /* 0x000fe200078e0a0a */
[----:B------:R-:W-:Y:S01]  /*2560*/  ISETP.GT.U32.AND P4, PT, R10, R8, PT ;  /* 0x000000080a00720c */ /* 0x000fe20003f84070 */
[----:B------:R-:W-:Y:S02]  /*2570*/  IMAD.MOV R6, RZ, RZ, -R14 ;  /* 0x000000ffff067224 */ /* 0x000fe400078e0a0e */
[----:B------:R-:W-:Y:S01]  /*2580*/  @!P6 IMAD.IADD R0, R0, 0x1, -R10 ;  /* 0x000000010000e824 */ /* 0x000fe200078e0a0a */
[----:B------:R-:W-:Y:S01]  /*2590*/  ISETP.GT.U32.AND P6, PT, R10, R11, PT ;  /* 0x0000000b0a00720c */ /* 0x000fe20003fc4070 */
[C---:B------:R-:W-:Y:S02]  /*25a0*/  VIADD R13, R27.reuse, 0x1e0 ;  /* 0x000001e01b0d7836 */ /* 0x040fe40000000000 */
[----:B------:R-:W-:-:S02]  /*25b0*/  VIADD R14, R27, 0x1df ;  /* 0x000001df1b0e7836 */ /* 0x000fc40000000000 */
[----:B------:R-:W-:Y:S01]  /*25c0*/  IMAD R15, R10, R6, R15 ;  /* 0x000000060a0f7224 */ /* 0x000fe200078e020f */
[----:B------:R-:W-:Y:S01]  /*25d0*/  IABS R16, R13 ;  /* 0x0000000d00107213 */ /* 0x000fe20000000000 */
[----:B------:R-:W-:Y:S01]  /*25e0*/  VIADD R6, R27, 0x1de ;  /* 0x000001de1b067836 */ /* 0x000fe20000000000 */
[----:B------:R-:W-:Y:S01]  /*25f0*/  IABS R12, R14 ;  /* 0x0000000e000c7213 */ /* 0x000fe20000000000 */
[----:B------:R-:W-:Y:S01]  /*2600*/  @!P4 IMAD.IADD R8, R8, 0x1, -R10 ;  /* 0x000000010808c824 */ /* 0x000fe200078e0a0a */
[C---:B------:R-:W-:Y:S01]  /*2610*/  ISETP.GT.U32.AND P4, PT, R10.reuse, R0, PT ;  /* 0x000000000a00720c */ /* 0x040fe20003f84070 */
[----:B-1----:R-:W-:Y:S01]  /*2620*/  IMAD.MOV.U32 R3, RZ, RZ, R20 ;  /* 0x000000ffff037224 */ /* 0x002fe200078e0014 */
[----:B------:R-:W-:Y:S01]  /*2630*/  IABS R18, R6 ;  /* 0x0000000600127213 */ /* 0x000fe20000000000 */
[----:B------:R-:W-:Y:S02]  /*2640*/  @!P6 IMAD.IADD R11, R11, 0x1, -R10 ;  /* 0x000000010b0be824 */ /* 0x000fe400078e0a0a */
[----:B------:R-:W-:Y:S01]  /*2650*/  @!P1 IMAD.MOV R3, RZ, RZ, -R3 ;  /* 0x000000ffff039224 */ /* 0x000fe200078e0a03 */
[----:B------:R-:W-:Y:S01]  /*2660*/  ISETP.GT.U32.AND P1, PT, R10, R8, PT ;  /* 0x000000080a00720c */ /* 0x000fe20003f24070 */
[----:B------:R-:W-:Y:S01]  /*2670*/  IMAD.HI.U32 R5, R4, R16, RZ ;  /* 0x0000001004057227 */ /* 0x000fe200078e00ff */
[----:B------:R-:W-:-:S02]  /*2680*/  ISETP.GT.U32.AND P6, PT, R10, R11, PT ;  /* 0x0000000b0a00720c */ /* 0x000fc40003fc4070 */
[----:B------:R1:W-:Y:S01]  /*2690*/  STL [R1+0x1fc], R3 ;  /* 0x0001fc0301007387 */ /* 0x0003e20000100800 */
[----:B------:R-:W-:-:S04]  /*26a0*/  IMAD.HI.U32 R22, R4, R12, RZ ;  /* 0x0000000c04167227 */ /* 0x000fc800078e00ff */
[----:B------:R-:W-:Y:S02]  /*26b0*/  IMAD.MOV R5, RZ, RZ, -R5 ;  /* 0x000000ffff057224 */ /* 0x000fe400078e0a05 */
[----:B------:R-:W-:-:S04]  /*26c0*/  IMAD.HI.U32 R20, R4, R18, RZ ;  /* 0x0000001204147227 */ /* 0x000fc800078e00ff */
[----:B------:R-:W-:Y:S02]  /*26d0*/  IMAD.MOV R22, RZ, RZ, -R22 ;  /* 0x000000ffff167224 */ /* 0x000fe400078e0a16 */
[C---:B------:R-:W-:Y:S02]  /*26e0*/  IMAD R16, R10.reuse, R5, R16 ;  /* 0x000000050a107224 */ /* 0x040fe400078e0210 */
[----:B-1----:R-:W-:Y:S02]  /*26f0*/  IMAD.MOV.U32 R3, RZ, RZ, R21 ;  /* 0x000000ffff037224 */ /* 0x002fe400078e0015 */
[----:B------:R-:W-:Y:S02]  /*2700*/  IMAD.MOV R20, RZ, RZ, -R20 ;  /* 0x000000ffff147224 */ /* 0x000fe400078e0a14 */
[C---:B------:R-:W-:Y:S02]  /*2710*/  IMAD R12, R10.reuse, R22, R12 ;  /* 0x000000160a0c7224 */ /* 0x040fe400078e020c */
[----:B------:R-:W-:Y:S01]  /*2720*/  @!P2 IMAD.MOV R3, RZ, RZ, -R3 ;  /* 0x000000ffff03a224 */ /* 0x000fe200078e0a03 */
[----:B------:R-:W-:Y:S01]  /*2730*/  ISETP.GT.U32.AND P2, PT, R10, R15, PT ;  /* 0x0000000f0a00720c */ /* 0x000fe20003f44070 */
[----:B------:R-:W-:Y:S01]  /*2740*/  @!P4 IMAD.IADD R0, R0, 0x1, -R10 ;  /* 0x000000010000c824 */ /* 0x000fe200078e0a0a */
[C---:B------:R-:W-:Y:S01]  /*2750*/  ISETP.GT.U32.AND P4, PT, R10.reuse, R16, PT ;  /* 0x000000100a00720c */ /* 0x040fe20003f84070 */
[----:B------:R-:W-:Y:S01]  /*2760*/  IMAD R18, R10, R20, R18 ;  /* 0x000000140a127224 */ /* 0x000fe200078e0212 */
[----:B------:R1:W-:Y:S01]  /*2770*/  STL [R1+0x204], R3 ;  /* 0x0002040301007387 */ /* 0x0003e20000100800 */
[----:B------:R-:W-:Y:S01]  /*2780*/  @!P1 IMAD.IADD R8, R8, 0x1, -R10 ;  /* 0x0000000108089824 */ /* 0x000fe200078e0a0a */
[----:B------:R-:W-:Y:S01]  /*2790*/  ISETP.GT.U32.AND P1, PT, R10, R12, PT ;  /* 0x0000000c0a00720c */ /* 0x000fe20003f24070 */
[----:B------:R-:W-:-:S02]  /*27a0*/  VIADD R5, R27, 0x1dd ;  /* 0x000001dd1b057836 */ /* 0x000fc40000000000 */
[----:B------:R-:W-:Y:S01]  /*27b0*/  @!P6 IMAD.IADD R11, R11, 0x1, -R10 ;  /* 0x000000010b0be824 */ /* 0x000fe200078e0a0a */
[----:B------:R-:W-:Y:S01]  /*27c0*/  ISETP.GT.U32.AND P6, PT, R10, R18, PT ;  /* 0x000000120a00720c */ /* 0x000fe20003fc4070 */
[----:B------:R-:W-:Y:S01]  /*27d0*/  IMAD.MOV.U32 R23, RZ, RZ, R0 ;  /* 0x000000ffff177224 */ /* 0x000fe200078e0000 */
[----:B------:R-:W-:Y:S01]  /*27e0*/  IABS R19, R5 ;  /* 0x0000000500137213 */ /* 0x000fe20000000000 */
[----:B------:R-:W-:Y:S02]  /*27f0*/  VIADD R9, R27, 0x1dc ;  /* 0x000001dc1b097836 */ /* 0x000fe40000000000 */
[----:B-1----:R-:W-:Y:S02]  /*2800*/  IMAD.MOV.U32 R3, RZ, RZ, R8 ;  /* 0x000000ffff037224 */ /* 0x002fe400078e0008 */
[----:B------:R-:W-:Y:S01]  /*2810*/  IMAD.HI.U32 R21, R4, R19, RZ ;  /* 0x0000001304157227 */ /* 0x000fe200078e00ff */
[----:B------:R-:W-:-:S03]  /*2820*/  IABS R7, R9 ;  /* 0x0000000900077213 */ /* 0x000fc60000000000 */
[----:B------:R-:W-:Y:S02]  /*2830*/  @!P5 IMAD.MOV R23, RZ, RZ, -R23 ;  /* 0x000000ffff17d224 */ /* 0x000fe400078e0a17 */
[--C-:B------:R-:W-:Y:S01]  /*2840*/  @!P2 IMAD.IADD R15, R15, 0x1, -R10.reuse ;  /* 0x000000010f0fa824 */ /* 0x100fe200078e0a0a */
[----:B------:R-:W-:Y:S01]  /*2850*/  ISETP.GE.AND P2, PT, R17, RZ, PT ;  /* 0x000000ff1100720c */ /* 0x000fe20003f46270 */
[--C-:B------:R-:W-:Y:S01]  /*2860*/  @!P4 IMAD.IADD R16, R16, 0x1, -R10.reuse ;  /* 0x000000011010c824 */ /* 0x100fe200078e0a0a */
[----:B------:R-:W-:Y:S01]  /*2870*/  STL [R1+0x20c], R23 ;  /* 0x00020c1701007387 */ /* 0x000fe20000100800 */
[----:B------:R-:W-:Y:S01]  /*2880*/  @!P3 IMAD.MOV R3, RZ, RZ, -R3 ;  /* 0x000000ffff03b224 */ /* 0x000fe200078e0a03 */
[----:B------:R-:W-:Y:S01]  /*2890*/  ISETP.GE.AND P4, PT, R13, RZ, PT ;  /* 0x000000ff0d00720c */ /* 0x000fe20003f86270 */
[--C-:B------:R-:W-:Y:S01]  /*28a0*/  @!P1 IMAD.IADD R12, R12, 0x1, -R10.reuse ;  /* 0x000000010c0c9824 */ /* 0x100fe200078e0a0a */
[----:B------:R-:W-:Y:S01]  /*28b0*/  ISETP.GT.U32.AND P1, PT, R10, R15, PT ;  /* 0x0000000f0a00720c */ /* 0x000fe20003f24070 */
[----:B------:R-:W-:Y:S01]  /*28c0*/  IMAD.MOV R21, RZ, RZ, -R21 ;  /* 0x000000ffff157224 */ /* 0x000fe200078e0a15 */
[----:B------:R1:W-:Y:S01]  /*28d0*/  STL [R1+0x214], R3 ;  /* 0x0002140301007387 */ /* 0x0003e20000100800 */
[----:B------:R-:W-:Y:S01]  /*28e0*/  @!P6 IMAD.IADD R18, R18, 0x1, -R10 ;  /* 0x000000011212e824 */ /* 0x000fe200078e0a0a */
[----:B------:R-:W-:Y:S01]  /*28f0*/  ISETP.GT.U32.AND P6, PT, R10, R16, PT ;  /* 0x000000100a00720c */ /* 0x000fe20003fc4070 */
[----:B------:R-:W-:Y:S01]  /*2900*/  IMAD.HI.U32 R22, R4, R7, RZ ;  /* 0x0000000704167227 */ /* 0x000fe200078e00ff */
[----:B------:R-:W-:-:S02]  /*2910*/  ISETP.GT.U32.AND P5, PT, R10, R12, PT ;  /* 0x0000000c0a00720c */ /* 0x000fc40003fa4070 */
[C---:B------:R-:W-:Y:S01]  /*2920*/  ISETP.GT.U32.AND P3, PT, R10.reuse, R18, PT ;  /* 0x000000120a00720c */ /* 0x040fe20003f64070 */
[C---:B------:R-:W-:Y:S02]  /*2930*/  IMAD R19, R10.reuse, R21, R19 ;  /* 0x000000150a137224 */ /* 0x040fe400078e0213 */
[----:B------:R-:W-:Y:S02]  /*2940*/  IMAD.MOV R22, RZ, RZ, -R22 ;  /* 0x000000ffff167224 */ /* 0x000fe400078e0a16 */
[----:B-1----:R-:W-:Y:S02]  /*2950*/  IMAD.MOV.U32 R3, RZ, RZ, R11 ;  /* 0x000000ffff037224 */ /* 0x002fe400078e000b */
[C---:B------:R-:W-:Y:S02]  /*2960*/  VIADD R17, R27.reuse, 0x1db ;  /* 0x000001db1b117836 */ /* 0x040fe40000000000 */
[----:B------:R-:W-:Y:S01]  /*2970*/  @!P0 IMAD.MOV R3, RZ, RZ, -R3 ;  /* 0x000000ffff038224 */ /* 0x000fe200078e0a03 */
[C---:B------:R-:W-:Y:S01]  /*2980*/  ISETP.GT.U32.AND P0, PT, R10.reuse, R19, PT ;  /* 0x000000130a00720c */ /* 0x040fe20003f04070 */
[----:B------:R-:W-:Y:S01]  /*2990*/  IMAD R7, R10, R22, R7 ;  /* 0x000000160a077224 */ /* 0x000fe200078e0207 */
[----:B------:R-:W-:Y:S01]  /*29a0*/  IABS R8, R17 ;  /* 0x0000001100087213 */ /* 0x000fe20000000000 */
[----:B------:R-:W-:Y:S01]  /*29b0*/  VIADD R13, R27, 0x1da ;  /* 0x000001da1b0d7836 */ /* 0x000fe20000000000 */
[----:B------:R1:W-:Y:S01]  /*29c0*/  STL [R1+0x21c], R3 ;  /* 0x00021c0301007387 */ /* 0x0003e20000100800 */
[--C-:B------:R-:W-:Y:S01]  /*29d0*/  @!P1 IMAD.IADD R15, R15, 0x1, -R10.reuse ;  /* 0x000000010f0f9824 */ /* 0x100fe200078e0a0a */
[----:B------:R-:W-:Y:S01]  /*29e0*/  ISETP.GE.AND P1, PT, R14, RZ, PT ;  /* 0x000000ff0e00720c */ /* 0x000fe20003f26270 */
[--C-:B------:R-:W-:Y:S01]  /*29f0*/  @!P6 IMAD.IADD R16, R16, 0x1, -R10.reuse ;  /* 0x000000011010e824 */ /* 0x100fe200078e0a0a */
[----:B------:R-:W-:Y:S01]  /*2a00*/  ISETP.GT.U32.AND P6, PT, R10, R7, PT ;  /* 0x000000070a00720c */ /* 0x000fe20003fc4070 */
[----:B------:R-:W-:Y:S01]  /*2a10*/  @!P5 IMAD.IADD R12, R12, 0x1, -R10 ;  /* 0x000000010c0cd824 */ /* 0x000fe200078e0a0a */
[----:B------:R-:W-:Y:S01]  /*2a20*/  IABS R0, R13 ;  /* 0x0000000d00007213 */ /* 0x000fe20000000000 */
[----:B------:R-:W-:Y:S01]  /*2a30*/  IMAD.MOV.U32 R11, RZ, RZ, R15 ;  /* 0x000000ffff0b7224 */ /* 0x000fe200078e000f */
[----:B------:R-:W-:Y:S01]  /*2a40*/  ISETP.GE.AND P5, PT, R6, RZ, PT ;  /* 0x000000ff0600720c */ /* 0x000fe20003fa6270 */
[----:B------:R-:W-:-:S04]  /*2a50*/  IMAD.HI.U32 R6, R4, R8, RZ ;  /* 0x0000000804067227 */ /* 0x000fc800078e00ff */
[----:B------:R-:W-:Y:S01]  /*2a60*/  @!P3 IMAD.IADD R18, R18, 0x1, -R10 ;  /* 0x000000011212b824 */ /* 0x000fe200078e0a0a */
[----:B------:R-:W-:Y:S01]  /*2a70*/  ISETP.GE.AND P3, PT, R5, RZ, PT ;  /* 0x000000ff0500720c */ /* 0x000fe20003f66270 */
[----:B-1----:R-:W-:Y:S02]  /*2a80*/  IMAD.MOV.U32 R3, RZ, RZ, R16 ;  /* 0x000000ffff037224 */ /* 0x002fe400078e0010 */
[----:B------:R-:W-:Y:S01]  /*2a90*/  @!P0 IMAD.IADD R19, R19, 0x1, -R10 ;  /* 0x0000000113138824 */ /* 0x000fe200078e0a0a */
[----:B------:R-:W-:Y:S01]  /*2aa0*/  ISETP.GE.AND P0, PT, R9, RZ, PT ;  /* 0x000000ff0900720c */ /* 0x000fe20003f06270 */
[----:B------:R-:W-:-:S04]  /*2ab0*/  IMAD.HI.U32 R5, R4, R0, RZ ;  /* 0x0000000004057227 */ /* 0x000fc800078e00ff */
[----:B------:R-:W-:Y:S02]  /*2ac0*/  IMAD.MOV R6, RZ, RZ, -R6 ;  /* 0x000000ffff067224 */ /* 0x000fe400078e0a06 */
[----:B------:R-:W-:Y:S01]  /*2ad0*/  @!P2 IMAD.MOV R11, RZ, RZ, -R11 ;  /* 0x000000ffff0ba224 */ /* 0x000fe200078e0a0b */
[C---:B------:R-:W-:Y:S01]  /*2ae0*/  ISETP.GT.U32.AND P2, PT, R10.reuse, R19, PT ;  /* 0x000000130a00720c */ /* 0x040fe20003f44070 */
[----:B------:R-:W-:Y:S02]  /*2af0*/  @!P4 IMAD.MOV R3, RZ, RZ, -R3 ;  /* 0x000000ffff03c224 */ /* 0x000fe400078e0a03 */
[----:B------:R-:W-:Y:S01]  /*2b00*/  IMAD.MOV R5, RZ, RZ, -R5 ;  /* 0x000000ffff057224 */ /* 0x000fe200078e0a05 */
[----:B------:R-:W-:Y:S01]  /*2b10*/  STL [R1+0x220], R11 ;  /* 0x0002200b01007387 */ /* 0x000fe20000100800 */
[C---:B------:R-:W-:Y:S02]  /*2b20*/  IMAD R8, R10.reuse, R6, R8 ;  /* 0x000000060a087224 */ /* 0x040fe400078e0208 */
[----:B------:R-:W-:Y:S01]  /*2b30*/  IMAD.MOV.U32 R9, RZ, RZ, R12 ;  /* 0x000000ffff097224 */ /* 0x000fe200078e000c */
[----:B------:R1:W-:Y:S01]  /*2b40*/  STL [R1+0x23c], R3 ;  /* 0x00023c0301007387 */ /* 0x0003e20000100800 */
[----:B------:R-:W-:Y:S01]  /*2b50*/  @!P6 IMAD.IADD R7, R7, 0x1, -R10 ;  /* 0x000000010707e824 */ /* 0x000fe200078e0a0a */
[----:B------:R-:W-:Y:S01]  /*2b60*/  ISETP.GE.AND P6, PT, R17, RZ, PT ;  /* 0x000000ff1100720c */ /* 0x000fe20003fc6270 */
[----:B------:R-:W-:-:S02]  /*2b70*/  IMAD R5, R10, R5, R0 ;  /* 0x000000050a057224 */ /* 0x000fc400078e0200 */
[----:B------:R-:W-:Y:S01]  /*2b80*/  @!P1 IMAD.MOV R9, RZ, RZ, -R9 ;  /* 0x000000ffff099224 */ /* 0x000fe200078e0a09 */
[C---:B------:R-:W-:Y:S01]  /*2b90*/  ISETP.GT.U32.AND P1, PT, R10.reuse, R8, PT ;  /* 0x000000080a00720c */ /* 0x040fe20003f24070 */
[----:B------:R-:W-:Y:S01]  /*2ba0*/  VIADD R0, R27, 0x1d8 ;  /* 0x000001d81b007836 */ /* 0x000fe20000000000 */
[C---:B------:R-:W-:Y:S01]  /*2bb0*/  ISETP.GT.U32.AND P4, PT, R10.reuse, R7, PT ;  /* 0x000000070a00720c */ /* 0x040fe20003f84070 */
[----:B------:R-:W-:Y:S01]  /*2bc0*/  @!P2 IMAD.IADD R19, R19, 0x1, -R10 ;  /* 0x000000011313a824 */ /* 0x000fe200078e0a0a */
[----:B------:R2:W-:Y:S01]  /*2bd0*/  STL [R1+0x240], R9 ;  /* 0x0002400901007387 */ /* 0x0005e20000100800 */
[----:B-1----:R-:W-:Y:S01]  /*2be0*/  IMAD.MOV.U32 R3, RZ, RZ, R18 ;  /* 0x000000ffff037224 */ /* 0x002fe200078e0012 */
[----:B------:R-:W-:Y:S01]  /*2bf0*/  ISETP.GE.AND P2, PT, R13, RZ, PT ;  /* 0x000000ff0d00720c */ /* 0x000fe20003f46270 */
[C---:B------:R-:W-:Y:S02]  /*2c00*/  VIADD R6, R27.reuse, 0x1d9 ;  /* 0x000001d91b067836 */ /* 0x040fe40000000000 */
[----:B------:R-:W-:Y:S01]  /*2c10*/  @!P5 IMAD.MOV R3, RZ, RZ, -R3 ;  /* 0x000000ffff03d224 */ /* 0x000fe200078e0a03 */
[----:B------:R-:W-:Y:S01]  /*2c20*/  ISETP.GT.U32.AND P5, PT, R10, R5, PT ;  /* 0x000000050a00720c */ /* 0x000fe20003fa4070 */
[----:B------:R-:W-:Y:S01]  /*2c30*/  VIADD R13, R27, 0x1d7 ;  /* 0x000001d71b0d7836 */ /* 0x000fe20000000000 */
[----:B------:R-:W-:Y:S01]  /*2c40*/  IABS R14, R6 ;  /* 0x00000006000e7213 */ /* 0x000fe20000000000 */
[--C-:B------:R-:W-:Y:S01]  /*2c50*/  @!P1 IMAD.IADD R8, R8, 0x1, -R10.reuse ;  /* 0x0000000108089824 */ /* 0x100fe200078e0a0a */
[----:B------:R1:W-:Y:S01]  /*2c60*/  STL [R1+0x248], R3 ;  /* 0x0002480301007387 */ /* 0x0003e20000100800 */
[----:B--2---:R-:W-:Y:S01]  /*2c70*/  IABS R9, R0 ;  /* 0x0000000000097213 */ /* 0x004fe20000000000 */
[----:B------:R-:W-:Y:S01]  /*2c80*/  @!P4 IMAD.IADD R7, R7, 0x1, -R10 ;  /* 0x000000010707c824 */ /* 0x000fe200078e0a0a */
[----:B------:R-:W-:Y:S01]  /*2c90*/  ISETP.GE.AND P4, PT, R6, RZ, PT ;  /* 0x000000ff0600720c */ /* 0x000fe20003f86270 */
[----:B------:R-:W-:Y:S01]  /*2ca0*/  VIADD R12, R27, 0x1d5 ;  /* 0x000001d51b0c7836 */ /* 0x000fe20000000000 */
[----:B------:R-:W-:Y:S01]  /*2cb0*/  ISETP.GE.AND P1, PT, R0, RZ, PT ;  /* 0x000000ff0000720c */ /* 0x000fe20003f26270 */
[----:B------:R-:W-:-:S02]  /*2cc0*/  IMAD.MOV.U32 R6, RZ, RZ, R9 ;  /* 0x000000ffff067224 */ /* 0x000fc400078e0009 */
[----:B------:R-:W-:-:S04]  /*2cd0*/  IMAD.HI.U32 R9, R4, R14, RZ ;  /* 0x0000000e04097227 */ /* 0x000fc800078e00ff */
[----:B-1----:R-:W-:Y:S02]  /*2ce0*/  IMAD.MOV.U32 R3, RZ, RZ, R19 ;  /* 0x000000ffff037224 */ /* 0x002fe400078e0013 */
[----:B------:R-:W-:Y:S01]  /*2cf0*/  @!P5 IMAD.IADD R5, R5, 0x1, -R10 ;  /* 0x000000010505d824 */ /* 0x000fe200078e0a0a */
[----:B------:R-:W-:Y:S01]  /*2d00*/  ISETP.GT.U32.AND P5, PT, R10, R8, PT ;  /* 0x000000080a00720c */ /* 0x000fe20003fa4070 */
[----:B------:R-:W-:Y:S02]  /*2d10*/  @!P3 IMAD.MOV R3, RZ, RZ, -R3 ;  /* 0x000000ffff03b224 */ /* 0x000fe400078e0a03 */
[----:B------:R-:W-:Y:S01]  /*2d20*/  IMAD.HI.U32 R0, R4, R6, RZ ;  /* 0x0000000604007227 */ /* 0x000fe200078e00ff */
[----:B------:R-:W-:Y:S02]  /*2d30*/  ISETP.GT.U32.AND P3, PT, R10, R5, PT ;  /* 0x000000050a00720c */ /* 0x000fe40003f64070 */
[----:B------:R1:W-:Y:S01]  /*2d40*/  STL [R1+0x250], R3 ;  /* 0x0002500301007387 */ /* 0x0003e20000100800 */
[----:B------:R-:W-:-:S02]  /*2d50*/  IMAD.MOV R0, RZ, RZ, -R0 ;  /* 0x000000ffff007224 */ /* 0x000fc400078e0a00 */
[C---:B------:R-:W-:Y:S02]  /*2d60*/  VIADD R19, R27.reuse, 0x1d3 ;  /* 0x000001d31b137836 */ /* 0x040fe40000000000 */
[----:B------:R-:W-:Y:S02]  /*2d70*/  IMAD R6, R10, R0, R6 ;  /* 0x000000000a067224 */ /* 0x000fe400078e0206 */
[----:B------:R-:W-:Y:S02]  /*2d80*/  @!P5 IMAD.IADD R8, R8, 0x1, -R10 ;  /* 0x000000010808d824 */ /* 0x000fe400078e0a0a */
[----:B------:R-:W-:Y:S02]  /*2d90*/  VIADD R0, R27, 0x1d4 ;  /* 0x000001d41b007836 */ /* 0x000fe40000000000 */
[----:B-1----:R-:W-:Y:S02]  /*2da0*/  IMAD.MOV.U32 R3, RZ, RZ, R7 ;  /* 0x000000ffff037224 */ /* 0x002fe400078e0007 */
[----:B------:R-:W-:-:S02]  /*2db0*/  IMAD.MOV R7, RZ, RZ, -R9 ;  /* 0x000000ffff077224 */ /* 0x000fc400078e0a09 */
[----:B------:R-:W-:Y:S02]  /*2dc0*/  IMAD.MOV.U32 R11, RZ, RZ, R8 ;  /* 0x000000ffff0b7224 */ /* 0x000fe400078e0008 */
[C---:B------:R-:W-:Y:S02]  /*2dd0*/  IMAD R14, R10.reuse, R7, R14 ;  /* 0x000000070a0e7224 */ /* 0x040fe400078e020e */
[----:B------:R-:W-:Y:S01]  /*2de0*/  @!P6 IMAD.MOV R11, RZ, RZ, -R11 ;  /* 0x000000ffff0be224 */ /* 0x000fe200078e0a0b */
[C---:B------:R-:W-:Y:S01]  /*2df0*/  ISETP.GT.U32.AND P6, PT, R10.reuse, R6, PT ;  /* 0x000000060a00720c */ /* 0x040fe20003fc4070 */
[----:B------:R-:W-:Y:S01]  /*2e00*/  @!P0 IMAD.MOV R3, RZ, RZ, -R3 ;  /* 0x000000ffff038224 */ /* 0x000fe200078e0a03 */
[----:B------:R-:W-:Y:S01]  /*2e10*/  ISETP.GT.U32.AND P5, PT, R10, R14, PT ;  /* 0x0000000e0a00720c */ /* 0x000fe20003fa4070 */
[----:B------:R-:W-:Y:S01]  /*2e20*/  @!P3 IMAD.IADD R5, R5, 0x1, -R10 ;  /* 0x000000010505b824 */ /* 0x000fe200078e0a0a */
[----:B------:R-:W-:Y:S01]  /*2e30*/  ISETP.GE.AND P0, PT, R13, RZ, PT ;  /* 0x000000ff0d00720c */ /* 0x000fe20003f06270 */
[C---:B------:R-:W-:Y:S01]  /*2e40*/  VIADD R9, R27.reuse, 0x1d6 ;  /* 0x000001d61b097836 */ /* 0x040fe20000000000 */
[----:B------:R-:W-:Y:S01]  /*2e50*/  IABS R13, R13 ;  /* 0x0000000d000d7213 */ /* 0x000fe20000000000 */
[----:B------:R1:W-:Y:S01]  /*2e60*/  STL [R1+0x254], R3 ;  /* 0x0002540301007387 */ /* 0x0003e20000100800 */
[----:B------:R-:W-:-:S02]  /*2e70*/  VIADD R16, R27, 0x1d2 ;  /* 0x000001d21b107836 */ /* 0x000fc40000000000 */
[----:B------:R-:W-:Y:S01]  /*2e80*/  ISETP.GE.AND P3, PT, R9, RZ, PT ;  /* 0x000000ff0900720c */ /* 0x000fe20003f66270 */
[----:B------:R-:W-:Y:S01]  /*2e90*/  IMAD.HI.U32 R7, R4, R13, RZ ;  /* 0x0000000d04077227 */ /* 0x000fe200078e00ff */
[----:B------:R2:W-:Y:S01]  /*2ea0*/  STL [R1+0x25c], R11 ;  /* 0x00025c0b01007387 */ /* 0x0005e20000100800 */
[----:B------:R-:W-:Y:S02]  /*2eb0*/  IABS R9, R9 ;  /* 0x0000000900097213 */ /* 0x000fe40000000000 */
[--C-:B------:R-:W-:Y:S01]  /*2ec0*/  @!P5 IMAD.IADD R14, R14, 0x1, -R10.reuse ;  /* 0x000000010e0ed824 */ /* 0x100fe200078e0a0a */
[----:B------:R-:W-:Y:S01]  /*2ed0*/  IABS R15, R16 ;  /* 0x00000010000f7213 */ /* 0x000fe20000000000 */
[----:B-1----:R-:W-:Y:S02]  /*2ee0*/  IMAD.MOV.U32 R3, RZ, RZ, R5 ;  /* 0x000000ffff037224 */ /* 0x002fe400078e0005 */
[----:B------:R-:W-:Y:S01]  /*2ef0*/  IMAD.MOV R7, RZ, RZ, -R7 ;  /* 0x000000ffff077224 */ /* 0x000fe200078e0a07 */
[----:B------:R-:W-:Y:S01]  /*2f00*/  ISETP.GT.U32.AND P5, PT, R10, R14, PT ;  /* 0x0000000e0a00720c */ /* 0x000fe20003fa4070 */
[----:B------:R-:W-:Y:S01]  /*2f10*/  @!P2 IMAD.MOV R3, RZ, RZ, -R3 ;  /* 0x000000ffff03a224 */ /* 0x000fe200078e0a03 */
[----:B------:R-:W-:Y:S01]  /*2f20*/  ISETP.GE.AND P2, PT, R12, RZ, PT ;  /* 0x000000ff0c00720c */ /* 0x000fe20003f46270 */
[----:B------:R-:W-:Y:S01]  /*2f30*/  @!P6 IMAD.IADD R6, R6, 0x1, -R10 ;  /* 0x000000010606e824 */ /* 0x000fe200078e0a0a */
[----:B------:R-:W-:Y:S01]  /*2f40*/  IABS R12, R12 ;  /* 0x0000000c000c7213 */ /* 0x000fe20000000000 */
[----:B------:R-:W-:Y:S01]  /*2f50*/  IMAD R13, R10, R7, R13 ;  /* 0x000000070a0d7224 */ /* 0x000fe200078e020d */
[----:B--2---:R-:W-:Y:S01]  /*2f60*/  IABS R11, R0 ;  /* 0x00000000000b7213 */ /* 0x004fe20000000000 */
[----:B------:R-:W-:Y:S01]  /*2f70*/  IMAD.HI.U32 R5, R4, R9, RZ ;  /* 0x0000000904057227 */ /* 0x000fe200078e00ff */
[----:B------:R-:W-:Y:S01]  /*2f80*/  ISETP.GT.U32.AND P6, PT, R10, R6, PT ;  /* 0x000000060a00720c */ /* 0x000fe20003fc4070 */
[----:B------:R1:W-:Y:S02]  /*2f90*/  STL [R1+0x260], R3 ;  /* 0x0002600301007387 */ /* 0x0003e40000100800 */
[----:B------:R-:W-:-:S04]  /*2fa0*/  IMAD.HI.U32 R7, R4, R12, RZ ;  /* 0x0000000c04077227 */ /* 0x000fc800078e00ff */
[----:B------:R-:W-:Y:S01]  /*2fb0*/  @!P5 IMAD.IADD R14, R14, 0x1, -R10 ;  /* 0x000000010e0ed824 */ /* 0x000fe200078e0a0a */
[----:B------:R-:W-:Y:S01]  /*2fc0*/  ISETP.GT.U32.AND P5, PT, R10, R13, PT ;  /* 0x0000000d0a00720c */ /* 0x000fe20003fa4070 */
[----:B------:R-:W-:-:S04]  /*2fd0*/  IMAD.HI.U32 R8, R4, R11, RZ ;  /* 0x0000000b04087227 */ /* 0x000fc800078e00ff */
[----:B------:R-:W-:Y:S02]  /*2fe0*/  IMAD.MOV R7, RZ, RZ, -R7 ;  /* 0x000000ffff077224 */ /* 0x000fe400078e0a07 */
[----:B------:R-:W-:Y:S02]  /*2ff0*/  IMAD.MOV R5, RZ, RZ, -R5 ;  /* 0x000000ffff057224 */ /* 0x000fe400078e0a05 */
[----:B------:R-:W-:Y:S02]  /*3000*/  IMAD.MOV R8, RZ, RZ, -R8 ;  /* 0x000000ffff087224 */ /* 0x000fe400078e0a08 */
[C---:B------:R-:W-:Y:S02]  /*3010*/  IMAD R12, R10.reuse, R7, R12 ;  /* 0x000000070a0c7224 */ /* 0x040fe400078e020c */
[----:B------:R-:W-:Y:S01]  /*3020*/  IMAD R9, R10, R5, R9 ;  /* 0x000000050a097224 */ /* 0x000fe200078e0209 */
[----:B------:R-:W-:Y:S01]  /*3030*/  IABS R5, R19 ;  /* 0x0000001300057213 */ /* 0x000fe20000000000 */
[----:B-1----:R-:W-:-:S02]  /*3040*/  IMAD.MOV.U32 R3, RZ, RZ, R14 ;  /* 0x000000ffff037224 */ /* 0x002fc400078e000e */
[----:B------:R-:W-:Y:S02]  /*3050*/  IMAD R11, R10, R8, R11 ;  /* 0x000000080a0b7224 */ /* 0x000fe400078e020b */
[--C-:B------:R-:W-:Y:S01]  /*3060*/  @!P6 IMAD.IADD R6, R6, 0x1, -R10.reuse ;  /* 0x000000010606e824 */ /* 0x100fe200078e0a0a */
[C---:B------:R-:W-:Y:S01]  /*3070*/  ISETP.GT.U32.AND P6, PT, R10.reuse, R12, PT ;  /* 0x0000000c0a00720c */ /* 0x040fe20003fc4070 */
[----:B------:R-:W-:Y:S01]  /*3080*/  @!P4 IMAD.MOV R3, RZ, RZ, -R3 ;  /* 0x000000ffff03c224 */ /* 0x000fe200078e0a03 */
[C---:B------:R-:W-:Y:S01]  /*3090*/  ISETP.GT.U32.AND P4, PT, R10.reuse, R9, PT ;  /* 0x000000090a00720c */ /* 0x040fe20003f84070 */
[----:B------:R-:W-:Y:S01]  /*30a0*/  @!P5 IMAD.IADD R13, R13, 0x1, -R10 ;  /* 0x000000010d0dd824 */ /* 0x000fe200078e0a0a */
[----:B------:R-:W-:Y:S01]  /*30b0*/  ISETP.GT.U32.AND P5, PT, R10, R11, PT ;  /* 0x0000000b0a00720c */ /* 0x000fe20003fa4070 */
[----:B------:R-:W-:Y:S01]  /*30c0*/  IMAD.HI.U32 R7, R4, R5, RZ ;  /* 0x0000000504077227 */ /* 0x000fe200078e00ff */
[----:B------:R1:W-:Y:S03]  /*30d0*/  STL [R1+0x268], R3 ;  /* 0x0002680301007387 */ /* 0x0003e60000100800 */
[----:B------:R-:W-:-:S02]  /*30e0*/  IMAD.MOV R7, RZ, RZ, -R7 ;  /* 0x000000ffff077224 */ /* 0x000fc400078e0a07 */
[----:B------:R-:W-:Y:S02]  /*30f0*/  VIADD R8, R27, 0x1d1 ;  /* 0x000001d11b087836 */ /* 0x000fe40000000000 */
[--C-:B------:R-:W-:Y:S02]  /*3100*/  @!P6 IMAD.IADD R12, R12, 0x1, -R10.reuse ;  /* 0x000000010c0ce824 */ /* 0x100fe400078e0a0a */
[--C-:B------:R-:W-:Y:S01]  /*3110*/  @!P4 IMAD.IADD R9, R9, 0x1, -R10.reuse ;  /* 0x000000010909c824 */ /* 0x100fe200078e0a0a */
[C---:B------:R-:W-:Y:S01]  /*3120*/  ISETP.GT.U32.AND P4, PT, R10.reuse, R13, PT ;  /* 0x0000000d0a00720c */ /* 0x040fe20003f84070 */
[----:B------:R-:W-:Y:S01]  /*3130*/  @!P5 IMAD.IADD R11, R11, 0x1, -R10 ;  /* 0x000000010b0bd824 */ /* 0x000fe200078e0a0a */
[C---:B------:R-:W-:Y:S01]  /*3140*/  ISETP.GT.U32.AND P5, PT, R10.reuse, R12, PT ;  /* 0x0000000c0a00720c */ /* 0x040fe20003fa4070 */
[----:B-1----:R-:W-:Y:S01]  /*3150*/  IMAD.MOV.U32 R3, RZ, RZ, R6 ;  /* 0x000000ffff037224 */ /* 0x002fe200078e0006 */
[----:B------:R-:W-:Y:S01]  /*3160*/  ISETP.GT.U32.AND P6, PT, R10, R9, PT ;  /* 0x000000090a00720c */ /* 0x000fe20003fc4070 */
[----:B------:R-:W-:Y:S01]  /*3170*/  IMAD.HI.U32 R6, R4, R15, RZ ;  /* 0x0000000f04067227 */ /* 0x000fe200078e00ff */
[----:B------:R-:W-:-:S03]  /*3180*/  IABS R18, R8 ;  /* 0x0000000800127213 */ /* 0x000fc60000000000 */
[----:B------:R-:W-:Y:S02]  /*3190*/  IMAD.MOV R6, RZ, RZ, -R6 ;  /* 0x000000ffff067224 */ /* 0x000fe400078e0a06 */
[----:B------:R-:W-:Y:S01]  /*31a0*/  @!P1 IMAD.MOV R3, RZ, RZ, -R3 ;  /* 0x000000ffff039224 */ /* 0x000fe200078e0a03 */
[C---:B------:R-:W-:Y:S01]  /*31b0*/  ISETP.GT.U32.AND P1, PT, R10.reuse, R11, PT ;  /* 0x0000000b0a00720c */ /* 0x040fe20003f24070 */
[C---:B------:R-:W-:Y:S02]  /*31c0*/  IMAD R5, R10.reuse, R7, R5 ;  /* 0x000000070a057224 */ /* 0x040fe400078e0205 */
[C---:B------:R-:W-:Y:S01]  /*31d0*/  IMAD R15, R10.reuse, R6, R15 ;  /* 0x000000060a0f7224 */ /* 0x040fe200078e020f */
[----:B------:R1:W-:Y:S01]  /*31e0*/  STL [R1+0x26c], R3 ;  /* 0x00026c0301007387 */ /* 0x0003e20000100800 */
[--C-:B------:R-:W-:Y:S01]  /*31f0*/  @!P4 IMAD.IADD R13, R13, 0x1, -R10.reuse ;  /* 0x000000010d0dc824 */ /* 0x100fe200078e0a0a */
[----:B------:R-:W-:Y:S01]  /*3200*/  ISETP.GT.U32.AND P4, PT, R10, R5, PT ;  /* 0x000000050a00720c */ /* 0x000fe20003f84070 */
[----:B------:R-:W-:Y:S01]  /*3210*/  @!P5 IMAD.IADD R12, R12, 0x1, -R10 ;  /* 0x000000010c0cd824 */ /* 0x000fe200078e0a0a */
[----:B------:R-:W-:Y:S01]  /*3220*/  ISETP.GT.U32.AND P5, PT, R10, R15, PT ;  /* 0x0000000f0a00720c */ /* 0x000fe20003fa4070 */
[----:B------:R-:W-:-:S02]  /*3230*/  VIADD R6, R27, 0x1cf ;  /* 0x000001cf1b067836 */ /* 0x000fc40000000000 */
[----:B------:R-:W-:Y:S02]  /*3240*/  VIADD R7, R27, 0x1d0 ;  /* 0x000001d01b077836 */ /* 0x000fe40000000000 */
[--C-:B------:R-:W-:Y:S01]  /*3250*/  @!P1 IMAD.IADD R11, R11, 0x1, -R10.reuse ;  /* 0x000000010b0b9824 */ /* 0x100fe200078e0a0a */
[----:B------:R-:W-:Y:S01]  /*3260*/  ISETP.GE.AND P1, PT, R19, RZ, PT ;  /* 0x000000ff1300720c */ /* 0x000fe20003f26270 */
[--C-:B------:R-:W-:Y:S01]  /*3270*/  @!P6 IMAD.IADD R9, R9, 0x1, -R10.reuse ;  /* 0x000000010909e824 */ /* 0x100fe200078e0a0a */
[----:B------:R-:W-:Y:S01]  /*3280*/  IABS R19, R6 ;  /* 0x0000000600137213 */ /* 0x000fe20000000000 */
[----:B------:R-:W-:Y:S01]  /*3290*/  IMAD.HI.U32 R14, R4, R18, RZ ;  /* 0x00000012040e7227 */ /* 0x000fe200078e00ff */
[----:B------:R-:W-:Y:S02]  /*32a0*/  IABS R17, R7 ;  /* 0x0000000700117213 */ /* 0x000fe40000000000 */
[----:B------:R-:W-:Y:S01]  /*32b0*/  ISETP.GE.AND P6, PT, R0, RZ, PT ;  /* 0x000000ff0000720c */ /* 0x000fe20003fc6270 */
[--C-:B------:R-:W-:Y:S01]  /*32c0*/  @!P4 IMAD.IADD R5, R5, 0x1, -R10.reuse ;  /* 0x000000010505c824 */ /* 0x100fe200078e0a0a */
[----:B------:R-:W-:Y:S01]  /*32d0*/  ISETP.GE.AND P4, PT, R16, RZ, PT ;  /* 0x000000ff1000720c */ /* 0x000fe20003f86270 */
[----:B------:R-:W-:-:S02]  /*32e0*/  @!P5 IMAD.IADD R15, R15, 0x1, -R10 ;  /* 0x000000010f0fd824 */ /* 0x000fc400078e0a0a */
[----:B------:R-:W-:Y:S02]  /*32f0*/  IMAD.MOV.U32 R16, RZ, RZ, R19 ;  /* 0x000000ffff107224 */ /* 0x000fe400078e0013 */
[----:B------:R-:W-:Y:S01]  /*3300*/  IMAD.MOV.U32 R20, RZ, RZ, R13 ;  /* 0x000000ffff147224 */ /* 0x000fe200078e000d */
[----:B------:R-:W-:Y:S01]  /*3310*/  ISETP.GT.U32.AND P5, PT, R10, R15, PT ;  /* 0x0000000f0a00720c */ /* 0x000fe20003fa4070 */
[----:B------:R-:W-:-:S04]  /*3320*/  IMAD.HI.U32 R13, R4, R16, RZ ;  /* 0x00000010040d7227 */ /* 0x000fc800078e00ff */
[----:B------:R-:W-:Y:S02]  /*3330*/  IMAD.MOV R14, RZ, RZ, -R14 ;  /* 0x000000ffff0e7224 */ /* 0x000fe400078e0a0e */
[----:B-1----:R-:W-:Y:S02]  /*3340*/  IMAD.MOV.U32 R3, RZ, RZ, R9 ;  /* 0x000000ffff037224 */ /* 0x002fe400078e0009 */
[----:B------:R-:W-:Y:S02]  /*3350*/  IMAD.MOV R9, RZ, RZ, -R13 ;  /* 0x000000ffff097224 */ /* 0x000fe400078e0a0d */
[----:B------:R-:W-:Y:S01]  /*3360*/  @!P0 IMAD.MOV R20, RZ, RZ, -R20 ;  /* 0x000000ffff148224 */ /* 0x000fe200078e0a14 */
[C---:B------:R-:W-:Y:S01]  /*3370*/  ISETP.GT.U32.AND P0, PT, R10.reuse, R5, PT ;  /* 0x000000050a00720c */ /* 0x040fe20003f04070 */
[C---:B------:R-:W-:Y:S02]  /*3380*/  IMAD R18, R10.reuse, R14, R18 ;  /* 0x0000000e0a127224 */ /* 0x040fe400078e0212 */
[----:B------:R-:W-:Y:S01]  /*3390*/  IMAD R16, R10, R9, R16 ;  /* 0x000000090a107224 */ /* 0x000fe200078e0210 */
[----:B------:R-:W-:Y:S01]  /*33a0*/  STL [R1+0x274], R20 ;  /* 0x0002741401007387 */ /* 0x000fe20000100800 */
[----:B------:R-:W-:-:S04]  /*33b0*/  IMAD.HI.U32 R0, R4, R17, RZ ;  /* 0x0000001104007227 */ /* 0x000fc800078e00ff */
[----:B------:R-:W-:Y:S01]  /*33c0*/  @!P3 IMAD.MOV R3, RZ, RZ, -R3 ;  /* 0x000000ffff03b224 */ /* 0x000fe200078e0a03 */
[C---:B------:R-:W-:Y:S01]  /*33d0*/  ISETP.GT.U32.AND P3, PT, R10.reuse, R18, PT ;  /* 0x000000120a00720c */ /* 0x040fe20003f64070 */
[----:B------:R-:W-:Y:S01]  /*33e0*/  @!P5 IMAD.IADD R15, R15, 0x1, -R10 ;  /* 0x000000010f0fd824 */ /* 0x000fe200078e0a0a */
[C---:B------:R-:W-:Y:S01]  /*33f0*/  ISETP.GT.U32.AND P5, PT, R10.reuse, R16, PT ;  /* 0x000000100a00720c */ /* 0x040fe20003fa4070 */
[----:B------:R-:W-:Y:S01]  /*3400*/  IMAD.MOV R0, RZ, RZ, -R0 ;  /* 0x000000ffff007224 */ /* 0x000fe200078e0a00 */
[----:B------:R1:W-:Y:S01]  /*3410*/  STL [R1+0x27c], R3 ;  /* 0x00027c0301007387 */ /* 0x0003e20000100800 */
[----:B------:R-:W-:Y:S01]  /*3420*/  @!P0 IMAD.IADD R5, R5, 0x1, -R10 ;  /* 0x0000000105058824 */ /* 0x000fe200078e0a0a */
[----:B------:R-:W-:Y:S01]  /*3430*/  ISETP.GE.AND P0, PT, R7, RZ, PT ;  /* 0x000000ff0700720c */ /* 0x000fe20003f06270 */
[----:B------:R-:W-:Y:S02]  /*3440*/  IMAD R17, R10, R0, R17 ;  /* 0x000000000a117224 */ /* 0x000fe400078e0211 */
[----:B------:R-:W-:-:S02]  /*3450*/  VIADD R7, R27, 0x1cd ;  /* 0x000001cd1b077836 */ /* 0x000fc40000000000 */
[----:B------:R-:W-:Y:S02]  /*3460*/  VIADD R0, R27, 0x1ce ;  /* 0x000001ce1b007836 */ /* 0x000fe40000000000 */
[--C-:B------:R-:W-:Y:S01]  /*3470*/  @!P3 IMAD.IADD R18, R18, 0x1, -R10.reuse ;  /* 0x000000011212b824 */ /* 0x100fe200078e0a0a */
[----:B------:R-:W-:Y:S01]  /*3480*/  ISETP.GE.AND P3, PT, R6, RZ, PT ;  /* 0x000000ff0600720c */ /* 0x000fe20003f66270 */
[----:B-1----:R-:W-:Y:S01]  /*3490*/  IMAD.MOV.U32 R3, RZ, RZ, R11 ;  /* 0x000000ffff037224 */ /* 0x002fe200078e000b */
[----:B------:R-:W-:Y:S01]  /*34a0*/  IABS R6, R7 ;  /* 0x0000000700067213 */ /* 0x000fe20000000000 */
[----:B------:R-:W-:Y:S01]  /*34b0*/  @!P5 IMAD.IADD R16, R16, 0x1, -R10 ;  /* 0x000000011010d824 */ /* 0x000fe200078e0a0a */
[----:B------:R-:W-:Y:S01]  /*34c0*/  IABS R13, R0 ;  /* 0x00000000000d7213 */ /* 0x000fe20000000000 */
[----:B------:R-:W-:Y:S01]  /*34d0*/  @!P6 IMAD.MOV R3, RZ, RZ, -R3 ;  /* 0x000000ffff03e224 */ /* 0x000fe200078e0a03 */
[----:B------:R-:W-:Y:S01]  /*34e0*/  ISETP.GT.U32.AND P6, PT, R10, R17, PT ;  /* 0x000000110a00720c */ /* 0x000fe20003fc4070 */
[----:B------:R-:W-:Y:S01]  /*34f0*/  @!P2 IMAD.MOV R12, RZ, RZ, -R12 ;  /* 0x000000ffff0ca224 */ /* 0x000fe200078e0a0c */
[----:B------:R-:W-:Y:S01]  /*3500*/  ISETP.GE.AND P2, PT, R8, RZ, PT ;  /* 0x000000ff0800720c */ /* 0x000fe20003f46270 */
[----:B------:R-:W-:Y:S01]  /*3510*/  IMAD.HI.U32 R8, R4, R6, RZ ;  /* 0x0000000604087227 */ /* 0x000fe200078e00ff */
[----:B------:R-:W-:-:S02]  /*3520*/  ISETP.GT.U32.AND P5, PT, R10, R16, PT ;  /* 0x000000100a00720c */ /* 0x000fc40003fa4070 */
[----:B------:R-:W-:Y:S01]  /*3530*/  STL [R1+0x280], R12 ;  /* 0x0002800c01007387 */ /* 0x000fe20000100800 */
[----:B------:R-:W-:Y:S02]  /*3540*/  IMAD.MOV R8, RZ, RZ, -R8 ;  /* 0x000000ffff087224 */ /* 0x000fe400078e0a08 */
[----:B------:R-:W-:Y:S01]  /*3550*/  IMAD.HI.U32 R9, R4, R13, RZ ;  /* 0x0000000d04097227 */ /* 0x000fe200078e00ff */
[----:B------:R1:W-:Y:S03]  /*3560*/  STL [R1+0x28c], R3 ;  /* 0x00028c0301007387 */ /* 0x0003e60000100800 */
[----:B------:R-:W-:Y:S01]  /*3570*/  @!P6 IMAD.IADD R17, R17, 0x1, -R10 ;  /* 0x000000011111e824 */ /* 0x000fe200078e0a0a */
[C---:B------:R-:W-:Y:S01]  /*3580*/  ISETP.GT.U32.AND P6, PT, R10.reuse, R18, PT ;  /* 0x000000120a00720c */ /* 0x040fe20003fc4070 */
[----:B------:R-:W-:Y:S02]  /*3590*/  IMAD R6, R10, R8, R6 ;  /* 0x000000080a067224 */ /* 0x000fe400078e0206 */
[----:B------:R-:W-:-:S02]  /*35a0*/  IMAD.MOV R9, RZ, RZ, -R9 ;  /* 0x000000ffff097224 */ /* 0x000fc400078e0a09 */
[--C-:B------:R-:W-:Y:S01]  /*35b0*/  @!P5 IMAD.IADD R16, R16, 0x1, -R10.reuse ;  /* 0x000000011010d824 */ /* 0x100fe200078e0a0a */
[C---:B------:R-:W-:Y:S01]  /*35c0*/  ISETP.GT.U32.AND P5, PT, R10.reuse, R6, PT ;  /* 0x000000060a00720c */ /* 0x040fe20003fa4070 */
[----:B------:R-:W-:Y:S02]  /*35d0*/  IMAD R13, R10, R9, R13 ;  /* 0x000000090a0d7224 */ /* 0x000fe400078e020d */
[----:B-1----:R-:W-:Y:S02]  /*35e0*/  IMAD.MOV.U32 R3, RZ, RZ, R5 ;  /* 0x000000ffff037224 */ /* 0x002fe400078e0005 */
[C---:B------:R-:W-:Y:S02]  /*35f0*/  VIADD R8, R27.reuse, 0x1ca ;  /* 0x000001ca1b087836 */ /* 0x040fe40000000000 */
[--C-:B------:R-:W-:Y:S01]  /*3600*/  @!P6 IMAD.IADD R18, R18, 0x1, -R10.reuse ;  /* 0x000000011212e824 */ /* 0x100fe200078e0a0a */
[C---:B------:R-:W-:Y:S01]  /*3610*/  ISETP.GT.U32.AND P6, PT, R10.reuse, R13, PT ;  /* 0x0000000d0a00720c */ /* 0x040fe20003fc4070 */
[----:B------:R-:W-:Y:S01]  /*3620*/  @!P1 IMAD.MOV R3, RZ, RZ, -R3 ;  /* 0x000000ffff039224 */ /* 0x000fe200078e0a03 */
[----:B------:R-:W-:Y:S01]  /*3630*/  ISETP.GT.U32.AND P1, PT, R10, R17, PT ;  /* 0x000000110a00720c */ /* 0x000fe20003f24070 */
[C---:B------:R-:W-:Y:S01]  /*3640*/  VIADD R11, R27.reuse, 0x1cc ;  /* 0x000001cc1b0b7836 */ /* 0x040fe20000000000 */
[----:B------:R-:W-:Y:S01]  /*3650*/  IABS R12, R8 ;  /* 0x00000008000c7213 */ /* 0x000fe20000000000 */
[----:B------:R-:W-:Y:S01]  /*3660*/  @!P5 IMAD.IADD R6, R6, 0x1, -R10 ;  /* 0x000000010606d824 */ /* 0x000fe200078e0a0a */
[----:B------:R1:W-:Y:S01]  /*3670*/  STL [R1+0x290], R3 ;  /* 0x0002900301007387 */ /* 0x0003e20000100800 */
[----:B------:R-:W-:Y:S01]  /*3680*/  VIADD R5, R27, 0x1cb ;  /* 0x000001cb1b057836 */ /* 0x000fe20000000000 */
[----:B------:R-:W-:Y:S01]  /*3690*/  IABS R14, R11 ;  /* 0x0000000b000e7213 */ /* 0x000fe20000000000 */
[----:B------:R-:W-:Y:S01]  /*36a0*/  IMAD.MOV.U32 R20, RZ, RZ, R15 ;  /* 0x000000ffff147224 */ /* 0x000fe200078e000f */
[----:B------:R-:W-:Y:S01]  /*36b0*/  ISETP.GT.U32.AND P5, PT, R10, R6, PT ;  /* 0x000000060a00720c */ /* 0x000fe20003fa4070 */
[----:B------:R-:W-:Y:S01]  /*36c0*/  IMAD.HI.U32 R15, R4, R12, RZ ;  /* 0x0000000c040f7227 */ /* 0x000fe200078e00ff */
[----:B------:R-:W-:-:S03]  /*36d0*/  IABS R9, R5 ;  /* 0x0000000500097213 */ /* 0x000fc60000000000 */
[----:B------:R-:W-:Y:S01]  /*36e0*/  @!P6 IMAD.IADD R13, R13, 0x1, -R10 ;  /* 0x000000010d0de824 */ /* 0x000fe200078e0a0a */
[----:B------:R-:W-:Y:S01]  /*36f0*/  ISETP.GE.AND P6, PT, R7, RZ, PT ;  /* 0x000000ff0700720c */ /* 0x000fe20003fc6270 */
[----:B-1----:R-:W-:Y:S02]  /*3700*/  IMAD.MOV.U32 R3, RZ, RZ, R18 ;  /* 0x000000ffff037224 */ /* 0x002fe400078e0012 */
[----:B------:R-:W-:Y:S01]  /*3710*/  @!P1 IMAD.IADD R17, R17, 0x1, -R10 ;  /* 0x0000000111119824 */ /* 0x000fe200078e0a0a */
[----:B------:R-:W-:Y:S01]  /*3720*/  ISETP.GE.AND P1, PT, R0, RZ, PT ;  /* 0x000000ff0000720c */ /* 0x000fe20003f26270 */
[----:B------:R-:W-:-:S04]  /*3730*/  IMAD.HI.U32 R19, R4, R14, RZ ;  /* 0x0000000e04137227 */ /* 0x000fc800078e00ff */
[----:B------:R-:W-:Y:S01]  /*3740*/  @!P4 IMAD.MOV R20, RZ, RZ, -R20 ;  /* 0x000000ffff14c224 */ /* 0x000fe200078e0a14 */
[----:B------:R-:W-:Y:S01]  /*3750*/  ISETP.GT.U32.AND P4, PT, R10, R13, PT ;  /* 0x0000000d0a00720c */ /* 0x000fe20003f84070 */
[----:B------:R-:W-:Y:S02]  /*3760*/  IMAD.MOV R15, RZ, RZ, -R15 ;  /* 0x000000ffff0f7224 */ /* 0x000fe400078e0a0f */
[----:B------:R-:W-:Y:S01]  /*3770*/  @!P2 IMAD.MOV R3, RZ, RZ, -R3 ;  /* 0x000000ffff03a224 */ /* 0x000fe200078e0a03 */
[----:B------:R-:W-:Y:S01]  /*3780*/  STL [R1+0x29c], R20 ;  /* 0x00029c1401007387 */ /* 0x000fe20000100800 */
[----:B------:R-:W-:-:S03]  /*3790*/  IMAD.HI.U32 R0, R4, R9, RZ ;  /* 0x0000000904007227 */ /* 0x000fc600078e00ff */
[----:B------:R1:W-:Y:S01]  /*37a0*/  STL [R1+0x2a4], R3 ;  /* 0x0002a40301007387 */ /* 0x0003e20000100800 */
[----:B------:R-:W-:Y:S02]  /*37b0*/  IMAD.MOV R19, RZ, RZ, -R19 ;  /* 0x000000ffff137224 */ /* 0x000fe400078e0a13 */
[----:B------:R-:W-:Y:S01]  /*37c0*/  @!P0 IMAD.MOV R17, RZ, RZ, -R17 ;  /* 0x000000ffff118224 */ /* 0x000fe200078e0a11 */
[----:B------:R-:W-:Y:S01]  /*37d0*/  ISETP.GE.AND P0, PT, R11, RZ, PT ;  /* 0x000000ff0b00720c */ /* 0x000fe20003f06270 */
[C---:B------:R-:W-:Y:S02]  /*37e0*/  IMAD R11, R10.reuse, R15, R12 ;  /* 0x0000000f0a0b7224 */ /* 0x040fe400078e020c */
[----:B------:R-:W-:Y:S01]  /*37f0*/  IMAD.MOV R0, RZ, RZ, -R0 ;  /* 0x000000ffff007224 */ /* 0x000fe200078e0a00 */
[----:B------:R-:W-:Y:S01]  /*3800*/  STL [R1+0x2b0], R17 ;  /* 0x0002b01101007387 */ /* 0x000fe20000100800 */
[----:B------:R-:W-:Y:S02]  /*3810*/  IMAD R14, R10, R19, R14 ;  /* 0x000000130a0e7224 */ /* 0x000fe400078e020e */
[----:B-1----:R-:W-:-:S02]  /*3820*/  IMAD.MOV.U32 R3, RZ, RZ, R16 ;  /* 0x000000ffff037224 */ /* 0x002fc400078e0010 */
[--C-:B------:R-:W-:Y:S01]  /*3830*/  @!P5 IMAD.IADD R6, R6, 0x1, -R10.reuse ;  /* 0x000000010606d824 */ /* 0x100fe200078e0a0a */
[C---:B------:R-:W-:Y:S01]  /*3840*/  ISETP.GT.U32.AND P5, PT, R10.reuse, R11, PT ;  /* 0x0000000b0a00720c */ /* 0x040fe20003fa4070 */
[C---:B------:R-:W-:Y:S01]  /*3850*/  IMAD R9, R10.reuse, R0, R9 ;  /* 0x000000000a097224 */ /* 0x040fe200078e0209 */
[C---:B------:R-:W-:Y:S01]  /*3860*/  ISETP.GT.U32.AND P2, PT, R10.reuse, R14, PT ;  /* 0x0000000e0a00720c */ /* 0x040fe20003f44070 */
[----:B------:R-:W-:Y:S02]  /*3870*/  @!P3 IMAD.MOV R3, RZ, RZ, -R3 ;  /* 0x000000ffff03b224 */ /* 0x000fe400078e0a03 */
[----:B------:R-:W-:Y:S01]  /*3880*/  @!P4 IMAD.IADD R13, R13, 0x1, -R10 ;  /* 0x000000010d0dc824 */ /* 0x000fe200078e0a0a */
[----:B------:R-:W-:Y:S01]  /*3890*/  ISETP.GT.U32.AND P3, PT, R10, R9, PT ;  /* 0x000000090a00720c */ /* 0x000fe20003f64070 */
[----:B------:R-:W-:Y:S01]  /*38a0*/  VIADD R7, R27, 0x1c9 ;  /* 0x000001c91b077836 */ /* 0x000fe20000000000 */
[----:B------:R1:W-:Y:S01]  /*38b0*/  STL [R1+0x2b8], R3 ;  /* 0x0002b80301007387 */ /* 0x0003e20000100800 */
[----:B------:R-:W-:Y:S01]  /*38c0*/  ISETP.GE.AND P4, PT, R5, RZ, PT ;  /* 0x000000ff0500720c */ /* 0x000fe20003f86270 */
[----:B------:R-:W-:-:S02]  /*38d0*/  VIADD R5, R27, 0x1c8 ;  /* 0x000001c81b057836 */ /* 0x000fc40000000000 */
[----:B------:R-:W-:Y:S01]  /*38e0*/  IABS R0, R7 ;  /* 0x0000000700007213 */ /* 0x000fe20000000000 */
[--C-:B------:R-:W-:Y:S02]  /*38f0*/  @!P5 IMAD.IADD R11, R11, 0x1, -R10.reuse ;  /* 0x000000010b0bd824 */ /* 0x100fe400078e0a0a */
[----:B------:R-:W-:Y:S01]  /*3900*/  @!P2 IMAD.IADD R14, R14, 0x1, -R10 ;  /* 0x000000010e0ea824 */ /* 0x000fe200078e0a0a */
[----:B------:R-:W-:Y:S01]  /*3910*/  ISETP.GE.AND P2, PT, R8, RZ, PT ;  /* 0x000000ff0800720c */ /* 0x000fe20003f46270 */
[----:B------:R-:W-:Y:S01]  /*3920*/  IMAD.HI.U32 R12, R4, R0, RZ ;  /* 0x00000000040c7227 */ /* 0x000fe200078e00ff */
[----:B------:R-:W-:-:S03]  /*3930*/  ISETP.GT.U32.AND P5, PT, R10, R11, PT ;  /* 0x0000000b0a00720c */ /* 0x000fc60003fa4070 */
[----:B-1----:R-:W-:Y:S01]  /*3940*/  IMAD.MOV.U32 R3, RZ, RZ, R13 ;  /* 0x000000ffff037224 */ /* 0x002fe200078e000d */
[----:B------:R-:W-:Y:S01]  /*3950*/  IABS R13, R5 ;  /* 0x00000005000d7213 */ /* 0x000fe20000000000 */
[----:B------:R-:W-:Y:S01]  /*3960*/  @!P3 IMAD.IADD R9, R9, 0x1, -R10 ;  /* 0x000000010909b824 */ /* 0x000fe200078e0a0a */
[C---:B------:R-:W-:Y:S01]  /*3970*/  ISETP.GT.U32.AND P3, PT, R10.reuse, R14, PT ;  /* 0x0000000e0a00720c */ /* 0x040fe20003f64070 */
[----:B------:R-:W-:Y:S02]  /*3980*/  @!P1 IMAD.MOV R3, RZ, RZ, -R3 ;  /* 0x000000ffff039224 */ /* 0x000fe400078e0a03 */
[----:B------:R-:W-:Y:S01]  /*3990*/  IMAD.MOV R12, RZ, RZ, -R12 ;  /* 0x000000ffff0c7224 */ /* 0x000fe200078e0a0c */
[C---:B------:R-:W-:Y:S01]  /*39a0*/  ISETP.GT.U32.AND P1, PT, R10.reuse, R9, PT ;  /* 0x000000090a00720c */ /* 0x040fe20003f24070 */
[----:B------:R-:W-:Y:S01]  /*39b0*/  VIADD R8, R27, 0x1c7 ;  /* 0x000001c71b087836 */ /* 0x000fe20000000000 */
[----:B------:R1:W-:Y:S01]  /*39c0*/  STL [R1+0x2bc], R3 ;  /* 0x0002bc0301007387 */ /* 0x0003e20000100800 */
[----:B------:R-:W-:-:S02]  /*39d0*/  IMAD R0, R10, R12, R0 ;  /* 0x0000000c0a007224 */ /* 0x000fc400078e0200 */
[--C-:B------:R-:W-:Y:S01]  /*39e0*/  @!P5 IMAD.IADD R11, R11, 0x1, -R10.reuse ;  /* 0x000000010b0bd824 */ /* 0x100fe200078e0a0a */
[----:B------:R-:W-:Y:S01]  /*39f0*/  IABS R12, R8 ;  /* 0x00000008000c7213 */ /* 0x000fe20000000000 */
[----:B------:R-:W-:Y:S02]  /*3a00*/  VIADD R19, R27, 0x1b4 ;  /* 0x000001b41b137836 */ /* 0x000fe40000000000 */
[----:B------:R-:W-:Y:S01]  /*3a10*/  @!P3 IMAD.IADD R14, R14, 0x1, -R10 ;  /* 0x000000010e0eb824 */ /* 0x000fe200078e0a0a */
[----:B------:R-:W-:Y:S01]  /*3a20*/  ISETP.GT.U32.AND P3, PT, R10, R0, PT ;  /* 0x000000000a00720c */ /* 0x000fe20003f64070 */
[----:B------:R-:W-:Y:S01]  /*3a30*/  IMAD.HI.U32 R16, R4, R12, RZ ;  /* 0x0000000c04107227 */ /* 0x000fe200078e00ff */
[----:B------:R-:W-:-:S03]  /*3a40*/  IABS R20, R19 ;  /* 0x0000001300147213 */ /* 0x000fc60000000000 */
[----:B-1----:R-:W-:Y:S02]  /*3a50*/  IMAD.MOV.U32 R3, RZ, RZ, R6 ;  /* 0x000000ffff037224 */ /* 0x002fe400078e0006 */
[----:B------:R-:W-:-:S04]  /*3a60*/  IMAD.HI.U32 R6, R4, R13, RZ ;  /* 0x0000000d04067227 */ /* 0x000fc800078e00ff */
[----:B------:R-:W-:Y:S02]  /*3a70*/  IMAD.MOV R6, RZ, RZ, -R6 ;  /* 0x000000ffff067224 */ /* 0x000fe400078e0a06 */
[----:B------:R-:W-:Y:S01]  /*3a80*/  @!P1 IMAD.IADD R9, R9, 0x1, -R10 ;  /* 0x0000000109099824 */ /* 0x000fe200078e0a0a */
[----:B------:R-:W-:Y:S01]  /*3a90*/  ISETP.GE.AND P1, PT, R5, RZ, PT ;  /* 0x000000ff0500720c */ /* 0x000fe20003f26270 */
[C---:B------:R-:W-:Y:S02]  /*3aa0*/  IMAD R13, R10.reuse, R6, R13 ;  /* 0x000000060a0d7224 */ /* 0x040fe400078e020d */
[----:B------:R-:W-:Y:S01]  /*3ab0*/  @!P6 IMAD.MOV R3, RZ, RZ, -R3 ;  /* 0x000000ffff03e224 */ /* 0x000fe200078e0a03 */
[----:B------:R-:W-:Y:S01]  /*3ac0*/  ISETP.GE.AND P6, PT, R7, RZ, PT ;  /* 0x000000ff0700720c */ /* 0x000fe20003fc6270 */
[C---:B------:R-:W-:Y:S01]  /*3ad0*/  VIADD R5, R27.reuse, 0x1c6 ;  /* 0x000001c61b057836 */ /* 0x040fe20000000000 */
[----:B------:R-:W-:Y:S01]  /*3ae0*/  ISETP.GT.U32.AND P5, PT, R10, R13, PT ;  /* 0x0000000d0a00720c */ /* 0x000fe20003fa4070 */
[----:B------:R-:W-:Y:S01]  /*3af0*/  IMAD.MOV R16, RZ, RZ, -R16 ;  /* 0x000000ffff107224 */ /* 0x000fe200078e0a10 */
[----:B------:R1:W-:Y:S01]  /*3b00*/  STL [R1+0x2c8], R3 ;  /* 0x0002c80301007387 */ /* 0x0003e20000100800 */
[----:B------:R-:W-:Y:S01]  /*3b10*/  @!P3 IMAD.IADD R0, R0, 0x1, -R10 ;  /* 0x000000010000b824 */ /* 0x000fe200078e0a0a */
[----:B------:R-:W-:Y:S01]  /*3b20*/  IABS R7, R5 ;  /* 0x0000000500077213 */ /* 0x000fe20000000000 */
[----:B------:R-:W-:Y:S01]  /*3b30*/  IMAD R12, R10, R16, R12 ;  /* 0x000000100a0c7224 */ /* 0x000fe200078e020c */
[----:B------:R-:W-:Y:S01]  /*3b40*/  ISETP.GE.AND P3, PT, R8, RZ, PT ;  /* 0x000000ff0800720c */ /* 0x000fe20003f66270 */
[----:B------:R-:W-:-:S02]  /*3b50*/  VIADD R6, R27, 0x1c5 ;  /* 0x000001c51b067836 */ /* 0x000fc40000000000 */
[----:B------:R-:W-:-:S03]  /*3b60*/  IMAD.HI.U32 R8, R4, R7, RZ ;  /* 0x0000000704087227 */ /* 0x000fc600078e00ff */
[----:B------:R-:W-:Y:S01]  /*3b70*/  IABS R15, R6 ;  /* 0x00000006000f7213 */ /* 0x000fe20000000000 */
[----:B------:R-:W-:Y:S02]  /*3b80*/  @!P5 IMAD.IADD R13, R13, 0x1, -R10 ;  /* 0x000000010d0dd824 */ /* 0x000fe400078e0a0a */
[----:B-1----:R-:W-:Y:S02]  /*3b90*/  IMAD.MOV.U32 R3, RZ, RZ, R14 ;  /* 0x000000ffff037224 */ /* 0x002fe400078e000e */
[----:B------:R-:W-:Y:S01]  /*3ba0*/  IMAD.MOV.U32 R14, RZ, RZ, R9 ;  /* 0x000000ffff0e7224 */ /* 0x000fe200078e0009 */
[C---:B------:R-:W-:Y:S01]  /*3bb0*/  ISETP.GT.U32.AND P5, PT, R10.reuse, R13, PT ;  /* 0x0000000d0a00720c */ /* 0x040fe20003fa4070 */
[----:B------:R-:W-:Y:S01]  /*3bc0*/  @!P0 IMAD.MOV R3, RZ, RZ, -R3 ;  /* 0x000000ffff038224 */ /* 0x000fe200078e0a03 */
[C---:B------:R-:W-:Y:S01]  /*3bd0*/  ISETP.GT.U32.AND P0, PT, R10.reuse, R0, PT ;  /* 0x000000000a00720c */ /* 0x040fe20003f04070 */
[----:B------:R-:W-:Y:S01]  /*3be0*/  @!P4 IMAD.MOV R14, RZ, RZ, -R14 ;  /* 0x000000ffff0ec224 */ /* 0x000fe200078e0a0e */
[----:B------:R-:W-:Y:S01]  /*3bf0*/  ISETP.GT.U32.AND P4, PT, R10, R12, PT ;  /* 0x0000000c0a00720c */ /* 0x000fe20003f84070 */
[----:B------:R-:W-:Y:S01]  /*3c00*/  IMAD.MOV R8, RZ, RZ, -R8 ;  /* 0x000000ffff087224 */ /* 0x000fe200078e0a08 */
[----:B------:R1:W-:Y:S01]  /*3c10*/  STL [R1+0x2d0], R3 ;  /* 0x0002d00301007387 */ /* 0x0003e20000100800 */
[----:B------:R-:W-:-:S03]  /*3c20*/  IMAD.HI.U32 R9, R4, R15, RZ ;  /* 0x0000000f04097227 */ /* 0x000fc600078e00ff */
[----:B------:R2:W-:Y:S01]  /*3c30*/  STL [R1+0x2e0], R14 ;  /* 0x0002e00e01007387 */ /* 0x0005e20000100800 */
[C---:B------:R-:W-:Y:S02]  /*3c40*/  IMAD R7, R10.reuse, R8, R7 ;  /* 0x000000080a077224 */ /* 0x040fe400078e0207 */
[--C-:B------:R-:W-:Y:S02]  /*3c50*/  @!P5 IMAD.IADD R13, R13, 0x1, -R10.reuse ;  /* 0x000000010d0dd824 */ /* 0x100fe400078e0a0a */
[----:B------:R-:W-:Y:S01]  /*3c60*/  IMAD.MOV R9, RZ, RZ, -R9 ;  /* 0x000000ffff097224 */ /* 0x000fe200078e0a09 */
[----:B------:R-:W-:Y:S01]  /*3c70*/  ISETP.GT.U32.AND P5, PT, R10, R7, PT ;  /* 0x000000070a00720c */ /* 0x000fe20003fa4070 */
[--C-:B------:R-:W-:Y:S01]  /*3c80*/  @!P0 IMAD.IADD R0, R0, 0x1, -R10.reuse ;  /* 0x0000000100008824 */ /* 0x100fe200078e0a0a */
[----:B------:R-:W-:Y:S01]  /*3c90*/  ISETP.GE.AND P0, PT, R6, RZ, PT ;  /* 0x000000ff0600720c */ /* 0x000fe20003f06270 */
[----:B------:R-:W-:Y:S02]  /*3ca0*/  @!P4 IMAD.IADD R12, R12, 0x1, -R10 ;  /* 0x000000010c0cc824 */ /* 0x000fe400078e0a0a */
[----:B-1----:R-:W-:-:S02]  /*3cb0*/  IMAD.MOV.U32 R3, RZ, RZ, R11 ;  /* 0x000000ffff037224 */ /* 0x002fc400078e000b */
[C---:B------:R-:W-:Y:S01]  /*3cc0*/  IMAD R15, R10.reuse, R9, R15 ;  /* 0x000000090a0f7224 */ /* 0x040fe200078e020f */
[C---:B------:R-:W-:Y:S01]  /*3cd0*/  ISETP.GT.U32.AND P4, PT, R10.reuse, R12, PT ;  /* 0x0000000c0a00720c */ /* 0x040fe20003f84070 */
[----:B--2---:R-:W-:Y:S02]  /*3ce0*/  IMAD.MOV.U32 R14, RZ, RZ, R0 ;  /* 0x000000ffff0e7224 */ /* 0x004fe400078e0000 */
[----:B------:R-:W-:Y:S01]  /*3cf0*/  @!P2 IMAD.MOV R3, RZ, RZ, -R3 ;  /* 0x000000ffff03a224 */ /* 0x000fe200078e0a03 */
[----:B------:R-:W-:Y:S01]  /*3d00*/  ISETP.GE.AND P2, PT, R5, RZ, PT ;  /* 0x000000ff0500720c */ /* 0x000fe20003f46270 */
[----:B------:R-:W-:Y:S01]  /*3d10*/  @!P6 IMAD.MOV R14, RZ, RZ, -R14 ;  /* 0x000000ffff0ee224 */ /* 0x000fe200078e0a0e */
[----:B------:R-:W-:Y:S01]  /*3d20*/  ISETP.GT.U32.AND P6, PT, R10, R15, PT ;  /* 0x0000000f0a00720c */ /* 0x000fe20003fc4070 */
[----:B------:R-:W-:Y:S01]  /*3d30*/  @!P5 IMAD.IADD R7, R7, 0x1, -R10 ;  /* 0x000000010707d824 */ /* 0x000fe200078e0a0a */
[----:B------:R1:W-:Y:S01]  /*3d40*/  STL [R1+0x2e8], R3 ;  /* 0x0002e80301007387 */ /* 0x0003e20000100800 */
[----:B------:R-:W-:-:S02]  /*3d50*/  VIADD R11, R27, 0x1c4 ;  /* 0x000001c41b0b7836 */ /* 0x000fc40000000000 */
[C---:B------:R-:W-:Y:S01]  /*3d60*/  VIADD R9, R27.reuse, 0x1c3 ;  /* 0x000001c31b097836 */ /* 0x040fe20000000000 */
[----:B------:R-:W-:Y:S01]  /*3d70*/  ISETP.GT.U32.AND P5, PT, R10, R7, PT ;  /* 0x000000070a00720c */ /* 0x000fe20003fa4070 */
[--C-:B------:R-:W-:Y:S01]  /*3d80*/  @!P4 IMAD.IADD R12, R12, 0x1, -R10.reuse ;  /* 0x000000010c0cc824 */ /* 0x100fe200078e0a0a */
[----:B------:R-:W-:Y:S01]  /*3d90*/  IABS R6, R11 ;  /* 0x0000000b00067213 */ /* 0x000fe20000000000 */
[----:B------:R-:W-:Y:S01]  /*3da0*/  STL [R1+0x2ec], R14 ;  /* 0x0002ec0e01007387 */ /* 0x000fe20000100800 */
[----:B------:R-:W-:Y:S01]  /*3db0*/  IABS R8, R9 ;  /* 0x0000000900087213 */ /* 0x000fe20000000000 */
[----:B------:R-:W-:Y:S01]  /*3dc0*/  VIADD R5, R27, 0x1c2 ;  /* 0x000001c21b057836 */ /* 0x000fe20000000000 */
[----:B------:R-:W-:Y:S01]  /*3dd0*/  ISETP.GE.AND P4, PT, R9, RZ, PT ;  /* 0x000000ff0900720c */ /* 0x000fe20003f86270 */
[----:B-1----:R-:W-:Y:S02]  /*3de0*/  IMAD.MOV.U32 R3, RZ, RZ, R13 ;  /* 0x000000ffff037224 */ /* 0x002fe400078e000d */
[----:B------:R-:W-:Y:S01]  /*3df0*/  @!P6 IMAD.IADD R15, R15, 0x1, -R10 ;  /* 0x000000010f0fe824 */ /* 0x000fe200078e0a0a */
[----:B------:R-:W-:Y:S01]  /*3e00*/  IABS R0, R5 ;  /* 0x0000000500007213 */ /* 0x000fe20000000000 */
[----:B------:R-:W-:Y:S01]  /*3e10*/  @!P1 IMAD.MOV R3, RZ, RZ, -R3 ;  /* 0x000000ffff039224 */ /* 0x000fe200078e0a03 */
[----:B------:R-:W-:Y:S01]  /*3e20*/  ISETP.GE.AND P1, PT, R11, RZ, PT ;  /* 0x000000ff0b00720c */ /* 0x000fe20003f26270 */
[----:B------:R-:W-:Y:S01]  /*3e30*/  IMAD.HI.U32 R13, R4, R6, RZ ;  /* 0x00000006040d7227 */ /* 0x000fe200078e00ff */
[----:B------:R-:W-:-:S02]  /*3e40*/  ISETP.GT.U32.AND P6, PT, R10, R15, PT ;  /* 0x0000000f0a00720c */ /* 0x000fc40003fc4070 */
[----:B------:R1:W-:Y:S01]  /*3e50*/  STL [R1+0x2f4], R3 ;  /* 0x0002f40301007387 */ /* 0x0003e20000100800 */
[----:B------:R-:W-:-:S04]  /*3e60*/  IMAD.HI.U32 R9, R4, R8, RZ ;  /* 0x0000000804097227 */ /* 0x000fc800078e00ff */
[----:B------:R-:W-:Y:S02]  /*3e70*/  IMAD.MOV R13, RZ, RZ, -R13 ;  /* 0x000000ffff0d7224 */ /* 0x000fe400078e0a0d */
[----:B------:R-:W-:Y:S02]  /*3e80*/  IMAD.MOV R9, RZ, RZ, -R9 ;  /* 0x000000ffff097224 */ /* 0x000fe400078e0a09 */
[----:B------:R-:W-:Y:S02]  /*3e90*/  @!P5 IMAD.IADD R7, R7, 0x1, -R10 ;  /* 0x000000010707d824 */ /* 0x000fe400078e0a0a */
[----:B-1----:R-:W-:Y:S02]  /*3ea0*/  IMAD.MOV.U32 R3, RZ, RZ, R12 ;  /* 0x000000ffff037224 */ /* 0x002fe400078e000c */
[C---:B------:R-:W-:Y:S02]  /*3eb0*/  IMAD R6, R10.reuse, R13, R6 ;  /* 0x0000000d0a067224 */ /* 0x040fe400078e0206 */
[----:B------:R-:W-:Y:S01]  /*3ec0*/  @!P3 IMAD.MOV R3, RZ, RZ, -R3 ;  /* 0x000000ffff03b224 */ /* 0x000fe200078e0a03 */
[----:B------:R-:W-:Y:S01]  /*3ed0*/  ISETP.GE.AND P3, PT, R5, RZ, PT ;  /* 0x000000ff0500720c */ /* 0x000fe20003f66270 */
[C---:B------:R-:W-:Y:S01]  /*3ee0*/  IMAD R5, R10.reuse, R9, R8 ;  /* 0x000000090a057224 */ /* 0x040fe200078e0208 */
[----:B------:R-:W-:Y:S01]  /*3ef0*/  ISETP.GT.U32.AND P5, PT, R10, R6, PT ;  /* 0x000000060a00720c */ /* 0x000fe20003fa4070 */
[----:B------:R-:W-:Y:S01]  /*3f00*/  IMAD.HI.U32 R11, R4, R0, RZ ;  /* 0x00000000040b7227 */ /* 0x000fe200078e00ff */
[----:B------:R1:W-:Y:S03]  /*3f10*/  STL [R1+0x2f8], R3 ;  /* 0x0002f80301007387 */ /* 0x0003e60000100800 */
[----:B------:R-:W-:-:S02]  /*3f20*/  IMAD.MOV R11, RZ, RZ, -R11 ;  /* 0x000000ffff0b7224 */ /* 0x000fc400078e0a0b */
[----:B------:R-:W-:Y:S02]  /*3f30*/  @!P6 IMAD.IADD R15, R15, 0x1, -R10 ;  /* 0x000000010f0fe824 */ /* 0x000fe400078e0a0a */
[----:B------:R-:W-:Y:S02]  /*3f40*/  IMAD R0, R10, R11, R0 ;  /* 0x0000000b0a007224 */ /* 0x000fe400078e0200 */
[----:B------:R-:W-:Y:S02]  /*3f50*/  VIADD R11, R27, 0x1c1 ;  /* 0x000001c11b0b7836 */ /* 0x000fe40000000000 */
[----:B-1----:R-:W-:Y:S02]  /*3f60*/  IMAD.MOV.U32 R3, RZ, RZ, R7 ;  /* 0x000000ffff037224 */ /* 0x002fe400078e0007 */
[----:B------:R-:W-:Y:S01]  /*3f70*/  @!P5 IMAD.IADD R6, R6, 0x1, -R10 ;  /* 0x000000010606d824 */ /* 0x000fe200078e0a0a */
[----:B------:R-:W-:Y:S01]  /*3f80*/  ISETP.GE.AND P6, PT, R11, RZ, PT ;  /* 0x000000ff0b00720c */ /* 0x000fe20003fc6270 */
[----:B------:R-:W-:Y:S01]  /*3f90*/  @!P2 IMAD.MOV R3, RZ, RZ, -R3 ;  /* 0x000000ffff03a224 */ /* 0x000fe200078e0a03 */
[C---:B------:R-:W-:Y:S01]  /*3fa0*/  ISETP.GT.U32.AND P2, PT, R10.reuse, R5, PT ;  /* 0x000000050a00720c */ /* 0x040fe20003f44070 */
[C---:B------:R-:W-:Y:S01]  /*3fb0*/  VIADD R7, R27.reuse, 0x1c0 ;  /* 0x000001c01b077836 */ /* 0x040fe20000000000 */
[----:B------:R-:W-:Y:S01]  /*3fc0*/  ISETP.GT.U32.AND P5, PT, R10, R6, PT ;  /* 0x000000060a00720c */ /* 0x000fe20003fa4070 */
[C---:B------:R-:W-:Y:S01]  /*3fd0*/  VIADD R9, R27.reuse, 0x1be ;  /* 0x000001be1b097836 */ /* 0x040fe20000000000 */
[----:B------:R1:W-:Y:S01]  /*3fe0*/  STL [R1+0x30c], R3 ;  /* 0x00030c0301007387 */ /* 0x0003e20000100800 */
[----:B------:R-:W-:Y:S01]  /*3ff0*/  IABS R11, R11 ;  /* 0x0000000b000b7213 */ /* 0x000fe20000000000 */
[----:B------:R-:W-:Y:S01]  /*4000*/  VIADD R8, R27, 0x1bf ;  /* 0x000001bf1b087836 */ /* 0x000fe20000000000 */
[----:B------:R-:W-:Y:S01]  /*4010*/  IABS R12, R7 ;  /* 0x00000007000c7213 */ /* 0x000fe20000000000 */
[----:B------:R-:W-:Y:S01]  /*4020*/  IMAD.HI.U32 R23, R4, R20, RZ ;  /* 0x0000001404177227 */ /* 0x000fe200078e00ff */
[----:B------:R-:W-:-:S02]  /*4030*/  IABS R14, R9 ;  /* 0x00000009000e7213 */ /* 0x000fc40000000000 */
[----:B------:R-:W-:Y:S01]  /*4040*/  IABS R13, R8 ;  /* 0x00000008000d7213 */ /* 0x000fe20000000000 */
[----:B------:R-:W-:-:S04]  /*4050*/  IMAD.HI.U32 R16, R4, R12, RZ ;  /* 0x0000000c04107227 */ /* 0x000fc800078e00ff */
[----:B-1----:R-:W-:Y:S02]  /*4060*/  IMAD.MOV.U32 R3, RZ, RZ, R15 ;  /* 0x000000ffff037224 */ /* 0x002fe400078e000f */
[----:B------:R-:W-:Y:S02]  /*4070*/  @!P2 IMAD.IADD R5, R5, 0x1, -R10 ;  /* 0x000000010505a824 */ /* 0x000fe400078e0a0a */
[----:B------:R-:W-:Y:S01]  /*4080*/  @!P0 IMAD.MOV R3, RZ, RZ, -R3 ;  /* 0x000000ffff038224 */ /* 0x000fe200078e0a03 */
[----:B------:R-:W-:Y:S01]  /*4090*/  ISETP.GT.U32.AND P0, PT, R10, R0, PT ;  /* 0x000000000a00720c */ /* 0x000fe20003f04070 */
[----:B------:R-:W-:Y:S01]  /*40a0*/  IMAD.HI.U32 R15, R4, R11, RZ ;  /* 0x0000000b040f7227 */ /* 0x000fe200078e00ff */
[----:B------:R-:W-:Y:S02]  /*40b0*/  ISETP.GT.U32.AND P2, PT, R10, R5, PT ;  /* 0x000000050a00720c */ /* 0x000fe40003f44070 */
[----:B------:R1:W-:Y:S01]  /*40c0*/  STL [R1+0x324], R3 ;  /* 0x0003240301007387 */ /* 0x0003e20000100800 */
[----:B------:R-:W-:-:S02]  /*40d0*/  IMAD.MOV R15, RZ, RZ, -R15 ;  /* 0x000000ffff0f7224 */ /* 0x000fc400078e0a0f */
[----:B------:R-:W-:Y:S01]  /*40e0*/  @!P5 IMAD.IADD R6, R6, 0x1, -R10 ;  /* 0x000000010606d824 */ /* 0x000fe200078e0a0a */
[----:B------:R-:W-:Y:S01]  /*40f0*/  ISETP.GE.AND P5, PT, R7, RZ, PT ;  /* 0x000000ff0700720c */ /* 0x000fe20003fa6270 */
[----:B------:R-:W-:Y:S02]  /*4100*/  IMAD R11, R10, R15, R11 ;  /* 0x0000000f0a0b7224 */ /* 0x000fe400078e020b */
[----:B------:R-:W-:Y:S02]  /*4110*/  IMAD.MOV R16, RZ, RZ, -R16 ;  /* 0x000000ffff107224 */ /* 0x000fe400078e0a10 */
[--C-:B------:R-:W-:Y:S02]  /*4120*/  @!P0 IMAD.IADD R0, R0, 0x1, -R10.reuse ;  /* 0x0000000100008824 */ /* 0x100fe400078e0a0a */
[----:B------:R-:W-:Y:S01]  /*4130*/  @!P2 IMAD.IADD R5, R5, 0x1, -R10 ;  /* 0x000000010505a824 */ /* 0x000fe200078e0a0a */
[C---:B------:R-:W-:Y:S01]  /*4140*/  ISETP.GT.U32.AND P2, PT, R10.reuse, R11, PT ;  /* 0x0000000b0a00720c */ /* 0x040fe20003f44070 */
[----:B------:R-:W-:Y:S01]  /*4150*/  IMAD.MOV.U32 R18, RZ, RZ, R6 ;  /* 0x000000ffff127224 */ /* 0x000fe200078e0006 */
[----:B------:R-:W-:Y:S01]  /*4160*/  ISETP.GT.U32.AND P0, PT, R10, R0, PT ;  /* 0x000000000a00720c */ /* 0x000fe20003f04070 */
[----:B-1----:R-:W-:-:S02]  /*4170*/  IMAD.MOV.U32 R3, RZ, RZ, R5 ;  /* 0x000000ffff037224 */ /* 0x002fc400078e0005 */
[----:B------:R-:W-:Y:S02]  /*4180*/  IMAD R12, R10, R16, R12 ;  /* 0x000000100a0c7224 */ /* 0x000fe400078e020c */
[----:B------:R-:W-:-:S04]  /*4190*/  IMAD.HI.U32 R7, R4, R14, RZ ;  /* 0x0000000e04077227 */ /* 0x000fc800078e00ff */
[----:B------:R-:W-:Y:S01]  /*41a0*/  @!P1 IMAD.MOV R18, RZ, RZ, -R18 ;  /* 0x000000ffff129224 */ /* 0x000fe200078e0a12 */
[----:B------:R-:W-:Y:S01]  /*41b0*/  ISETP.GT.U32.AND P1, PT, R10, R12, PT ;  /* 0x0000000c0a00720c */ /* 0x000fe20003f24070 */
[----:B------:R-:W-:Y:S01]  /*41c0*/  @!P4 IMAD.MOV R3, RZ, RZ, -R3 ;  /* 0x000000ffff03c224 */ /* 0x000fe200078e0a03 */
[----:B------:R-:W-:Y:S01]  /*41d0*/  ISETP.GE.AND P4, PT, R8, RZ, PT ;  /* 0x000000ff0800720c */ /* 0x000fe20003f86270 */
[----:B------:R-:W-:Y:S01]  /*41e0*/  IMAD.MOV R7, RZ, RZ, -R7 ;  /* 0x000000ffff077224 */ /* 0x000fe200078e0a07 */
[----:B------:R-:W-:Y:S01]  /*41f0*/  STL [R1+0x32c], R18 ;  /* 0x00032c1201007387 */ /* 0x000fe20000100800 */
[----:B------:R-:W-:Y:S02]  /*4200*/  @!P0 IMAD.IADD R0, R0, 0x1, -R10 ;  /* 0x0000000100008824 */ /* 0x000fe400078e0a0a */
[----:B------:R-:W-:Y:S01]  /*4210*/  IMAD R5, R10, R7, R14 ;  /* 0x000000070a057224 */ /* 0x000fe200078e020e */
[----:B------:R1:W-:Y:S01]  /*4220*/  STL [R1+0x334], R3 ;  /* 0x0003340301007387 */ /* 0x0003e20000100800 */
[----:B------:R-:W-:-:S04]  /*4230*/  IMAD.HI.U32 R17, R4, R13, RZ ;  /* 0x0000000d04117227 */ /* 0x000fc800078e00ff */
[--C-:B------:R-:W-:Y:S02]  /*4240*/  @!P2 IMAD.IADD R11, R11, 0x1, -R10.reuse ;  /* 0x000000010b0ba824 */ /* 0x100fe400078e0a0a */
[----:B------:R-:W-:Y:S02]  /*4250*/  IMAD.MOV R17, RZ, RZ, -R17 ;  /* 0x000000ffff117224 */ /* 0x000fe400078e0a11 */
[----:B------:R-:W-:Y:S01]  /*4260*/  @!P1 IMAD.IADD R12, R12, 0x1, -R10 ;  /* 0x000000010c0c9824 */ /* 0x000fe200078e0a0a */
[C---:B------:R-:W-:Y:S01]  /*4270*/  ISETP.GT.U32.AND P2, PT, R10.reuse, R11, PT ;  /* 0x0000000b0a00720c */ /* 0x040fe20003f44070 */
[----:B-1----:R-:W-:Y:S02]  /*4280*/  IMAD.MOV.U32 R3, RZ, RZ, R0 ;  /* 0x000000ffff037224 */ /* 0x002fe400078e0000 */
[C---:B------:R-:W-:Y:S01]  /*4290*/  IMAD R13, R10.reuse, R17, R13 ;  /* 0x000000110a0d7224 */ /* 0x040fe200078e020d */
[C---:B------:R-:W-:Y:S01]  /*42a0*/  ISETP.GT.U32.AND P1, PT, R10.reuse, R12, PT ;  /* 0x0000000c0a00720c */ /* 0x040fe20003f24070 */
[----:B------:R-:W-:Y:S01]  /*42b0*/  @!P3 IMAD.MOV R3, RZ, RZ, -R3 ;  /* 0x000000ffff03b224 */ /* 0x000fe200078e0a03 */
[C---:B------:R-:W-:Y:S01]  /*42c0*/  ISETP.GT.U32.AND P3, PT, R10.reuse, R5, PT ;  /* 0x000000050a00720c */ /* 0x040fe20003f64070 */
[C---:B------:R-:W-:Y:S01]  /*42d0*/  VIADD R6, R27.reuse, 0x1bd ;  /* 0x000001bd1b067836 */ /* 0x040fe20000000000 */
[----:B------:R-:W-:Y:S01]  /*42e0*/  ISETP.GT.U32.AND P0, PT, R10, R13, PT ;  /* 0x0000000d0a00720c */ /* 0x000fe20003f04070 */
[C---:B------:R-:W-:Y:S01]  /*42f0*/  VIADD R7, R27.reuse, 0x1bc ;  /* 0x000001bc1b077836 */ /* 0x040fe20000000000 */
[----:B------:R1:W-:Y:S01]  /*4300*/  STL [R1+0x338], R3 ;  /* 0x0003380301007387 */ /* 0x0003e20000100800 */
[----:B------:R-:W-:Y:S01]  /*4310*/  VIADD R8, R27, 0x1bb ;  /* 0x000001bb1b087836 */ /* 0x000fe20000000000 */
[----:B------:R-:W-:Y:S01]  /*4320*/  IABS R14, R6 ;  /* 0x00000006000e7213 */ /* 0x000fe20000000000 */
[----:B------:R-:W-:Y:S01]  /*4330*/  @!P2 IMAD.IADD R11, R11, 0x1, -R10 ;  /* 0x000000010b0ba824 */ /* 0x000fe200078e0a0a */
[----:B------:R-:W-:Y:S01]  /*4340*/  IABS R0, R7 ;  /* 0x0000000700007213 */ /* 0x000fe20000000000 */
[----:B------:R-:W-:Y:S01]  /*4350*/  IMAD.MOV R23, RZ, RZ, -R23 ;  /* 0x000000ffff177224 */ /* 0x000fe200078e0a17 */
[----:B------:R-:W-:Y:S01]  /*4360*/  ISETP.GE.AND P2, PT, R9, RZ, PT ;  /* 0x000000ff0900720c */ /* 0x000fe20003f46270 */
[----:B------:R-:W-:Y:S01]  /*4370*/  IMAD.HI.U32 R15, R4, R14, RZ ;  /* 0x0000000e040f7227 */ /* 0x000fe200078e00ff */
[----:B------:R-:W-:-:S03]  /*4380*/  IABS R17, R8 ;  /* 0x0000000800117213 */ /* 0x000fc60000000000 */
[----:B------:R-:W-:Y:S02]  /*4390*/  @!P3 IMAD.IADD R5, R5, 0x1, -R10 ;  /* 0x000000010505b824 */ /* 0x000fe400078e0a0a */
[----:B------:R-:W-:Y:S02]  /*43a0*/  IMAD.MOV R15, RZ, RZ, -R15 ;  /* 0x000000ffff0f7224 */ /* 0x000fe400078e0a0f */
[----:B------:R-:W-:Y:S01]  /*43b0*/  IMAD.HI.U32 R9, R4, R0, RZ ;  /* 0x0000000004097227 */ /* 0x000fe200078e00ff */
[----:B------:R-:W-:-:S03]  /*43c0*/  ISETP.GT.U32.AND P3, PT, R10, R5, PT ;  /* 0x000000050a00720c */ /* 0x000fc60003f64070 */
[--C-:B------:R-:W-:Y:S02]  /*43d0*/  @!P1 IMAD.IADD R12, R12, 0x1, -R10.reuse ;  /* 0x000000010c0c9824 */ /* 0x100fe400078e0a0a */
[----:B------:R-:W-:Y:S02]  /*43e0*/  @!P0 IMAD.IADD R13, R13, 0x1, -R10 ;  /* 0x000000010d0d8824 */ /* 0x000fe400078e0a0a */
[C---:B------:R-:W-:Y:S02]  /*43f0*/  IMAD R14, R10.reuse, R15, R14 ;  /* 0x0000000f0a0e7224 */ /* 0x040fe400078e020e */
[----:B------:R-:W-:Y:S01]  /*4400*/  IMAD.MOV R9, RZ, RZ, -R9 ;  /* 0x000000ffff097224 */ /* 0x000fe200078e0a09 */
[C---:B------:R-:W-:Y:S01]  /*4410*/  ISETP.GT.U32.AND P0, PT, R10.reuse, R13, PT ;  /* 0x0000000d0a00720c */ /* 0x040fe20003f04070 */
[----:B-1----:R-:W-:Y:S01]  /*4420*/  IMAD.MOV.U32 R3, RZ, RZ, R12 ;  /* 0x000000ffff037224 */ /* 0x002fe200078e000c */
[C---:B------:R-:W-:Y:S01]  /*4430*/  ISETP.GT.U32.AND P1, PT, R10.reuse, R14, PT ;  /* 0x0000000e0a00720c */ /* 0x040fe20003f24070 */
[----:B------:R-:W-:-:S02]  /*4440*/  IMAD R12, R10, R9, R0 ;  /* 0x000000090a0c7224 */ /* 0x000fc400078e0200 */
[----:B------:R-:W-:Y:S02]  /*4450*/  @!P3 IMAD.IADD R5, R5, 0x1, -R10 ;  /* 0x000000010505b824 */ /* 0x000fe400078e0a0a */
[----:B------:R-:W-:Y:S01]  /*4460*/  IMAD.MOV.U32 R16, RZ, RZ, R11 ;  /* 0x000000ffff107224 */ /* 0x000fe200078e000b */
[----:B------:R-:W-:Y:S01]  /*4470*/  ISETP.GT.U32.AND P3, PT, R10, R12, PT ;  /* 0x0000000c0a00720c */ /* 0x000fe20003f64070 */
[----:B------:R-:W-:Y:S02]  /*4480*/  VIADD R0, R27, 0x1ba ;  /* 0x000001ba1b007836 */ /* 0x000fe40000000000 */
[----:B------:R-:W-:Y:S01]  /*4490*/  @!P6 IMAD.MOV R16, RZ, RZ, -R16 ;  /* 0x000000ffff10e224 */ /* 0x000fe200078e0a10 */
[----:B------:R-:W-:Y:S01]  /*44a0*/  ISETP.GE.AND P6, PT, R6, RZ, PT ;  /* 0x000000ff0600720c */ /* 0x000fe20003fc6270 */
[--C-:B------:R-:W-:Y:S01]  /*44b0*/  @!P0 IMAD.IADD R13, R13, 0x1, -R10.reuse ;  /* 0x000000010d0d8824 */ /* 0x100fe200078e0a0a */
[----:B------:R-:W-:Y:S01]  /*44c0*/  ISETP.GE.AND P0, PT, R8, RZ, PT ;  /* 0x000000ff0800720c */ /* 0x000fe20003f06270 */
[--C-:B------:R-:W-:Y:S01]  /*44d0*/  @!P1 IMAD.IADD R14, R14, 0x1, -R10.reuse ;  /* 0x000000010e0e9824 */ /* 0x100fe200078e0a0a */
[----:B------:R-:W-:Y:S01]  /*44e0*/  STL [R1+0x340], R16 ;  /* 0x0003401001007387 */ /* 0x000fe20000100800 */
[----:B------:R-:W-:Y:S01]  /*44f0*/  @!P5 IMAD.MOV R3, RZ, RZ, -R3 ;  /* 0x000000ffff03d224 */ /* 0x000fe200078e0a03 */
[----:B------:R-:W-:Y:S01]  /*4500*/  ISETP.GE.AND P5, PT, R7, RZ, PT ;  /* 0x000000ff0700720c */ /* 0x000fe20003fa6270 */
[----:B------:R-:W-:Y:S01]  /*4510*/  IMAD.MOV.U32 R15, RZ, RZ, R13 ;  /* 0x000000ffff0f7224 */ /* 0x000fe200078e000d */
[----:B------:R-:W-:Y:S01]  /*4520*/  ISETP.GT.U32.AND P1, PT, R10, R14, PT ;  /* 0x0000000e0a00720c */ /* 0x000fe20003f24070 */
[----:B------:R-:W-:Y:S01]  /*4530*/  VIADD R6, R27, 0x1b9 ;  /* 0x000001b91b067836 */ /* 0x000fe20000000000 */
[----:B------:R-:W-:Y:S01]  /*4540*/  IABS R13, R0 ;  /* 0x00000000000d7213 */ /* 0x000fe20000000000 */
[----:B------:R-:W-:Y:S01]  /*4550*/  @!P3 IMAD.IADD R12, R12, 0x1, -R10 ;  /* 0x000000010c0cb824 */ /* 0x000fe200078e0a0a */
[----:B------:R1:W-:Y:S01]  /*4560*/  STL [R1+0x35c], R3 ;  /* 0x00035c0301007387 */ /* 0x0003e20000100800 */
[----:B------:R-:W-:Y:S01]  /*4570*/  @!P4 IMAD.MOV R15, RZ, RZ, -R15 ;  /* 0x000000ffff0fc224 */ /* 0x000fe200078e0a0f */
[----:B------:R-:W-:Y:S01]  /*4580*/  ISETP.GE.AND P4, PT, R0, RZ, PT ;  /* 0x000000ff0000720c */ /* 0x000fe20003f86270 */
[----:B------:R-:W-:Y:S01]  /*4590*/  IMAD.HI.U32 R9, R4, R13, RZ ;  /* 0x0000000d04097227 */ /* 0x000fe200078e00ff */
[----:B------:R-:W-:-:S02]  /*45a0*/  ISETP.GT.U32.AND P3, PT, R10, R12, PT ;  /* 0x0000000c0a00720c */ /* 0x000fc40003f64070 */
[----:B------:R2:W-:Y:S01]  /*45b0*/  STL [R1+0x360], R15 ;  /* 0x0003600f01007387 */ /* 0x0005e20000100800 */
[----:B------:R-:W-:Y:S02]  /*45c0*/  IMAD.MOV R9, RZ, RZ, -R9 ;  /* 0x000000ffff097224 */ /* 0x000fe400078e0a09 */
[----:B------:R-:W-:Y:S02]  /*45d0*/  @!P1 IMAD.IADD R14, R14, 0x1, -R10 ;  /* 0x000000010e0e9824 */ /* 0x000fe400078e0a0a */
[----:B-1----:R-:W-:Y:S01]  /*45e0*/  IMAD.MOV.U32 R3, RZ, RZ, R5 ;  /* 0x000000ffff037224 */ /* 0x002fe200078e0005 */
[----:B------:R-:W-:Y:S01]  /*45f0*/  IABS R5, R6 ;  /* 0x0000000600057213 */ /* 0x000fe20000000000 */
[----:B------:R-:W-:Y:S02]  /*4600*/  IMAD R13, R10, R9, R13 ;  /* 0x000000090a0d7224 */ /* 0x000fe400078e020d */
[----:B------:R-:W-:Y:S01]  /*4610*/  @!P2 IMAD.MOV R3, RZ, RZ, -R3 ;  /* 0x000000ffff03a224 */ /* 0x000fe200078e0a03 */
[----:B------:R-:W-:Y:S01]  /*4620*/  ISETP.GE.AND P2, PT, R6, RZ, PT ;  /* 0x000000ff0600720c */ /* 0x000fe20003f46270 */
[----:B------:R-:W-:-:S03]  /*4630*/  IMAD.HI.U32 R6, R4, R5, RZ ;  /* 0x0000000504067227 */ /* 0x000fc600078e00ff */
[----:B------:R1:W-:Y:S01]  /*4640*/  STL [R1+0x364], R3 ;  /* 0x0003640301007387 */ /* 0x0003e20000100800 */
[----:B------:R-:W-:Y:S02]  /*4650*/  IMAD.MOV R6, RZ, RZ, -R6 ;  /* 0x000000ffff067224 */ /* 0x000fe400078e0a06 */
[----:B------:R-:W-:-:S04]  /*4660*/  IMAD.HI.U32 R11, R4, R17, RZ ;  /* 0x00000011040b7227 */ /* 0x000fc800078e00ff */
[----:B------:R-:W-:Y:S02]  /*4670*/  IMAD R5, R10, R6, R5 ;  /* 0x000000060a057224 */ /* 0x000fe400078e0205 */
[----:B------:R-:W-:Y:S01]  /*4680*/  @!P3 IMAD.IADD R12, R12, 0x1, -R10 ;  /* 0x000000010c0cb824 */ /* 0x000fe200078e0a0a */
[C---:B------:R-:W-:Y:S01]  /*4690*/  ISETP.GT.U32.AND P3, PT, R10.reuse, R13, PT ;  /* 0x0000000d0a00720c */ /* 0x040fe20003f64070 */
[----:B--2---:R-:W-:Y:S02]  /*46a0*/  IMAD.MOV.U32 R15, RZ, RZ, R14 ;  /* 0x000000ffff0f7224 */ /* 0x004fe400078e000e */
[----:B------:R-:W-:Y:S02]  /*46b0*/  IMAD.MOV R11, RZ, RZ, -R11 ;  /* 0x000000ffff0b7224 */ /* 0x000fe400078e0a0b */
[----:B------:R-:W-:Y:S01]  /*46c0*/  @!P6 IMAD.MOV R15, RZ, RZ, -R15 ;  /* 0x000000ffff0fe224 */ /* 0x000fe200078e0a0f */
[C---:B------:R-:W-:Y:S01]  /*46d0*/  ISETP.GT.U32.AND P6, PT, R10.reuse, R5, PT ;  /* 0x000000050a00720c */ /* 0x040fe20003fc4070 */
[----:B------:R-:W-:-:S02]  /*46e0*/  IMAD R17, R10, R11, R17 ;  /* 0x0000000b0a117224 */ /* 0x000fc400078e0211 */
[C---:B------:R-:W-:Y:S01]  /*46f0*/  VIADD R0, R27.reuse, 0x1b8 ;  /* 0x000001b81b007836 */ /* 0x040fe20000000000 */
[----:B------:R-:W-:Y:S01]  /*4700*/  STL [R1+0x390], R15 ;  /* 0x0003900f01007387 */ /* 0x000fe20000100800 */
[----:B------:R-:W-:Y:S01]  /*4710*/  VIADD R8, R27, 0x1b7 ;  /* 0x000001b71b087836 */ /* 0x000fe20000000000 */
[C---:B------:R-:W-:Y:S01]  /*4720*/  ISETP.GT.U32.AND P1, PT, R10.reuse, R17, PT ;  /* 0x000000110a00720c */ /* 0x040fe20003f24070 */
[----:B------:R-:W-:Y:S01]  /*4730*/  @!P3 IMAD.IADD R13, R13, 0x1, -R10 ;  /* 0x000000010d0db824 */ /* 0x000fe200078e0a0a */
[----:B------:R-:W-:Y:S01]  /*4740*/  IABS R7, R0 ;  /* 0x0000000000077213 */ /* 0x000fe20000000000 */
[----:B-1----:R-:W-:Y:S01]  /*4750*/  IMAD.MOV.U32 R3, RZ, RZ, R12 ;  /* 0x000000ffff037224 */ /* 0x002fe200078e000c */
[----:B------:R-:W-:Y:S01]  /*4760*/  IABS R11, R8 ;  /* 0x00000008000b7213 */ /* 0x000fe20000000000 */
[----:B------:R-:W-:Y:S01]  /*4770*/  VIADD R12, R27, 0x1b6 ;  /* 0x000001b61b0c7836 */ /* 0x000fe20000000000 */
[----:B------:R-:W-:Y:S01]  /*4780*/  ISETP.GT.U32.AND P3, PT, R10, R13, PT ;  /* 0x0000000d0a00720c */ /* 0x000fe20003f64070 */
[----:B------:R-:W-:-:S02]  /*4790*/  @!P6 IMAD.IADD R5, R5, 0x1, -R10 ;  /* 0x000000010505e824 */ /* 0x000fc400078e0a0a */
[----:B------:R-:W-:Y:S01]  /*47a0*/  IMAD.HI.U32 R9, R4, R7, RZ ;  /* 0x0000000704097227 */ /* 0x000fe200078e00ff */
[----:B------:R-:W-:Y:S02]  /*47b0*/  IABS R16, R12 ;  /* 0x0000000c00107213 */ /* 0x000fe40000000000 */
[----:B------:R-:W-:Y:S01]  /*47c0*/  ISETP.GT.U32.AND P6, PT, R10, R5, PT ;  /* 0x000000050a00720c */ /* 0x000fe20003fc4070 */
[----:B------:R-:W-:Y:S02]  /*47d0*/  IMAD.MOV R9, RZ, RZ, -R9 ;  /* 0x000000ffff097224 */ /* 0x000fe400078e0a09 */
[----:B------:R-:W-:-:S04]  /*47e0*/  IMAD.HI.U32 R6, R4, R11, RZ ;  /* 0x0000000b04067227 */ /* 0x000fc800078e00ff */
[----:B------:R-:W-:Y:S01]  /*47f0*/  @!P5 IMAD.MOV R3, RZ, RZ, -R3 ;  /* 0x000000ffff03d224 */ /* 0x000fe200078e0a03 */
[----:B------:R-:W-:Y:S01]  /*4800*/  ISETP.GE.AND P5, PT, R0, RZ, PT ;  /* 0x000000ff0000720c */ /* 0x000fe20003fa6270 */
[----:B------:R-:W-:Y:S02]  /*4810*/  @!P1 IMAD.IADD R17, R17, 0x1, -R10 ;  /* 0x0000000111119824 */ /* 0x000fe400078e0a0a */
[C---:B------:R-:W-:Y:S01]  /*4820*/  IMAD R0, R10.reuse, R9, R7 ;  /* 0x000000090a007224 */ /* 0x040fe200078e0207 */
[----:B------:R1:W-:Y:S01]  /*4830*/  STL [R1+0x3a0], R3 ;  /* 0x0003a00301007387 */ /* 0x0003e20000100800 */
[----:B------:R-:W-:Y:S01]  /*4840*/  IMAD.MOV R6, RZ, RZ, -R6 ;  /* 0x000000ffff067224 */ /* 0x000fe200078e0a06 */
[C---:B------:R-:W-:Y:S01]  /*4850*/  ISETP.GT.U32.AND P1, PT, R10.reuse, R17, PT ;  /* 0x000000110a00720c */ /* 0x040fe20003f24070 */
[----:B------:R-:W-:Y:S02]  /*4860*/  VIADD R9, R27, 0x1b5 ;  /* 0x000001b51b097836 */ /* 0x000fe40000000000 */
[----:B------:R-:W-:-:S02]  /*4870*/  IMAD R11, R10, R6, R11 ;  /* 0x000000060a0b7224 */ /* 0x000fc400078e020b */
[----:B------:R-:W-:Y:S01]  /*4880*/  @!P3 IMAD.IADD R13, R13, 0x1, -R10 ;  /* 0x000000010d0db824 */ /* 0x000fe200078e0a0a */
[----:B------:R-:W-:Y:S01]  /*4890*/  IABS R22, R9 ;  /* 0x0000000900167213 */ /* 0x000fe20000000000 */
[----:B------:R-:W-:Y:S01]  /*48a0*/  IMAD.HI.U32 R6, R4, R16, RZ ;  /* 0x0000001004067227 */ /* 0x000fe200078e00ff */
[----:B------:R-:W-:-:S03]  /*48b0*/  ISETP.GT.U32.AND P3, PT, R10, R0, PT ;  /* 0x000000000a00720c */ /* 0x000fc60003f64070 */
[----:B------:R-:W-:Y:S01]  /*48c0*/  @!P6 IMAD.IADD R5, R5, 0x1, -R10 ;  /* 0x000000010505e824 */ /* 0x000fe200078e0a0a */
[----:B------:R-:W-:Y:S01]  /*48d0*/  ISETP.GT.U32.AND P6, PT, R10, R11, PT ;  /* 0x0000000b0a00720c */ /* 0x000fe20003fc4070 */
[----:B------:R-:W-:Y:S02]  /*48e0*/  IMAD.MOV R6, RZ, RZ, -R6 ;  /* 0x000000ffff067224 */ /* 0x000fe400078e0a06 */
[----:B------:R-:W-:-:S04]  /*48f0*/  IMAD.HI.U32 R21, R4, R22, RZ ;  /* 0x0000001604157227 */ /* 0x000fc800078e00ff */
[----:B------:R-:W-:Y:S02]  /*4900*/  IMAD R16, R10, R6, R16 ;  /* 0x000000060a107224 */ /* 0x000fe400078e0210 */
[----:B------:R-:W-:Y:S02]  /*4910*/  IMAD.MOV R21, RZ, RZ, -R21 ;  /* 0x000000ffff157224 */ /* 0x000fe400078e0a15 */
[--C-:B------:R-:W-:Y:S01]  /*4920*/  @!P1 IMAD.IADD R17, R17, 0x1, -R10.reuse ;  /* 0x0000000111119824 */ /* 0x100fe200078e0a0a */
[----:B------:R-:W-:Y:S01]  /*4930*/  ISETP.GE.AND P1, PT, R8, RZ, PT ;  /* 0x000000ff0800720c */ /* 0x000fe20003f26270 */
[----:B------:R-:W-:Y:S01]  /*4940*/  @!P3 IMAD.IADD R0, R0, 0x1, -R10 ;  /* 0x000000010000b824 */ /* 0x000fe200078e0a0a */
[C---:B------:R-:W-:Y:S01]  /*4950*/  ISETP.GT.U32.AND P3, PT, R10.reuse, R16, PT ;  /* 0x000000100a00720c */ /* 0x040fe20003f64070 */
[----:B------:R-:W-:Y:S02]  /*4960*/  IMAD R21, R10, R21, R22 ;  /* 0x000000150a157224 */ /* 0x000fe400078e0216 */
[----:B-1----:R-:W-:-:S02]  /*4970*/  IMAD.MOV.U32 R3, RZ, RZ, R17 ;  /* 0x000000ffff037224 */ /* 0x002fc400078e0011 */
[--C-:B------:R-:W-:Y:S01]  /*4980*/  @!P6 IMAD.IADD R11, R11, 0x1, -R10.reuse ;  /* 0x000000010b0be824 */ /* 0x100fe200078e0a0a */
[C---:B------:R-:W-:Y:S01]  /*4990*/  ISETP.GT.U32.AND P6, PT, R10.reuse, R21, PT ;  /* 0x000000150a00720c */ /* 0x040fe20003fc4070 */
[C---:B------:R-:W-:Y:S02]  /*49a0*/  VIADD R7, R27.reuse, 0x1b3 ;  /* 0x000001b31b077836 */ /* 0x040fe40000000000 */
[----:B------:R-:W-:Y:S01]  /*49b0*/  @!P0 IMAD.MOV R3, RZ, RZ, -R3 ;  /* 0x000000ffff038224 */ /* 0x000fe200078e0a03 */
[----:B------:R-:W-:Y:S01]  /*49c0*/  ISETP.GT.U32.AND P0, PT, R10, R11, PT ;  /* 0x0000000b0a00720c */ /* 0x000fe20003f04070 */
[----:B------:R-:W-:Y:S01]  /*49d0*/  VIADD R15, R27, 0x1b2 ;  /* 0x000001b21b0f7836 */ /* 0x000fe20000000000 */
[----:B------:R-:W-:Y:S01]  /*49e0*/  IABS R14, R7 ;  /* 0x00000007000e7213 */ /* 0x000fe20000000000 */
[----:B------:R-:W-:Y:S01]  /*49f0*/  @!P3 IMAD.IADD R16, R16, 0x1, -R10 ;  /* 0x000000011010b824 */ /* 0x000fe200078e0a0a */
[----:B------:R1:W-:Y:S01]  /*4a00*/  STL [R1+0x3a4], R3 ;  /* 0x0003a40301007387 */ /* 0x0003e20000100800 */
[C---:B------:R-:W-:Y:S01]  /*4a10*/  ISETP.GT.U32.AND P3, PT, R10.reuse, R0, PT ;  /* 0x000000000a00720c */ /* 0x040fe20003f64070 */
[----:B------:R-:W-:Y:S01]  /*4a20*/  IMAD R20, R10, R23, R20 ;  /* 0x000000170a147224 */ /* 0x000fe200078e0214 */
[----:B------:R-:W-:Y:S01]  /*4a30*/  IABS R8, R15 ;  /* 0x0000000f00087213 */ /* 0x000fe20000000000 */
[----:B------:R-:W-:-:S04]  /*4a40*/  IMAD.HI.U32 R18, R4, R14, RZ ;  /* 0x0000000e04127227 */ /* 0x000fc800078e00ff */
[----:B------:R-:W-:Y:S01]  /*4a50*/  @!P6 IMAD.IADD R21, R21, 0x1, -R10 ;  /* 0x000000011515e824 */ /* 0x000fe200078e0a0a */
[----:B------:R-:W-:Y:S01]  /*4a60*/  ISETP.GT.U32.AND P6, PT, R10, R16, PT ;  /* 0x000000100a00720c */ /* 0x000fe20003fc4070 */
[----:B-1----:R-:W-:Y:S02]  /*4a70*/  IMAD.MOV.U32 R3, RZ, RZ, R13 ;  /* 0x000000ffff037224 */ /* 0x002fe400078e000d */
[----:B------:R-:W-:-:S04]  /*4a80*/  IMAD.HI.U32 R6, R4, R8, RZ ;  /* 0x0000000804067227 */ /* 0x000fc800078e00ff */
[----:B------:R-:W-:Y:S01]  /*4a90*/  @!P4 IMAD.MOV R3, RZ, RZ, -R3 ;  /* 0x000000ffff03c224 */ /* 0x000fe200078e0a03 */
[C---:B------:R-:W-:Y:S01]  /*4aa0*/  ISETP.GT.U32.AND P4, PT, R10.reuse, R21, PT ;  /* 0x000000150a00720c */ /* 0x040fe20003f84070 */
[----:B------:R-:W-:Y:S02]  /*4ab0*/  IMAD.MOV R18, RZ, RZ, -R18 ;  /* 0x000000ffff127224 */ /* 0x000fe400078e0a12 */
[----:B------:R-:W-:Y:S01]  /*4ac0*/  IMAD.MOV R6, RZ, RZ, -R6 ;  /* 0x000000ffff067224 */ /* 0x000fe200078e0a06 */
[----:B------:R1:W-:Y:S01]  /*4ad0*/  STL [R1+0x3a8], R3 ;  /* 0x0003a80301007387 */ /* 0x0003e20000100800 */
[C---:B------:R-:W-:Y:S02]  /*4ae0*/  IMAD R14, R10.reuse, R18, R14 ;  /* 0x000000120a0e7224 */ /* 0x040fe400078e020e */
[----:B------:R-:W-:Y:S02]  /*4af0*/  IMAD R6, R10, R6, R8 ;  /* 0x000000060a067224 */ /* 0x000fe400078e0208 */
[--C-:B------:R-:W-:Y:S01]  /*4b00*/  @!P3 IMAD.IADD R0, R0, 0x1, -R10.reuse ;  /* 0x000000010000b824 */ /* 0x100fe200078e0a0a */
[----:B------:R-:W-:Y:S01]  /*4b10*/  ISETP.GT.U32.AND P3, PT, R10, R14, PT ;  /* 0x0000000e0a00720c */ /* 0x000fe20003f64070 */
[----:B------:R-:W-:Y:S01]  /*4b20*/  @!P6 IMAD.IADD R16, R16, 0x1, -R10 ;  /* 0x000000011010e824 */ /* 0x000fe200078e0a0a */
[----:B------:R-:W-:Y:S01]  /*4b30*/  ISETP.GT.U32.AND P6, PT, R10, R6, PT ;  /* 0x000000060a00720c */ /* 0x000fe20003fc4070 */
[----:B------:R-:W-:-:S02]  /*4b40*/  VIADD R8, R27, 0x1b0 ;  /* 0x000001b01b087836 */ /* 0x000fc40000000000 */
[----:B-1----:R-:W-:Y:S02]  /*4b50*/  IMAD.MOV.U32 R3, RZ, RZ, R5 ;  /* 0x000000ffff037224 */ /* 0x002fe400078e0005 */
[----:B------:R-:W-:Y:S01]  /*4b60*/  VIADD R18, R27, 0x1b1 ;  /* 0x000001b11b127836 */ /* 0x000fe20000000000 */
[----:B------:R-:W-:Y:S01]  /*4b70*/  IABS R13, R8 ;  /* 0x00000008000d7213 */ /* 0x000fe20000000000 */
[----:B------:R-:W-:Y:S01]  /*4b80*/  @!P2 IMAD.MOV R3, RZ, RZ, -R3 ;  /* 0x000000ffff03a224 */ /* 0x000fe200078e0a03 */
[----:B------:R-:W-:Y:S01]  /*4b90*/  ISETP.GT.U32.AND P2, PT, R10, R20, PT ;  /* 0x000000140a00720c */ /* 0x000fe20003f44070 */
[----:B------:R-:W-:Y:S01]  /*4ba0*/  @!P0 IMAD.IADD R11, R11, 0x1, -R10 ;  /* 0x000000010b0b8824 */ /* 0x000fe200078e0a0a */
[----:B------:R-:W-:Y:S01]  /*4bb0*/  IABS R17, R18 ;  /* 0x0000001200117213 */ /* 0x000fe20000000000 */
[----:B------:R-:W-:Y:S01]  /*4bc0*/  IMAD.MOV.U32 R22, RZ, RZ, R0 ;  /* 0x000000ffff167224 */ /* 0x000fe200078e0000 */
[----:B------:R1:W-:Y:S01]  /*4bd0*/  STL [R1+0x3ac], R3 ;  /* 0x0003ac0301007387 */ /* 0x0003e20000100800 */
[----:B------:R-:W-:Y:S01]  /*4be0*/  ISETP.GE.AND P0, PT, R12, RZ, PT ;  /* 0x000000ff0c00720c */ /* 0x000fe20003f06270 */
[--C-:B------:R-:W-:Y:S01]  /*4bf0*/  @!P3 IMAD.IADD R14, R14, 0x1, -R10.reuse ;  /* 0x000000010e0eb824 */ /* 0x100fe200078e0a0a */
[----:B------:R-:W-:Y:S01]  /*4c00*/  ISETP.GE.AND P3, PT, R7, RZ, PT ;  /* 0x000000ff0700720c */ /* 0x000fe20003f66270 */
[----:B------:R-:W-:Y:S01]  /*4c10*/  @!P4 IMAD.IADD R21, R21, 0x1, -R10 ;  /* 0x000000011515c824 */ /* 0x000fe200078e0a0a */
[----:B------:R-:W-:Y:S01]  /*4c20*/  ISETP.GE.AND P4, PT, R9, RZ, PT ;  /* 0x000000ff0900720c */ /* 0x000fe20003f86270 */
[----:B------:R-:W-:-:S02]  /*4c30*/  @!P5 IMAD.MOV R22, RZ, RZ, -R22 ;  /* 0x000000ffff16d224 */ /* 0x000fc400078e0a16 */
[----:B------:R-:W-:-:S03]  /*4c40*/  IMAD.HI.U32 R12, R4, R13, RZ ;  /* 0x0000000d040c7227 */ /* 0x000fc600078e00ff */
[----:B------:R-:W-:Y:S01]  /*4c50*/  STL [R1+0x414], R22 ;  /* 0x0004141601007387 */ /* 0x000fe20000100800 */
[--C-:B------:R-:W-:Y:S01]  /*4c60*/  @!P2 IMAD.IADD R20, R20, 0x1, -R10.reuse ;  /* 0x000000011414a824 */ /* 0x100fe200078e0a0a */
[----:B------:R-:W-:Y:S01]  /*4c70*/  ISETP.GE.AND P2, PT, R19, RZ, PT ;  /* 0x000000ff1300720c */ /* 0x000fe20003f46270 */
[----:B-1----:R-:W-:Y:S02]  /*4c80*/  IMAD.MOV.U32 R3, RZ, RZ, R11 ;  /* 0x000000ffff037224 */ /* 0x002fe400078e000b */
[----:B------:R-:W-:Y:S01]  /*4c90*/  @!P6 IMAD.IADD R6, R6, 0x1, -R10 ;  /* 0x000000010606e824 */ /* 0x000fe200078e0a0a */
[C---:B------:R-:W-:Y:S01]  /*4ca0*/  ISETP.GT.U32.AND P5, PT, R10.reuse, R20, PT ;  /* 0x000000140a00720c */ /* 0x040fe20003fa4070 */
[----:B------:R-:W-:Y:S01]  /*4cb0*/  @!P1 IMAD.MOV R3, RZ, RZ, -R3 ;  /* 0x000000ffff039224 */ /* 0x000fe200078e0a03 */
[----:B------:R-:W-:Y:S01]  /*4cc0*/  ISETP.GT.U32.AND P1, PT, R10, R14, PT ;  /* 0x0000000e0a00720c */ /* 0x000fe20003f24070 */
[----:B------:R-:W-:Y:S01]  /*4cd0*/  IMAD.HI.U32 R5, R4, R17, RZ ;  /* 0x0000001104057227 */ /* 0x000fe200078e00ff */
[----:B------:R-:W-:-:S02]  /*4ce0*/  ISETP.GT.U32.AND P6, PT, R10, R6, PT ;  /* 0x000000060a00720c */ /* 0x000fc40003fc4070 */
[----:B------:R1:W-:Y:S01]  /*4cf0*/  STL [R1+0x418], R3 ;  /* 0x0004180301007387 */ /* 0x0003e20000100800 */
[----:B------:R-:W-:Y:S02]  /*4d00*/  IMAD.MOV R12, RZ, RZ, -R12 ;  /* 0x000000ffff0c7224 */ /* 0x000fe400078e0a0c */
[----:B------:R-:W-:Y:S02]  /*4d10*/  IMAD.MOV R5, RZ, RZ, -R5 ;  /* 0x000000ffff057224 */ /* 0x000fe400078e0a05 */
[----:B------:R-:W-:Y:S02]  /*4d20*/  IMAD.MOV.U32 R9, RZ, RZ, R16 ;  /* 0x000000ffff097224 */ /* 0x000fe400078e0010 */
[C---:B------:R-:W-:Y:S02]  /*4d30*/  IMAD R12, R10.reuse, R12, R13 ;  /* 0x0000000c0a0c7224 */ /* 0x040fe400078e020d */
[----:B------:R-:W-:Y:S02]  /*4d40*/  IMAD R5, R10, R5, R17 ;  /* 0x000000050a057224 */ /* 0x000fe400078e0211 */
[----:B-1----:R-:W-:-:S02]  /*4d50*/  IMAD.MOV.U32 R3, RZ, RZ, R21 ;  /* 0x000000ffff037224 */ /* 0x002fc400078e0015 */
[----:B------:R-:W-:Y:S01]  /*4d60*/  @!P0 IMAD.MOV R9, RZ, RZ, -R9 ;  /* 0x000000ffff098224 */ /* 0x000fe200078e0a09 */
[----:B------:R-:W-:Y:S01]  /*4d70*/  ISETP.GT.U32.AND P0, PT, R10, R5, PT ;  /* 0x000000050a00720c */ /* 0x000fe20003f04070 */
[----:B------:R-:W-:Y:S02]  /*4d80*/  VIADD R0, R27, 0x1af ;  /* 0x000001af1b007836 */ /* 0x000fe40000000000 */
[----:B------:R-:W-:Y:S01]  /*4d90*/  @!P4 IMAD.MOV R3, RZ, RZ, -R3 ;  /* 0x000000ffff03c224 */ /* 0x000fe200078e0a03 */
[----:B------:R1:W-:Y:S01]  /*4da0*/  STL [R1+0x42c], R9 ;  /* 0x00042c0901007387 */ /* 0x0003e20000100800 */
[--C-:B------:R-:W-:Y:S01]  /*4db0*/  @!P5 IMAD.IADD R20, R20, 0x1, -R10.reuse ;  /* 0x000000011414d824 */ /* 0x100fe200078e0a0a */
[----:B------:R-:W-:Y:S01]  /*4dc0*/  ISETP.GT.U32.AND P5, PT, R10, R12, PT ;  /* 0x0000000c0a00720c */ /* 0x000fe20003fa4070 */
[----:B------:R-:W-:Y:S01]  /*4dd0*/  @!P1 IMAD.IADD R14, R14, 0x1, -R10 ;  /* 0x000000010e0e9824 */ /* 0x000fe200078e0a0a */
[----:B------:R2:W-:Y:S01]  /*4de0*/  STL [R1+0x444], R3 ;  /* 0x0004440301007387 */ /* 0x0005e20000100800 */
[----:B------:R-:W-:Y:S01]  /*4df0*/  IMAD.MOV.U32 R11, RZ, RZ, R20 ;  /* 0x000000ffff0b7224 */ /* 0x000fe200078e0014 */
[----:B------:R-:W-:Y:S01]  /*4e00*/  ISETP.GE.AND P4, PT, R15, RZ, PT ;  /* 0x000000ff0f00720c */ /* 0x000fe20003f86270 */
[--C-:B------:R-:W-:Y:S01]  /*4e10*/  @!P6 IMAD.IADD R6, R6, 0x1, -R10.reuse ;  /* 0x000000010606e824 */ /* 0x100fe200078e0a0a */
[----:B------:R-:W-:Y:S01]  /*4e20*/  ISETP.GE.AND P6, PT, R8, RZ, PT ;  /* 0x000000ff0800720c */ /* 0x000fe20003fc6270 */
[----:B------:R-:W-:Y:S01]  /*4e30*/  @!P2 IMAD.MOV R11, RZ, RZ, -R11 ;  /* 0x000000ffff0ba224 */ /* 0x000fe200078e0a0b */
[----:B-1----:R-:W-:Y:S01]  /*4e40*/  IABS R9, R0 ;  /* 0x0000000000097213 */ /* 0x002fe20000000000 */
[----:B------:R-:W-:Y:S01]  /*4e50*/  VIADD R7, R27, 0x1ae ;  /* 0x000001ae1b077836 */ /* 0x000fe20000000000 */
[----:B------:R-:W-:Y:S01]  /*4e60*/  ISETP.GE.AND P1, PT, R18, RZ, PT ;  /* 0x000000ff1200720c */ /* 0x000fe20003f26270 */
[----:B------:R-:W-:Y:S01]  /*4e70*/  @!P0 IMAD.IADD R5, R5, 0x1, -R10 ;  /* 0x0000000105058824 */ /* 0x000fe200078e0a0a */
[----:B------:R-:W-:Y:S01]  /*4e80*/  STL [R1+0x450], R11 ;  /* 0x0004500b01007387 */ /* 0x000fe20000100800 */
[----:B--2---:R-:W-:Y:S01]  /*4e90*/  IMAD.MOV.U32 R3, RZ, RZ, R14 ;  /* 0x000000ffff037224 */ /* 0x004fe200078e000e */
[----:B------:R-:W-:Y:S01]  /*4ea0*/  IABS R17, R7 ;  /* 0x0000000700117213 */ /* 0x000fe20000000000 */
[----:B------:R-:W-:Y:S01]  /*4eb0*/  IMAD.HI.U32 R8, R4, R9, RZ ;  /* 0x0000000904087227 */ /* 0x000fe200078e00ff */
[----:B------:R-:W-:-:S02]  /*4ec0*/  ISETP.GE.AND P0, PT, R0, RZ, PT ;  /* 0x000000ff0000720c */ /* 0x000fc40003f06270 */
[----:B------:R-:W-:Y:S01]  /*4ed0*/  ISETP.GT.U32.AND P2, PT, R10, R5, PT ;  /* 0x000000050a00720c */ /* 0x000fe20003f44070 */
[----:B------:R-:W-:Y:S01]  /*4ee0*/  @!P3 IMAD.MOV R3, RZ, RZ, -R3 ;  /* 0x000000ffff03b224 */ /* 0x000fe200078e0a03 */
[----:B------:R-:W-:Y:S01]  /*4ef0*/  ISETP.GE.AND P3, PT, R7, RZ, PT ;  /* 0x000000ff0700720c */ /* 0x000fe20003f66270 */
[----:B------:R-:W-:Y:S02]  /*4f00*/  IMAD.MOV R8, RZ, RZ, -R8 ;  /* 0x000000ffff087224 */ /* 0x000fe400078e0a08 */
[----:B------:R-:W-:Y:S01]  /*4f10*/  @!P5 IMAD.IADD R12, R12, 0x1, -R10 ;  /* 0x000000010c0cd824 */ /* 0x000fe200078e0a0a */
[----:B------:R1:W-:Y:S01]  /*4f20*/  STL [R1+0x460], R3 ;  /* 0x0004600301007387 */ /* 0x0003e20000100800 */
[----:B------:R-:W-:Y:S02]  /*4f30*/  IMAD R14, R10, R8, R9 ;  /* 0x000000080a0e7224 */ /* 0x000fe400078e0209 */
[----:B------:R-:W-:Y:S01]  /*4f40*/  IMAD.HI.U32 R0, R4, R17, RZ ;  /* 0x0000001104007227 */ /* 0x000fe200078e00ff */
[----:B------:R-:W-:-:S03]  /*4f50*/  ISETP.GT.U32.AND P5, PT, R10, R12, PT ;  /* 0x0000000c0a00720c */ /* 0x000fc60003fa4070 */
[----:B------:R-:W-:Y:S02]  /*4f60*/  IMAD.MOV R0, RZ, RZ, -R0 ;  /* 0x000000ffff007224 */ /* 0x000fe400078e0a00 */
[----:B------:R-:W-:Y:S02]  /*4f70*/  VIADD R15, R27, 0x1ad ;  /* 0x000001ad1b0f7836 */ /* 0x000fe40000000000 */
[----:B-1----:R-:W-:Y:S02]  /*4f80*/  IMAD.MOV.U32 R3, RZ, RZ, R6 ;  /* 0x000000ffff037224 */ /* 0x002fe400078e0006 */
[C---:B------:R-:W-:Y:S02]  /*4f90*/  IMAD R17, R10.reuse, R0, R17 ;  /* 0x000000000a117224 */ /* 0x040fe400078e0211 */
[----:B------:R-:W-:Y:S01]  /*4fa0*/  @!P4 IMAD.MOV R3, RZ, RZ, -R3 ;  /* 0x000000ffff03c224 */ /* 0x000fe200078e0a03 */
[----:B------:R-:W-:Y:S01]  /*4fb0*/  ISETP.GT.U32.AND P4, PT, R10, R14, PT ;  /* 0x0000000e0a00720c */ /* 0x000fe20003f84070 */
[--C-:B------:R-:W-:Y:S01]  /*4fc0*/  @!P5 IMAD.IADD R12, R12, 0x1, -R10.reuse ;  /* 0x000000010c0cd824 */ /* 0x100fe200078e0a0a */
[----:B------:R-:W-:Y:S01]  /*4fd0*/  ISETP.GT.U32.AND P5, PT, R10, R17, PT ;  /* 0x000000110a00720c */ /* 0x000fe20003fa4070 */
[----:B------:R-:W-:Y:S01]  /*4fe0*/  @!P2 IMAD.IADD R5, R5, 0x1, -R10 ;  /* 0x000000010505a824 */ /* 0x000fe200078e0a0a */
[----:B------:R-:W-:Y:S01]  /*4ff0*/  ISETP.GE.AND P2, PT, R15, RZ, PT ;  /* 0x000000ff0f00720c */ /* 0x000fe20003f46270 */
[C---:B------:R-:W-:Y:S01]  /*5000*/  VIADD R0, R27.reuse, 0x1ab ;  /* 0x000001ab1b007836 */ /* 0x040fe20000000000 */
[----:B------:R-:W-:Y:S01]  /*5010*/  IABS R15, R15 ;  /* 0x0000000f000f7213 */ /* 0x000fe20000000000 */
[----:B------:R1:W-:Y:S01]  /*5020*/  STL [R1+0x478], R3 ;  /* 0x0004780301007387 */ /* 0x0003e20000100800 */
[----:B------:R-:W-:-:S02]  /*5030*/  VIADD R7, R27, 0x1ac ;  /* 0x000001ac1b077836 */ /* 0x000fc40000000000 */
[----:B------:R-:W-:Y:S01]  /*5040*/  IABS R8, R0 ;  /* 0x0000000000087213 */ /* 0x000fe20000000000 */
[----:B------:R-:W-:Y:S02]  /*5050*/  IMAD.HI.U32 R9, R4, R15, RZ ;  /* 0x0000000f04097227 */ /* 0x000fe400078e00ff */
[----:B------:R-:W-:Y:S02]  /*5060*/  IABS R6, R7 ;  /* 0x0000000700067213 */ /* 0x000fe40000000000 */
[----:B------:R-:W-:Y:S02]  /*5070*/  @!P4 IMAD.IADD R14, R14, 0x1, -R10 ;  /* 0x000000010e0ec824 */ /* 0x000fe400078e0a0a */
[----:B-1----:R-:W-:Y:S02]  /*5080*/  IMAD.MOV.U32 R3, RZ, RZ, R5 ;  /* 0x000000ffff037224 */ /* 0x002fe400078e0005 */
[----:B------:R-:W-:Y:S01]  /*5090*/  IMAD.MOV R9, RZ, RZ, -R9 ;  /* 0x000000ffff097224 */ /* 0x000fe200078e0a09 */
[----:B------:R-:W-:Y:S01]  /*50a0*/  ISETP.GT.U32.AND P4, PT, R10, R14, PT ;  /* 0x0000000e0a00720c */ /* 0x000fe20003f84070 */
[----:B------:R-:W-:Y:S01]  /*50b0*/  @!P1 IMAD.MOV R3, RZ, RZ, -R3 ;  /* 0x000000ffff039224 */ /* 0x000fe200078e0a03 */
[----:B------:R-:W-:Y:S01]  /*50c0*/  ISETP.GE.AND P1, PT, R7, RZ, PT ;  /* 0x000000ff0700720c */ /* 0x000fe20003f26270 */
[----:B------:R-:W-:-:S02]  /*50d0*/  IMAD.MOV.U32 R5, RZ, RZ, R8 ;  /* 0x000000ffff057224 */ /* 0x000fc400078e0008 */
[----:B------:R-:W-:Y:S01]  /*50e0*/  @!P5 IMAD.IADD R17, R17, 0x1, -R10 ;  /* 0x000000011111d824 */ /* 0x000fe200078e0a0a */
[----:B------:R1:W-:Y:S01]  /*50f0*/  STL [R1+0x484], R3 ;  /* 0x0004840301007387 */ /* 0x0003e20000100800 */
[----:B------:R-:W-:Y:S02]  /*5100*/  IMAD R15, R10, R9, R15 ;  /* 0x000000090a0f7224 */ /* 0x000fe400078e020f */
[----:B------:R-:W-:Y:S01]  /*5110*/  IMAD.HI.U32 R7, R4, R5, RZ ;  /* 0x0000000504077227 */ /* 0x000fe200078e00ff */
[----:B------:R-:W-:-:S03]  /*5120*/  ISETP.GT.U32.AND P5, PT, R10, R17, PT ;  /* 0x000000110a00720c */ /* 0x000fc60003fa4070 */
[----:B------:R-:W-:-:S04]  /*5130*/  IMAD.HI.U32 R8, R4, R6, RZ ;  /* 0x0000000604087227 */ /* 0x000fc800078e00ff */
[----:B-1----:R-:W-:Y:S02]  /*5140*/  IMAD.MOV.U32 R3, RZ, RZ, R12 ;  /* 0x000000ffff037224 */ /* 0x002fe400078e000c */
[----:B------:R-:W-:Y:S01]  /*5150*/  @!P4 IMAD.IADD R14, R14, 0x1, -R10 ;  /* 0x000000010e0ec824 */ /* 0x000fe200078e0a0a */
[----:B------:R-:W-:Y:S01]  /*5160*/  ISETP.GT.U32.AND P4, PT, R10, R15, PT ;  /* 0x0000000f0a00720c */ /* 0x000fe20003f84070 */
[----:B------:R-:W-:Y:S01]  /*5170*/  @!P6 IMAD.MOV R3, RZ, RZ, -R3 ;  /* 0x000000ffff03e224 */ /* 0x000fe200078e0a03 */
[----:B------:R-:W-:Y:S01]  /*5180*/  ISETP.GE.AND P6, PT, R0, RZ, PT ;  /* 0x000000ff0000720c */ /* 0x000fe20003fc6270 */
[----:B------:R-:W-:Y:S02]  /*5190*/  IMAD.MOV R7, RZ, RZ, -R7 ;  /* 0x000000ffff077224 */ /* 0x000fe400078e0a07 */
[----:B------:R-:W-:Y:S01]  /*51a0*/  IMAD.MOV R8, RZ, RZ, -R8 ;  /* 0x000000ffff087224 */ /* 0x000fe200078e0a08 */
[----:B------:R1:W-:Y:S01]  /*51b0*/  STL [R1+0x498], R3 ;  /* 0x0004980301007387 */ /* 0x0003e20000100800 */
[----:B------:R-:W-:-:S02]  /*51c0*/  IMAD R12, R10, R7, R5 ;  /* 0x000000070a0c7224 */ /* 0x000fc400078e0205 */
[C---:B------:R-:W-:Y:S02]  /*51d0*/  IMAD R6, R10.reuse, R8, R6 ;  /* 0x000000080a067224 */ /* 0x040fe400078e0206 */
[----:B------:R-:W-:Y:S02]  /*51e0*/  VIADD R0, R27, 0x1aa ;  /* 0x000001aa1b007836 */ /* 0x000fe40000000000 */
[--C-:B------:R-:W-:Y:S01]  /*51f0*/  @!P5 IMAD.IADD R17, R17, 0x1, -R10.reuse ;  /* 0x000000011111d824 */ /* 0x100fe200078e0a0a */
[C---:B------:R-:W-:Y:S01]  /*5200*/  ISETP.GT.U32.AND P5, PT, R10.reuse, R6, PT ;  /* 0x000000060a00720c */ /* 0x040fe20003fa4070 */
[----:B------:R-:W-:Y:S01]  /*5210*/  @!P4 IMAD.IADD R15, R15, 0x1, -R10 ;  /* 0x000000010f0fc824 */ /* 0x000fe200078e0a0a */
[----:B------:R-:W-:Y:S01]  /*5220*/  IABS R8, R0 ;  /* 0x0000000000087213 */ /* 0x000fe20000000000 */
[----:B-1----:R-:W-:Y:S02]  /*5230*/  IMAD.MOV.U32 R3, RZ, RZ, R14 ;  /* 0x000000ffff037224 */ /* 0x002fe400078e000e */
[----:B------:R-:W-:Y:S01]  /*5240*/  VIADD R9, R27, 0x1a8 ;  /* 0x000001a81b097836 */ /* 0x000fe20000000000 */
[C---:B------:R-:W-:Y:S01]  /*5250*/  ISETP.GT.U32.AND P4, PT, R10.reuse, R15, PT ;  /* 0x0000000f0a00720c */ /* 0x040fe20003f84070 */
[----:B------:R-:W-:Y:S01]  /*5260*/  @!P0 IMAD.MOV R3, RZ, RZ, -R3 ;  /* 0x000000ffff038224 */ /* 0x000fe200078e0a03 */
[----:B------:R-:W-:Y:S01]  /*5270*/  ISETP.GT.U32.AND P0, PT, R10, R12, PT ;  /* 0x0000000c0a00720c */ /* 0x000fe20003f04070 */
[----:B------:R-:W-:Y:S01]  /*5280*/  IMAD.HI.U32 R14, R4, R8, RZ ;  /* 0x00000008040e7227 */ /* 0x000fe200078e00ff */
[----:B------:R-:W-:-:S02]  /*5290*/  IABS R13, R9 ;  /* 0x00000009000d7213 */ /* 0x000fc40000000000 */
[----:B------:R1:W-:Y:S01]  /*52a0*/  STL [R1+0x4f0], R3 ;  /* 0x0004f00301007387 */ /* 0x0003e20000100800 */
[----:B------:R-:W-:Y:S02]  /*52b0*/  IMAD.MOV R14, RZ, RZ, -R14 ;  /* 0x000000ffff0e7224 */ /* 0x000fe400078e0a0e */
[--C-:B------:R-:W-:Y:S02]  /*52c0*/  @!P5 IMAD.IADD R6, R6, 0x1, -R10.reuse ;  /* 0x000000010606d824 */ /* 0x100fe400078e0a0a */
[C---:B------:R-:W-:Y:S02]  /*52d0*/  VIADD R11, R27.reuse, 0x1a9 ;  /* 0x000001a91b0b7836 */ /* 0x040fe40000000000 */
[----:B------:R-:W-:Y:S01]  /*52e0*/  VIADD R5, R27, 0x1a7 ;  /* 0x000001a71b057836 */ /* 0x000fe20000000000 */
[----:B------:R-:W-:Y:S01]  /*52f0*/  ISETP.GT.U32.AND P5, PT, R10, R6, PT ;  /* 0x000000060a00720c */ /* 0x000fe20003fa4070 */
[--C-:B------:R-:W-:Y:S01]  /*5300*/  @!P0 IMAD.IADD R12, R12, 0x1, -R10.reuse ;  /* 0x000000010c0c8824 */ /* 0x100fe200078e0a0a */
[----:B------:R-:W-:Y:S01]  /*5310*/  IABS R16, R11 ;  /* 0x0000000b00107213 */ /* 0x000fe20000000000 */
[----:B-1----:R-:W-:Y:S01]  /*5320*/  IMAD.MOV.U32 R3, RZ, RZ, R17 ;  /* 0x000000ffff037224 */ /* 0x002fe200078e0011 */
[----:B------:R-:W-:Y:S01]  /*5330*/  IABS R7, R5 ;  /* 0x0000000500077213 */ /* 0x000fe20000000000 */
[----:B------:R-:W-:Y:S01]  /*5340*/  @!P4 IMAD.IADD R15, R15, 0x1, -R10 ;  /* 0x000000010f0fc824 */ /* 0x000fe200078e0a0a */
[----:B------:R-:W-:Y:S01]  /*5350*/  ISETP.GT.U32.AND P0, PT, R10, R12, PT ;  /* 0x0000000c0a00720c */ /* 0x000fe20003f04070 */
[----:B------:R-:W-:Y:S01]  /*5360*/  @!P3 IMAD.MOV R3, RZ, RZ, -R3 ;  /* 0x000000ffff03b224 */ /* 0x000fe200078e0a03 */
[----:B------:R-:W-:Y:S01]  /*5370*/  ISETP.GE.AND P3, PT, R0, RZ, PT ;  /* 0x000000ff0000720c */ /* 0x000fe20003f66270 */
[----:B------:R-:W-:-:S02]  /*5380*/  IMAD R0, R10, R14, R8 ;  /* 0x0000000e0a007224 */ /* 0x000fc400078e0208 */
[----:B------:R-:W-:Y:S01]  /*5390*/  IMAD.HI.U32 R8, R4, R13, RZ ;  /* 0x0000000d04087227 */ /* 0x000fe200078e00ff */
[----:B------:R1:W-:Y:S02]  /*53a0*/  STL [R1+0x510], R3 ;  /* 0x0005100301007387 */ /* 0x0003e40000100800 */
[----:B------:R-:W-:Y:S01]  /*53b0*/  ISETP.GT.U32.AND P4, PT, R10, R0, PT ;  /* 0x000000000a00720c */ /* 0x000fe20003f84070 */
[----:B------:R-:W-:-:S04]  /*53c0*/  IMAD.HI.U32 R17, R4, R16, RZ ;  /* 0x0000001004117227 */ /* 0x000fc800078e00ff */
[----:B------:R-:W-:-:S04]  /*53d0*/  IMAD.HI.U32 R14, R4, R7, RZ ;  /* 0x00000007040e7227 */ /* 0x000fc800078e00ff */
[----:B-1----:R-:W-:Y:S02]  /*53e0*/  IMAD.MOV.U32 R3, RZ, RZ, R15 ;  /* 0x000000ffff037224 */ /* 0x002fe400078e000f */
[----:B------:R-:W-:Y:S02]  /*53f0*/  IMAD.MOV R8, RZ, RZ, -R8 ;  /* 0x000000ffff087224 */ /* 0x000fe400078e0a08 */
[----:B------:R-:W-:Y:S02]  /*5400*/  @!P2 IMAD.MOV R3, RZ, RZ, -R3 ;  /* 0x000000ffff03a224 */ /* 0x000fe400078e0a03 */
[----:B------:R-:W-:Y:S02]  /*5410*/  IMAD.MOV R17, RZ, RZ, -R17 ;  /* 0x000000ffff117224 */ /* 0x000fe400078e0a11 */
[----:B------:R-:W-:Y:S01]  /*5420*/  IMAD.MOV R14, RZ, RZ, -R14 ;  /* 0x000000ffff0e7224 */ /* 0x000fe200078e0a0e */
[----:B------:R1:W-:Y:S01]  /*5430*/  STL [R1+0x570], R3 ;  /* 0x0005700301007387 */ /* 0x0003e20000100800 */
[----:B------:R-:W-:-:S02]  /*5440*/  IMAD R13, R10, R8, R13 ;  /* 0x000000080a0d7224 */ /* 0x000fc400078e020d */
[--C-:B------:R-:W-:Y:S02]  /*5450*/  @!P0 IMAD.IADD R12, R12, 0x1, -R10.reuse ;  /* 0x000000010c0c8824 */ /* 0x100fe400078e0a0a */
[----:B------:R-:W-:Y:S01]  /*5460*/  @!P5 IMAD.IADD R6, R6, 0x1, -R10 ;  /* 0x000000010606d824 */ /* 0x000fe200078e0a0a */
[----:B------:R-:W-:Y:S01]  /*5470*/  ISETP.GE.AND P5, PT, R11, RZ, PT ;  /* 0x000000ff0b00720c */ /* 0x000fe20003fa6270 */
[C---:B------:R-:W-:Y:S01]  /*5480*/  IMAD R11, R10.reuse, R17, R16 ;  /* 0x000000110a0b7224 */ /* 0x040fe200078e0210 */
[C---:B------:R-:W-:Y:S01]  /*5490*/  ISETP.GT.U32.AND P0, PT, R10.reuse, R13, PT ;  /* 0x0000000d0a00720c */ /* 0x040fe20003f04070 */
[C---:B------:R-:W-:Y:S02]  /*54a0*/  IMAD R7, R10.reuse, R14, R7 ;  /* 0x0000000e0a077224 */ /* 0x040fe400078e0207 */
[----:B-1----:R-:W-:Y:S01]  /*54b0*/  IMAD.MOV.U32 R3, RZ, RZ, R12 ;  /* 0x000000ffff037224 */ /* 0x002fe200078e000c */
[----:B------:R-:W-:Y:S01]  /*54c0*/  ISETP.GT.U32.AND P2, PT, R10, R11, PT ;  /* 0x0000000b0a00720c */ /* 0x000fe20003f44070 */
[----:B------:R-:W-:-:S02]  /*54d0*/  @!P4 IMAD.IADD R0, R0, 0x1, -R10 ;  /* 0x000000010000c824 */ /* 0x000fc400078e0a0a */
[C---:B------:R-:W-:Y:S02]  /*54e0*/  VIADD R8, R27.reuse, 0x1a6 ;  /* 0x000001a61b087836 */ /* 0x040fe40000000000 */
[----:B------:R-:W-:Y:S01]  /*54f0*/  @!P6 IMAD.MOV R3, RZ, RZ, -R3 ;  /* 0x000000ffff03e224 */ /* 0x000fe200078e0a03 */
[C---:B------:R-:W-:Y:S01]  /*5500*/  ISETP.GT.U32.AND P6, PT, R10.reuse, R7, PT ;  /* 0x000000070a00720c */ /* 0x040fe20003fc4070 */
[----:B------:R-:W-:Y:S01]  /*5510*/  VIADD R12, R27, 0x1a5 ;  /* 0x000001a51b0c7836 */ /* 0x000fe20000000000 */
[----:B------:R-:W-:Y:S01]  /*5520*/  ISETP.GT.U32.AND P4, PT, R10, R0, PT ;  /* 0x000000000a00720c */ /* 0x000fe20003f84070 */
[----:B------:R-:W-:Y:S01]  /*5530*/  IMAD.MOV.U32 R15, RZ, RZ, R6 ;  /* 0x000000ffff0f7224 */ /* 0x000fe200078e0006 */
[----:B------:R-:W-:Y:S01]  /*5540*/  IABS R14, R8 ;  /* 0x00000008000e7213 */ /* 0x000fe20000000000 */
[----:B------:R-:W-:Y:S02]  /*5550*/  @!P0 IMAD.IADD R13, R13, 0x1, -R10 ;  /* 0x000000010d0d8824 */ /* 0x000fe400078e0a0a */
[----:B------:R-:W-:Y:S01]  /*5560*/  @!P1 IMAD.MOV R15, RZ, RZ, -R15 ;  /* 0x000000ffff0f9224 */ /* 0x000fe200078e0a0f */
[----:B------:R-:W-:Y:S01]  /*5570*/  ISETP.GE.AND P1, PT, R9, RZ, PT ;  /* 0x000000ff0900720c */ /* 0x000fe20003f26270 */
[----:B------:R-:W-:Y:S01]  /*5580*/  IMAD.MOV.U32 R6, RZ, RZ, R14 ;  /* 0x000000ffff067224 */ /* 0x000fe200078e000e */
[----:B------:R-:W-:Y:S01]  /*5590*/  IABS R14, R12 ;  /* 0x0000000c000e7213 */ /* 0x000fe20000000000 */
[--C-:B------:R-:W-:Y:S01]  /*55a0*/  @!P2 IMAD.IADD R11, R11, 0x1, -R10.reuse ;  /* 0x000000010b0ba824 */ /* 0x100fe200078e0a0a */
[----:B------:R-:W-:Y:S01]  /*55b0*/  ISETP.GE.AND P2, PT, R8, RZ, PT ;  /* 0x000000ff0800720c */ /* 0x000fe20003f46270 */
[--C-:B------:R-:W-:Y:S01]  /*55c0*/  @!P6 IMAD.IADD R7, R7, 0x1, -R10.reuse ;  /* 0x000000010707e824 */ /* 0x100fe200078e0a0a */
[----:B------:R-:W-:Y:S01]  /*55d0*/  ISETP.GT.U32.AND P6, PT, R10, R13, PT ;  /* 0x0000000d0a00720c */ /* 0x000fe20003fc4070 */
[----:B------:R-:W-:Y:S01]  /*55e0*/  @!P4 IMAD.IADD R0, R0, 0x1, -R10 ;  /* 0x000000010000c824 */ /* 0x000fe200078e0a0a */
[----:B------:R-:W-:Y:S01]  /*55f0*/  STL [R1+0x57c], R15 ;  /* 0x00057c0f01007387 */ /* 0x000fe20000100800 */
[----:B------:R-:W-:Y:S01]  /*5600*/  IMAD.HI.U32 R8, R4, R14, RZ ;  /* 0x0000000e04087227 */ /* 0x000fe200078e00ff */
[----:B------:R-:W-:-:S02]  /*5610*/  ISETP.GT.U32.AND P0, PT, R10, R11, PT ;  /* 0x0000000b0a00720c */ /* 0x000fc40003f04070 */
[----:B------:R1:W-:Y:S01]  /*5620*/  STL [R1+0x5dc], R3 ;  /* 0x0005dc0301007387 */ /* 0x0003e20000100800 */
[----:B------:R-:W-:Y:S01]  /*5630*/  IMAD.HI.U32 R9, R4, R6, RZ ;  /* 0x0000000604097227 */ /* 0x000fe200078e00ff */
[----:B------:R-:W-:-:S03]  /*5640*/  ISETP.GE.AND P4, PT, R5, RZ, PT ;  /* 0x000000ff0500720c */ /* 0x000fc60003f86270 */
[----:B------:R-:W-:Y:S02]  /*5650*/  IMAD.MOV R8, RZ, RZ, -R8 ;  /* 0x000000ffff087224 */ /* 0x000fe400078e0a08 */
[----:B------:R-:W-:Y:S02]  /*5660*/  IMAD.MOV R9, RZ, RZ, -R9 ;  /* 0x000000ffff097224 */ /* 0x000fe400078e0a09 */
[C---:B------:R-:W-:Y:S02]  /*5670*/  IMAD R14, R10.reuse, R8, R14 ;  /* 0x000000080a0e7224 */ /* 0x040fe400078e020e */
[----:B-1----:R-:W-:Y:S02]  /*5680*/  IMAD.MOV.U32 R3, RZ, RZ, R0 ;  /* 0x000000ffff037224 */ /* 0x002fe400078e0000 */
[C---:B------:R-:W-:Y:S02]  /*5690*/  IMAD R6, R10.reuse, R9, R6 ;  /* 0x000000090a067224 */ /* 0x040fe400078e0206 */
[----:B------:R-:W-:Y:S01]  /*56a0*/  @!P3 IMAD.MOV R3, RZ, RZ, -R3 ;  /* 0x000000ffff03b224 */ /* 0x000fe200078e0a03 */
[C---:B------:R-:W-:Y:S01]  /*56b0*/  ISETP.GT.U32.AND P3, PT, R10.reuse, R7, PT ;  /* 0x000000070a00720c */ /* 0x040fe20003f64070 */
[----:B------:R-:W-:Y:S01]  /*56c0*/  @!P6 IMAD.IADD R13, R13, 0x1, -R10 ;  /* 0x000000010d0de824 */ /* 0x000fe200078e0a0a */
[----:B------:R-:W-:Y:S01]  /*56d0*/  ISETP.GT.U32.AND P6, PT, R10, R14, PT ;  /* 0x0000000e0a00720c */ /* 0x000fe20003fc4070 */
[C---:B------:R-:W-:Y:S01]  /*56e0*/  VIADD R9, R27.reuse, 0x1a2 ;  /* 0x000001a21b097836 */ /* 0x040fe20000000000 */
[----:B------:R1:W-:Y:S01]  /*56f0*/  STL [R1+0x668], R3 ;  /* 0x0006680301007387 */ /* 0x0003e20000100800 */
[----:B------:R-:W-:-:S02]  /*5700*/  VIADD R5, R27, 0x1a4 ;  /* 0x000001a41b057836 */ /* 0x000fc40000000000 */
[--C-:B------:R-:W-:Y:S01]  /*5710*/  @!P0 IMAD.IADD R11, R11, 0x1, -R10.reuse ;  /* 0x000000010b0b8824 */ /* 0x100fe200078e0a0a */
[----:B------:R-:W-:Y:S01]  /*5720*/  ISETP.GT.U32.AND P0, PT, R10, R6, PT ;  /* 0x000000060a00720c */ /* 0x000fe20003f04070 */
[----:B------:R-:W-:Y:S01]  /*5730*/  VIADD R0, R27, 0x1a3 ;  /* 0x000001a31b007836 */ /* 0x000fe20000000000 */
[----:B------:R-:W-:Y:S01]  /*5740*/  IABS R16, R9 ;  /* 0x0000000900107213 */ /* 0x000fe20000000000 */
[----:B------:R-:W-:Y:S01]  /*5750*/  @!P1 IMAD.MOV R13, RZ, RZ, -R13 ;  /* 0x000000ffff0d9224 */ /* 0x000fe200078e0a0d */
[----:B------:R-:W-:Y:S01]  /*5760*/  IABS R15, R5 ;  /* 0x00000005000f7213 */ /* 0x000fe20000000000 */
[----:B------:R-:W-:Y:S01]  /*5770*/  @!P3 IMAD.IADD R7, R7, 0x1, -R10 ;  /* 0x000000010707b824 */ /* 0x000fe200078e0a0a */
[----:B------:R-:W-:Y:S01]  /*5780*/  ISETP.GE.AND P3, PT, R12, RZ, PT ;  /* 0x000000ff0c00720c */ /* 0x000fe20003f66270 */
[----:B------:R-:W-:Y:S01]  /*5790*/  IMAD.MOV.U32 R12, RZ, RZ, R16 ;  /* 0x000000ffff0c7224 */ /* 0x000fe200078e0010 */
[----:B------:R-:W-:Y:S01]  /*57a0*/  IABS R8, R0 ;  /* 0x0000000000087213 */ /* 0x000fe20000000000 */
[----:B------:R-:W-:-:S04]  /*57b0*/  IMAD.HI.U32 R16, R4, R15, RZ ;  /* 0x0000000f04107227 */ /* 0x000fc800078e00ff */
[----:B-1----:R-:W-:Y:S02]  /*57c0*/  IMAD.MOV.U32 R3, RZ, RZ, R11 ;  /* 0x000000ffff037224 */ /* 0x002fe400078e000b */
[----:B------:R-:W-:Y:S02]  /*57d0*/  @!P6 IMAD.IADD R14, R14, 0x1, -R10 ;  /* 0x000000010e0ee824 */ /* 0x000fe400078e0a0a */
[----:B------:R-:W-:-:S03]  /*57e0*/  IMAD.HI.U32 R17, R4, R8, RZ ;  /* 0x0000000804117227 */ /* 0x000fc600078e00ff */
[----:B------:R-:W-:Y:S01]  /*57f0*/  ISETP.GT.U32.AND P6, PT, R10, R14, PT ;  /* 0x0000000e0a00720c */ /* 0x000fe20003fc4070 */
[----:B------:R-:W-:Y:S02]  /*5800*/  IMAD.MOV R16, RZ, RZ, -R16 ;  /* 0x000000ffff107224 */ /* 0x000fe400078e0a10 */
[----:B------:R-:W-:Y:S01]  /*5810*/  @!P0 IMAD.IADD R6, R6, 0x1, -R10 ;  /* 0x0000000106068824 */ /* 0x000fe200078e0a0a */
[----:B------:R-:W-:Y:S01]  /*5820*/  ISETP.GE.AND P0, PT, R5, RZ, PT ;  /* 0x000000ff0500720c */ /* 0x000fe20003f06270 */
[----:B------:R-:W-:Y:S02]  /*5830*/  @!P5 IMAD.MOV R3, RZ, RZ, -R3 ;  /* 0x000000ffff03d224 */ /* 0x000fe400078e0a03 */
[----:B------:R-:W-:Y:S01]  /*5840*/  IMAD.HI.U32 R5, R4, R12, RZ ;  /* 0x0000000c04057227 */ /* 0x000fe200078e00ff */
[----:B------:R-:W-:Y:S02]  /*5850*/  ISETP.GT.U32.AND P5, PT, R10, R6, PT ;  /* 0x000000060a00720c */ /* 0x000fe40003fa4070 */
[----:B------:R1:W-:Y:S01]  /*5860*/  STL [R1+0x608], R3 ;  /* 0x0006080301007387 */ /* 0x0003e20000100800 */
[----:B------:R-:W-:-:S02]  /*5870*/  IMAD.MOV R11, RZ, RZ, -R17 ;  /* 0x000000ffff0b7224 */ /* 0x000fc400078e0a11 */
[C---:B------:R-:W-:Y:S01]  /*5880*/  IMAD R15, R10.reuse, R16, R15 ;  /* 0x000000100a0f7224 */ /* 0x040fe200078e020f */
[----:B------:R-:W-:Y:S01]  /*5890*/  STL [R1+0x628], R13 ;  /* 0x0006280d01007387 */ /* 0x000fe20000100800 */
[----:B------:R-:W-:Y:S02]  /*58a0*/  IMAD.MOV R5, RZ, RZ, -R5 ;  /* 0x000000ffff057224 */ /* 0x000fe400078e0a05 */
[C---:B------:R-:W-:Y:S01]  /*58b0*/  IMAD R8, R10.reuse, R11, R8 ;  /* 0x0000000b0a087224 */ /* 0x040fe200078e0208 */
[C---:B------:R-:W-:Y:S01]  /*58c0*/  ISETP.GT.U32.AND P1, PT, R10.reuse, R15, PT ;  /* 0x0000000f0a00720c */ /* 0x040fe20003f24070 */
[----:B------:R-:W-:Y:S02]  /*58d0*/  IMAD R12, R10, R5, R12 ;  /* 0x000000050a0c7224 */ /* 0x000fe400078e020c */
[----:B-1----:R-:W-:Y:S02]  /*58e0*/  IMAD.MOV.U32 R3, RZ, RZ, R7 ;  /* 0x000000ffff037224 */ /* 0x002fe400078e0007 */
[----:B------:R-:W-:Y:S01]  /*58f0*/  @!P6 IMAD.IADD R14, R14, 0x1, -R10 ;  /* 0x000000010e0ee824 */ /* 0x000fe200078e0a0a */
[C---:B------:R-:W-:Y:S01]  /*5900*/  ISETP.GT.U32.AND P6, PT, R10.reuse, R12, PT ;  /* 0x0000000c0a00720c */ /* 0x040fe20003fc4070 */
[----:B------:R-:W-:Y:S01]  /*5910*/  @!P4 IMAD.MOV R3, RZ, RZ, -R3 ;  /* 0x000000ffff03c224 */ /* 0x000fe200078e0a03 */
[----:B------:R-:W-:Y:S01]  /*5920*/  ISETP.GT.U32.AND P4, PT, R10, R8, PT ;  /* 0x000000080a00720c */ /* 0x000fe20003f84070 */
[----:B------:R-:W-:-:S02]  /*5930*/  VIADD R16, R27, 0x1a1 ;  /* 0x000001a11b107836 */ /* 0x000fc40000000000 */
[--C-:B------:R-:W-:Y:S01]  /*5940*/  @!P5 IMAD.IADD R6, R6, 0x1, -R10.reuse ;  /* 0x000000010606d824 */ /* 0x100fe200078e0a0a */
[----:B------:R-:W-:Y:S01]  /*5950*/  ISETP.GE.AND P5, PT, R0, RZ, PT ;  /* 0x000000ff0000720c */ /* 0x000fe20003fa6270 */
[----:B------:R-:W-:Y:S01]  /*5960*/  VIADD R0, R27, 0x1a0 ;  /* 0x000001a01b007836 */ /* 0x000fe20000000000 */
[----:B------:R-:W-:Y:S01]  /*5970*/  IABS R5, R16 ;  /* 0x0000001000057213 */ /* 0x000fe20000000000 */
[----:B------:R-:W-:Y:S01]  /*5980*/  @!P1 IMAD.IADD R15, R15, 0x1, -R10 ;  /* 0x000000010f0f9824 */ /* 0x000fe200078e0a0a */
[----:B------:R1:W-:Y:S01]  /*5990*/  STL [R1+0x664], R3 ;  /* 0x0006640301007387 */ /* 0x0003e20000100800 */
[----:B------:R-:W-:Y:S01]  /*59a0*/  ISETP.GE.AND P1, PT, R9, RZ, PT ;  /* 0x000000ff0900720c */ /* 0x000fe20003f26270 */
[----:B------:R-:W-:Y:S01]  /*59b0*/  VIADD R9, R27, 0x19f ;  /* 0x0000019f1b097836 */ /* 0x000fe20000000000 */
[----:B------:R-:W-:Y:S01]  /*59c0*/  IABS R7, R0 ;  /* 0x0000000000077213 */ /* 0x000fe20000000000 */
[----:B------:R-:W-:-:S03]  /*59d0*/  IMAD.HI.U32 R11, R4, R5, RZ ;  /* 0x00000005040b7227 */ /* 0x000fc600078e00ff */
[----:B------:R-:W-:Y:S01]  /*59e0*/  IABS R18, R9 ;  /* 0x0000000900127213 */ /* 0x000fe20000000000 */
[--C-:B------:R-:W-:Y:S01]  /*59f0*/  @!P4 IMAD.IADD R8, R8, 0x1, -R10.reuse ;  /* 0x000000010808c824 */ /* 0x100fe200078e0a0a */
[----:B------:R-:W-:Y:S01]  /*5a00*/  ISETP.GT.U32.AND P4, PT, R10, R15, PT ;  /* 0x0000000f0a00720c */ /* 0x000fe20003f84070 */
[----:B------:R-:W-:Y:S02]  /*5a10*/  @!P6 IMAD.IADD R12, R12, 0x1, -R10 ;  /* 0x000000010c0ce824 */ /* 0x000fe400078e0a0a */
[----:B-1----:R-:W-:Y:S01]  /*5a20*/  IMAD.MOV.U32 R3, RZ, RZ, R6 ;  /* 0x000000ffff037224 */ /* 0x002fe200078e0006 */
[----:B------:R-:W-:Y:S01]  /*5a30*/  ISETP.GT.U32.AND P6, PT, R10, R8, PT ;  /* 0x000000080a00720c */ /* 0x000fe20003fc4070 */
[----:B------:R-:W-:Y:S02]  /*5a40*/  IMAD.MOV R11, RZ, RZ, -R11 ;  /* 0x000000ffff0b7224 */ /* 0x000fe400078e0a0b */
[----:B------:R-:W-:-:S04]  /*5a50*/  IMAD.HI.U32 R6, R4, R7, RZ ;  /* 0x0000000704067227 */ /* 0x000fc800078e00ff */
[C---:B------:R-:W-:Y:S02]  /*5a60*/  IMAD R5, R10.reuse, R11, R5 ;  /* 0x0000000b0a057224 */ /* 0x040fe400078e0205 */
[----:B------:R-:W-:Y:S02]  /*5a70*/  IMAD.MOV R6, RZ, RZ, -R6 ;  /* 0x000000ffff067224 */ /* 0x000fe400078e0a06 */
[--C-:B------:R-:W-:Y:S01]  /*5a80*/  @!P4 IMAD.IADD R15, R15, 0x1, -R10.reuse ;  /* 0x000000010f0fc824 */ /* 0x100fe200078e0a0a */
[C---:B------:R-:W-:Y:S01]  /*5a90*/  ISETP.GT.U32.AND P4, PT, R10.reuse, R5, PT ;  /* 0x000000050a00720c */ /* 0x040fe20003f84070 */
[----:B------:R-:W-:Y:S02]  /*5aa0*/  IMAD R7, R10, R6, R7 ;  /* 0x000000060a077224 */ /* 0x000fe400078e0207 */
[--C-:B------:R-:W-:Y:S02]  /*5ab0*/  @!P6 IMAD.IADD R8, R8, 0x1, -R10.reuse ;  /* 0x000000010808e824 */ /* 0x100fe400078e0a0a */
[----:B------:R-:W-:Y:S01]  /*5ac0*/  @!P2 IMAD.MOV R3, RZ, RZ, -R3 ;  /* 0x000000ffff03a224 */ /* 0x000fe200078e0a03 */
[C---:B------:R-:W-:Y:S01]  /*5ad0*/  ISETP.GT.U32.AND P6, PT, R10.reuse, R7, PT ;  /* 0x000000070a00720c */ /* 0x040fe20003fc4070 */
[----:B------:R-:W-:Y:S01]  /*5ae0*/  VIADD R11, R27, 0x19e ;  /* 0x0000019e1b0b7836 */ /* 0x000fe20000000000 */
[----:B------:R-:W-:Y:S01]  /*5af0*/  ISETP.GT.U32.AND P2, PT, R10, R12, PT ;  /* 0x0000000c0a00720c */ /* 0x000fe20003f44070 */
[----:B------:R-:W-:Y:S01]  /*5b00*/  IMAD.HI.U32 R19, R4, R18, RZ ;  /* 0x0000001204137227 */ /* 0x000fe200078e00ff */
[----:B------:R1:W-:Y:S02]  /*5b10*/  STL [R1+0x7d4], R3 ;  /* 0x0007d40301007387 */ /* 0x0003e40000100800 */
[----:B------:R-:W-:Y:S01]  /*5b20*/  IABS R6, R11 ;  /* 0x0000000b00067213 */ /* 0x000fe20000000000 */
[----:B------:R-:W-:Y:S01]  /*5b30*/  @!P4 IMAD.IADD R5, R5, 0x1, -R10 ;  /* 0x000000010505c824 */ /* 0x000fe200078e0a0a */
[----:B------:R-:W-:Y:S01]  /*5b40*/  ISETP.GE.AND P4, PT, R0, RZ, PT ;  /* 0x000000ff0000720c */ /* 0x000fe20003f86270 */
[----:B------:R-:W-:-:S02]  /*5b50*/  @!P3 IMAD.MOV R14, RZ, RZ, -R14 ;  /* 0x000000ffff0eb224 */ /* 0x000fc400078e0a0e */
[----:B------:R-:W-:Y:S02]  /*5b60*/  IMAD.MOV R19, RZ, RZ, -R19 ;  /* 0x000000ffff137224 */ /* 0x000fe400078e0a13 */
[----:B------:R-:W-:Y:S01]  /*5b70*/  @!P6 IMAD.IADD R7, R7, 0x1, -R10 ;  /* 0x000000010707e824 */ /* 0x000fe200078e0a0a */
[----:B------:R-:W-:Y:S01]  /*5b80*/  ISETP.GT.U32.AND P6, PT, R10, R5, PT ;  /* 0x000000050a00720c */ /* 0x000fe20003fc4070 */
[----:B-1----:R-:W-:Y:S01]  /*5b90*/  IMAD.MOV.U32 R3, RZ, RZ, R15 ;  /* 0x000000ffff037224 */ /* 0x002fe200078e000f */
[----:B------:R-:W-:Y:S01]  /*5ba0*/  STL [R1+0x678], R14 ;  /* 0x0006780e01007387 */ /* 0x000fe20000100800 */
[----:B------:R-:W-:-:S04]  /*5bb0*/  IMAD.HI.U32 R17, R4, R6, RZ ;  /* 0x0000000604117227 */ /* 0x000fc800078e00ff */
[----:B------:R-:W-:Y:S01]  /*5bc0*/  @!P0 IMAD.MOV R3, RZ, RZ, -R3 ;  /* 0x000000ffff038224 */ /* 0x000fe200078e0a03 */
[----:B------:R-:W-:Y:S01]  /*5bd0*/  ISETP.GT.U32.AND P0, PT, R10, R7, PT ;  /* 0x000000070a00720c */ /* 0x000fe20003f04070 */
[----:B------:R-:W-:Y:S01]  /*5be0*/  @!P2 IMAD.IADD R12, R12, 0x1, -R10 ;  /* 0x000000010c0ca824 */ /* 0x000fe200078e0a0a */
[----:B------:R-:W-:Y:S01]  /*5bf0*/  ISETP.GE.AND P2, PT, R16, RZ, PT ;  /* 0x000000ff1000720c */ /* 0x000fe20003f46270 */
[----:B------:R-:W-:Y:S01]  /*5c00*/  @!P5 IMAD.MOV R8, RZ, RZ, -R8 ;  /* 0x000000ffff08d224 */ /* 0x000fe200078e0a08 */
[----:B------:R1:W-:Y:S01]  /*5c10*/  STL [R1+0x694], R3 ;  /* 0x0006940301007387 */ /* 0x0003e20000100800 */
[C---:B------:R-:W-:Y:S01]  /*5c20*/  IMAD R0, R10.reuse, R19, R18 ;  /* 0x000000130a007224 */ /* 0x040fe200078e0212 */
[----:B------:R-:W-:Y:S01]  /*5c30*/  ISETP.GE.AND P5, PT, R9, RZ, PT ;  /* 0x000000ff0900720c */ /* 0x000fe20003fa6270 */
[----:B------:R-:W-:Y:S01]  /*5c40*/  IMAD.MOV R17, RZ, RZ, -R17 ;  /* 0x000000ffff117224 */ /* 0x000fe200078e0a11 */
[----:B------:R2:W-:Y:S01]  /*5c50*/  STL [R1+0x6e4], R8 ;  /* 0x0006e40801007387 */ /* 0x0005e20000100800 */
[----:B------:R-:W-:Y:S01]  /*5c60*/  VIADD R13, R27, 0x19d ;  /* 0x0000019d1b0d7836 */ /* 0x000fe20000000000 */
[----:B------:R-:W-:Y:S01]  /*5c70*/  ISETP.GT.U32.AND P3, PT, R10, R0, PT ;  /* 0x000000000a00720c */ /* 0x000fe20003f64070 */
[----:B------:R-:W-:-:S02]  /*5c80*/  @!P6 IMAD.IADD R5, R5, 0x1, -R10 ;  /* 0x000000010505e824 */ /* 0x000fc400078e0a0a */
[----:B------:R-:W-:Y:S01]  /*5c90*/  @!P0 IMAD.IADD R7, R7, 0x1, -R10 ;  /* 0x0000000107078824 */ /* 0x000fe200078e0a0a */
[----:B------:R-:W-:Y:S01]  /*5ca0*/  IABS R16, R13 ;  /* 0x0000000d00107213 */ /* 0x000fe20000000000 */
[----:B-1----:R-:W-:Y:S01]  /*5cb0*/  IMAD.MOV.U32 R3, RZ, RZ, R12 ;  /* 0x000000ffff037224 */ /* 0x002fe200078e000c */
[----:B------:R-:W-:Y:S01]  /*5cc0*/  ISETP.GE.AND P0, PT, R13, RZ, PT ;  /* 0x000000ff0d00720c */ /* 0x000fe20003f06270 */
[----:B------:R-:W-:Y:S02]  /*5cd0*/  VIADD R13, R27, 0x195 ;  /* 0x000001951b0d7836 */ /* 0x000fe40000000000 */
[----:B--2---:R-:W-:Y:S02]  /*5ce0*/  IMAD R8, R10, R17, R6 ;  /* 0x000000110a087224 */ /* 0x004fe400078e0206 */
[----:B------:R-:W-:Y:S01]  /*5cf0*/  @!P1 IMAD.MOV R3, RZ, RZ, -R3 ;  /* 0x000000ffff039224 */ /* 0x000fe200078e0a03 */
[----:B------:R-:W-:Y:S01]  /*5d00*/  ISETP.GE.AND P1, PT, R11, RZ, PT ;  /* 0x000000ff0b00720c */ /* 0x000fe20003f26270 */
[----:B------:R-:W-:Y:S01]  /*5d10*/  IMAD.HI.U32 R9, R4, R16, RZ ;  /* 0x0000001004097227 */ /* 0x000fe200078e00ff */
[----:B------:R-:W-:-:S02]  /*5d20*/  ISETP.GT.U32.AND P6, PT, R10, R8, PT ;  /* 0x000000080a00720c */ /* 0x000fc40003fc4070 */
[----:B------:R1:W-:Y:S01]  /*5d30*/  STL [R1+0x6f0], R3 ;  /* 0x0006f00301007387 */ /* 0x0003e20000100800 */
[C---:B------:R-:W-:Y:S02]  /*5d40*/  VIADD R6, R27.reuse, 0x19c ;  /* 0x0000019c1b067836 */ /* 0x040fe40000000000 */
[----:B------:R-:W-:Y:S02]  /*5d50*/  IMAD.MOV R9, RZ, RZ, -R9 ;  /* 0x000000ffff097224 */ /* 0x000fe400078e0a09 */
[----:B------:R-:W-:Y:S01]  /*5d60*/  @!P3 IMAD.IADD R0, R0, 0x1, -R10 ;  /* 0x000000010000b824 */ /* 0x000fe200078e0a0a */
[----:B------:R-:W-:Y:S01]  /*5d70*/  IABS R18, R6 ;  /* 0x0000000600127213 */ /* 0x000fe20000000000 */
[----:B------:R-:W-:Y:S01]  /*5d80*/  IMAD R19, R10, R9, R16 ;  /* 0x000000090a137224 */ /* 0x000fe200078e0210 */
[----:B------:R-:W-:Y:S01]  /*5d90*/  ISETP.GE.AND P3, PT, R6, RZ, PT ;  /* 0x000000ff0600720c */ /* 0x000fe20003f66270 */
[----:B------:R-:W-:Y:S02]  /*5da0*/  VIADD R11, R27, 0x19b ;  /* 0x0000019b1b0b7836 */ /* 0x000fe40000000000 */
[----:B-1----:R-:W-:-:S02]  /*5db0*/  IMAD.MOV.U32 R3, RZ, RZ, R5 ;  /* 0x000000ffff037224 */ /* 0x002fc400078e0005 */
[----:B------:R-:W-:Y:S01]  /*5dc0*/  @!P6 IMAD.IADD R8, R8, 0x1, -R10 ;  /* 0x000000010808e824 */ /* 0x000fe200078e0a0a */
[----:B------:R-:W-:Y:S01]  /*5dd0*/  ISETP.GT.U32.AND P6, PT, R10, R0, PT ;  /* 0x000000000a00720c */ /* 0x000fe20003fc4070 */
[----:B------:R-:W-:Y:S01]  /*5de0*/  @!P2 IMAD.MOV R3, RZ, RZ, -R3 ;  /* 0x000000ffff03a224 */ /* 0x000fe200078e0a03 */
[----:B------:R-:W-:Y:S01]  /*5df0*/  IABS R14, R11 ;  /* 0x0000000b000e7213 */ /* 0x000fe20000000000 */
[----:B------:R-:W-:Y:S01]  /*5e00*/  IMAD.HI.U32 R5, R4, R18, RZ ;  /* 0x0000001204057227 */ /* 0x000fe200078e00ff */
[----:B------:R-:W-:Y:S02]  /*5e10*/  ISETP.GT.U32.AND P2, PT, R10, R8, PT ;  /* 0x000000080a00720c */ /* 0x000fe40003f44070 */
[----:B------:R1:W-:Y:S01]  /*5e20*/  STL [R1+0x758], R3 ;  /* 0x0007580301007387 */ /* 0x0003e20000100800 */
[----:B------:R-:W-:Y:S02]  /*5e30*/  IMAD.MOV R5, RZ, RZ, -R5 ;  /* 0x000000ffff057224 */ /* 0x000fe400078e0a05 */
[----:B------:R-:W-:-:S02]  /*5e40*/  VIADD R9, R27, 0x19a ;  /* 0x0000019a1b097836 */ /* 0x000fc40000000000 */
[----:B------:R-:W-:Y:S02]  /*5e50*/  IMAD R18, R10, R5, R18 ;  /* 0x000000050a127224 */ /* 0x000fe400078e0212 */
[----:B------:R-:W-:Y:S01]  /*5e60*/  @!P6 IMAD.IADD R0, R0, 0x1, -R10 ;  /* 0x000000010000e824 */ /* 0x000fe200078e0a0a */
[----:B------:R-:W-:Y:S01]  /*5e70*/  IABS R17, R9 ;  /* 0x0000000900117213 */ /* 0x000fe20000000000 */
[----:B------:R-:W-:Y:S01]  /*5e80*/  IMAD.HI.U32 R5, R4, R14, RZ ;  /* 0x0000000e04057227 */ /* 0x000fe200078e00ff */
[----:B------:R-:W-:-:S03]  /*5e90*/  ISETP.GT.U32.AND P6, PT, R10, R18, PT ;  /* 0x000000120a00720c */ /* 0x000fc60003fc4070 */
[----:B-1----:R-:W-:Y:S02]  /*5ea0*/  IMAD.MOV.U32 R3, RZ, RZ, R7 ;  /* 0x000000ffff037224 */ /* 0x002fe400078e0007 */
[----:B------:R-:W-:Y:S01]  /*5eb0*/  @!P2 IMAD.IADD R8, R8, 0x1, -R10 ;  /* 0x000000010808a824 */ /* 0x000fe200078e0a0a */
[----:B------:R-:W-:Y:S01]  /*5ec0*/  ISETP.GE.AND P2, PT, R11, RZ, PT ;  /* 0x000000ff0b00720c */ /* 0x000fe20003f46270 */
[----:B------:R-:W-:Y:S01]  /*5ed0*/  @!P4 IMAD.MOV R3, RZ, RZ, -R3 ;  /* 0x000000ffff03c224 */ /* 0x000fe200078e0a03 */
[----:B------:R-:W-:Y:S01]  /*5ee0*/  ISETP.GT.U32.AND P4, PT, R10, R19, PT ;  /* 0x000000130a00720c */ /* 0x000fe20003f84070 */
[----:B------:R-:W-:-:S03]  /*5ef0*/  IMAD.HI.U32 R7, R4, R17, RZ ;  /* 0x0000001104077227 */ /* 0x000fc600078e00ff */
[----:B------:R1:W-:Y:S01]  /*5f00*/  STL [R1+0x774], R3 ;  /* 0x0007740301007387 */ /* 0x0003e20000100800 */
[----:B------:R-:W-:Y:S02]  /*5f10*/  IMAD.MOV R11, RZ, RZ, -R5 ;  /* 0x000000ffff0b7224 */ /* 0x000fe400078e0a05 */
[----:B------:R-:W-:Y:S02]  /*5f20*/  VIADD R6, R27, 0x199 ;  /* 0x000001991b067836 */ /* 0x000fe40000000000 */
[----:B------:R-:W-:Y:S02]  /*5f30*/  IMAD.MOV R7, RZ, RZ, -R7 ;  /* 0x000000ffff077224 */ /* 0x000fe400078e0a07 */
[----:B------:R-:W-:Y:S01]  /*5f40*/  IMAD R14, R10, R11, R14 ;  /* 0x0000000b0a0e7224 */ /* 0x000fe200078e020e */
[----:B------:R-:W-:Y:S01]  /*5f50*/  IABS R16, R6 ;  /* 0x0000000600107213 */ /* 0x000fe20000000000 */
[----:B------:R-:W-:Y:S01]  /*5f60*/  @!P4 IMAD.IADD R19, R19, 0x1, -R10 ;  /* 0x000000011313c824 */ /* 0x000fe200078e0a0a */
[----:B------:R-:W-:Y:S01]  /*5f70*/  ISETP.GE.AND P4, PT, R9, RZ, PT ;  /* 0x000000ff0900720c */ /* 0x000fe20003f86270 */
[----:B-1----:R-:W-:-:S02]  /*5f80*/  IMAD.MOV.U32 R3, RZ, RZ, R0 ;  /* 0x000000ffff037224 */ /* 0x002fc400078e0000 */
[----:B------:R-:W-:Y:S02]  /*5f90*/  IMAD.MOV.U32 R0, RZ, RZ, R8 ;  /* 0x000000ffff007224 */ /* 0x000fe400078e0008 */
[----:B------:R-:W-:Y:S01]  /*5fa0*/  @!P5 IMAD.MOV R3, RZ, RZ, -R3 ;  /* 0x000000ffff03d224 */ /* 0x000fe200078e0a03 */
[----:B------:R-:W-:Y:S01]  /*5fb0*/  ISETP.GT.U32.AND P5, PT, R10, R19, PT ;  /* 0x000000130a00720c */ /* 0x000fe20003fa4070 */
[----:B------:R-:W-:Y:S02]  /*5fc0*/  @!P6 IMAD.IADD R18, R18, 0x1, -R10 ;  /* 0x000000011212e824 */ /* 0x000fe400078e0a0a */
[C---:B------:R-:W-:Y:S01]  /*5fd0*/  IMAD R17, R10.reuse, R7, R17 ;  /* 0x000000070a117224 */ /* 0x040fe200078e0211 */
[----:B------:R-:W-:Y:S01]  /*5fe0*/  STL [R1+0x770], R3 ;  /* 0x0007700301007387 */ /* 0x000fe20000100800 */
[----:B------:R-:W-:Y:S01]  /*5ff0*/  @!P1 IMAD.MOV R0, RZ, RZ, -R0 ;  /* 0x000000ffff009224 */ /* 0x000fe200078e0a00 */
[----:B------:R-:W-:Y:S01]  /*6000*/  ISETP.GT.U32.AND P1, PT, R10, R14, PT ;  /* 0x0000000e0a00720c */ /* 0x000fe20003f24070 */
[----:B------:R-:W-:Y:S01]  /*6010*/  IMAD.HI.U32 R5, R4, R16, RZ ;  /* 0x0000001004057227 */ /* 0x000fe200078e00ff */
[----:B------:R-:W-:-:S02]  /*6020*/  ISETP.GT.U32.AND P6, PT, R10, R18, PT ;  /* 0x000000120a00720c */ /* 0x000fc40003fc4070 */
[----:B------:R1:W-:Y:S01]  /*6030*/  STL [R1+0x7bc], R0 ;  /* 0x0007bc0001007387 */ /* 0x0003e20000100800 */
[----:B------:R-:W-:Y:S01]  /*6040*/  IMAD.MOV R5, RZ, RZ, -R5 ;  /* 0x000000ffff057224 */ /* 0x000fe200078e0a05 */
[----:B------:R-:W-:Y:S01]  /*6050*/  IABS R7, R13 ;  /* 0x0000000d00077213 */ /* 0x000fe20000000000 */
[----:B------:R-:W-:Y:S01]  /*6060*/  @!P5 IMAD.IADD R19, R19, 0x1, -R10 ;  /* 0x000000011313d824 */ /* 0x000fe200078e0a0a */
[C---:B------:R-:W-:Y:S01]  /*6070*/  ISETP.GT.U32.AND P5, PT, R10.reuse, R17, PT ;  /* 0x000000110a00720c */ /* 0x040fe20003fa4070 */
[C---:B------:R-:W-:Y:S02]  /*6080*/  VIADD R9, R27.reuse, 0x198 ;  /* 0x000001981b097836 */ /* 0x040fe40000000000 */
[----:B------:R-:W-:Y:S02]  /*6090*/  IMAD R16, R10, R5, R16 ;  /* 0x000000050a107224 */ /* 0x000fe400078e0210 */
[--C-:B------:R-:W-:Y:S01]  /*60a0*/  @!P1 IMAD.IADD R14, R14, 0x1, -R10.reuse ;  /* 0x000000010e0e9824 */ /* 0x100fe200078e0a0a */
[----:B------:R-:W-:Y:S01]  /*60b0*/  IABS R12, R9 ;  /* 0x00000009000c7213 */ /* 0x000fe20000000000 */
[----:B------:R-:W-:Y:S01]  /*60c0*/  @!P6 IMAD.IADD R18, R18, 0x1, -R10 ;  /* 0x000000011212e824 */ /* 0x000fe200078e0a0a */
[----:B------:R-:W-:Y:S01]  /*60d0*/  ISETP.GT.U32.AND P6, PT, R10, R16, PT ;  /* 0x000000100a00720c */ /* 0x000fe20003fc4070 */
[----:B------:R-:W-:Y:S01]  /*60e0*/  VIADD R5, R27, 0x197 ;  /* 0x000001971b057836 */ /* 0x000fe20000000000 */
[----:B------:R-:W-:Y:S01]  /*60f0*/  ISETP.GE.AND P1, PT, R6, RZ, PT ;  /* 0x000000ff0600720c */ /* 0x000fe20003f26270 */
[----:B------:R-:W-:-:S03]  /*6100*/  IMAD.HI.U32 R15, R4, R12, RZ ;  /* 0x0000000c040f7227 */ /* 0x000fc600078e00ff */
[----:B-1----:R-:W-:Y:S01]  /*6110*/  IABS R0, R5 ;  /* 0x0000000500007213 */ /* 0x002fe20000000000 */
[----:B------:R-:W-:Y:S01]  /*6120*/  @!P5 IMAD.IADD R17, R17, 0x1, -R10 ;  /* 0x000000011111d824 */ /* 0x000fe200078e0a0a */
[----:B------:R-:W-:Y:S01]  /*6130*/  ISETP.GT.U32.AND P5, PT, R10, R14, PT ;  /* 0x0000000e0a00720c */ /* 0x000fe20003fa4070 */
[----:B------:R-:W-:Y:S02]  /*6140*/  IMAD.MOV R15, RZ, RZ, -R15 ;  /* 0x000000ffff0f7224 */ /* 0x000fe400078e0a0f */
[----:B------:R-:W-:-:S04]  /*6150*/  IMAD.HI.U32 R6, R4, R0, RZ ;  /* 0x0000000004067227 */ /* 0x000fc800078e00ff */
[----:B------:R-:W-:Y:S02]  /*6160*/  IMAD R12, R10, R15, R12 ;  /* 0x0000000f0a0c7224 */ /* 0x000fe400078e020c */
[--C-:B------:R-:W-:Y:S01]  /*6170*/  @!P6 IMAD.IADD R16, R16, 0x1, -R10.reuse ;  /* 0x000000011010e824 */ /* 0x100fe200078e0a0a */
[----:B------:R-:W-:Y:S01]  /*6180*/  ISETP.GT.U32.AND P6, PT, R10, R17, PT ;  /* 0x000000110a00720c */ /* 0x000fe20003fc4070 */
[----:B------:R-:W-:Y:S02]  /*6190*/  IMAD.MOV.U32 R20, RZ, RZ, R19 ;  /* 0x000000ffff147224 */ /* 0x000fe400078e0013 */
[----:B------:R-:W-:Y:S01]  /*61a0*/  @!P5 IMAD.IADD R14, R14, 0x1, -R10 ;  /* 0x000000010e0ed824 */ /* 0x000fe200078e0a0a */
[----:B------:R-:W-:Y:S01]  /*61b0*/  ISETP.GT.U32.AND P5, PT, R10, R12, PT ;  /* 0x0000000c0a00720c */ /* 0x000fe20003fa4070 */
[----:B------:R-:W-:Y:S02]  /*61c0*/  IMAD.MOV R6, RZ, RZ, -R6 ;  /* 0x000000ffff067224 */ /* 0x000fe400078e0a06 */
[----:B------:R-:W-:-:S02]  /*61d0*/  IMAD.MOV.U32 R3, RZ, RZ, R18 ;  /* 0x000000ffff037224 */ /* 0x000fc400078e0012 */
[----:B------:R-:W-:Y:S01]  /*61e0*/  @!P0 IMAD.MOV R20, RZ, RZ, -R20 ;  /* 0x000000ffff148224 */ /* 0x000fe200078e0a14 */
[C---:B------:R-:W-:Y:S01]  /*61f0*/  ISETP.GT.U32.AND P0, PT, R10.reuse, R16, PT ;  /* 0x000000100a00720c */ /* 0x040fe20003f04070 */
[----:B------:R-:W-:Y:S01]  /*6200*/  @!P3 IMAD.MOV R3, RZ, RZ, -R3 ;  /* 0x000000ffff03b224 */ /* 0x000fe200078e0a03 */
[----:B------:R-:W-:Y:S01]  /*6210*/  ISETP.GE.AND P3, PT, R9, RZ, PT ;  /* 0x000000ff0900720c */ /* 0x000fe20003f66270 */
[----:B------:R-:W-:Y:S01]  /*6220*/  IMAD R0, R10, R6, R0 ;  /* 0x000000060a007224 */ /* 0x000fe200078e0200 */
[----:B------:R-:W-:Y:S01]  /*6230*/  STL [R1+0x7a0], R20 ;  /* 0x0007a01401007387 */ /* 0x000fe20000100800 */
[----:B------:R-:W-:-:S03]  /*6240*/  IMAD.HI.U32 R9, R4, R7, RZ ;  /* 0x0000000704097227 */ /* 0x000fc600078e00ff */
[----:B------:R1:W-:Y:S01]  /*6250*/  STL [R1+0x7b0], R3 ;  /* 0x0007b00301007387 */ /* 0x0003e20000100800 */
[--C-:B------:R-:W-:Y:S01]  /*6260*/  @!P6 IMAD.IADD R17, R17, 0x1, -R10.reuse ;  /* 0x000000011111e824 */ /* 0x100fe200078e0a0a */
[----:B------:R-:W-:Y:S01]  /*6270*/  ISETP.GT.U32.AND P6, PT, R10, R0, PT ;  /* 0x000000000a00720c */ /* 0x000fe20003fc4070 */
[----:B------:R-:W-:Y:S02]  /*6280*/  VIADD R11, R27, 0x196 ;  /* 0x000001961b0b7836 */ /* 0x000fe40000000000 */
[----:B------:R-:W-:Y:S02]  /*6290*/  IMAD.MOV R9, RZ, RZ, -R9 ;  /* 0x000000ffff097224 */ /* 0x000fe400078e0a09 */
[----:B------:R-:W-:Y:S01]  /*62a0*/  @!P5 IMAD.IADD R12, R12, 0x1, -R10 ;  /* 0x000000010c0cd824 */ /* 0x000fe200078e0a0a */
[----:B------:R-:W-:Y:S01]  /*62b0*/  IABS R8, R11 ;  /* 0x0000000b00087213 */ /* 0x000fe20000000000 */
[----:B------:R-:W-:Y:S02]  /*62c0*/  IMAD R7, R10, R9, R7 ;  /* 0x000000090a077224 */ /* 0x000fe400078e0207 */
[----:B-1----:R-:W-:-:S02]  /*62d0*/  IMAD.MOV.U32 R3, RZ, RZ, R14 ;  /* 0x000000ffff037224 */ /* 0x002fc400078e000e */
[----:B------:R-:W-:Y:S02]  /*62e0*/  VIADD R6, R27, 0x194 ;  /* 0x000001941b067836 */ /* 0x000fe40000000000 */
[----:B------:R-:W-:Y:S01]  /*62f0*/  @!P2 IMAD.MOV R3, RZ, RZ, -R3 ;  /* 0x000000ffff03a224 */ /* 0x000fe200078e0a03 */
[----:B------:R-:W-:Y:S01]  /*6300*/  ISETP.GT.U32.AND P2, PT, R10, R12, PT ;  /* 0x0000000c0a00720c */ /* 0x000fe20003f44070 */
[----:B------:R-:W-:Y:S01]  /*6310*/  @!P0 IMAD.IADD R16, R16, 0x1, -R10 ;  /* 0x0000000110108824 */ /* 0x000fe200078e0a0a */
[----:B------:R-:W-:Y:S01]  /*6320*/  ISETP.GE.AND P0, PT, R5, RZ, PT ;  /* 0x000000ff0500720c */ /* 0x000fe20003f06270 */
[----:B------:R-:W-:Y:S01]  /*6330*/  @!P4 IMAD.MOV R17, RZ, RZ, -R17 ;  /* 0x000000ffff11c224 */ /* 0x000fe200078e0a11 */
[----:B------:R-:W-:Y:S01]  /*6340*/  ISETP.GT.U32.AND P4, PT, R10, R7, PT ;  /* 0x000000070a00720c */ /* 0x000fe20003f84070 */
[----:B------:R-:W-:Y:S01]  /*6350*/  IMAD.HI.U32 R15, R4, R8, RZ ;  /* 0x00000008040f7227 */ /* 0x000fe200078e00ff */
[----:B------:R1:W-:Y:S01]  /*6360*/  STL [R1+0x7e0], R3 ;  /* 0x0007e00301007387 */ /* 0x0003e20000100800 */
[----:B------:R-:W-:-:S02]  /*6370*/  IABS R5, R6 ;  /* 0x0000000600057213 */ /* 0x000fc40000000000 */
[----:B------:R-:W-:Y:S01]  /*6380*/  @!P6 IMAD.IADD R0, R0, 0x1, -R10 ;  /* 0x000000010000e824 */ /* 0x000fe200078e0a0a */
[----:B------:R-:W-:Y:S01]  /*6390*/  STL [R1+0x7b8], R17 ;  /* 0x0007b81101007387 */ /* 0x000fe20000100800 */
[----:B------:R-:W-:Y:S02]  /*63a0*/  IMAD.MOV R15, RZ, RZ, -R15 ;  /* 0x000000ffff0f7224 */ /* 0x000fe400078e0a0f */
[----:B------:R-:W-:Y:S01]  /*63b0*/  VIADD R9, R27, 0x193 ;  /* 0x000001931b097836 */ /* 0x000fe20000000000 */
[C---:B------:R-:W-:Y:S01]  /*63c0*/  ISETP.GT.U32.AND P6, PT, R10.reuse, R0, PT ;  /* 0x000000000a00720c */ /* 0x040fe20003fc4070 */
[----:B------:R-:W-:Y:S02]  /*63d0*/  IMAD R8, R10, R15, R8 ;  /* 0x0000000f0a087224 */ /* 0x000fe400078e0208 */
[----:B-1----:R-:W-:Y:S01]  /*63e0*/  IMAD.MOV.U32 R3, RZ, RZ, R16 ;  /* 0x000000ffff037224 */ /* 0x002fe200078e0010 */
[----:B------:R-:W-:Y:S01]  /*63f0*/  IABS R15, R9 ;  /* 0x00000009000f7213 */ /* 0x000fe20000000000 */
[----:B------:R-:W-:Y:S01]  /*6400*/  IMAD.HI.U32 R14, R4, R5, RZ ;  /* 0x00000005040e7227 */ /* 0x000fe200078e00ff */
[----:B------:R-:W-:-:S03]  /*6410*/  ISETP.GT.U32.AND P5, PT, R10, R8, PT ;  /* 0x000000080a00720c */ /* 0x000fc60003fa4070 */
[----:B------:R-:W-:Y:S01]  /*6420*/  @!P1 IMAD.MOV R3, RZ, RZ, -R3 ;  /* 0x000000ffff039224 */ /* 0x000fe200078e0a03 */
[----:B------:R-:W-:Y:S01]  /*6430*/  ISETP.GE.AND P1, PT, R11, RZ, PT ;  /* 0x000000ff0b00720c */ /* 0x000fe20003f26270 */
[----:B------:R-:W-:Y:S01]  /*6440*/  @!P2 IMAD.IADD R12, R12, 0x1, -R10 ;  /* 0x000000010c0ca824 */ /* 0x000fe200078e0a0a */
[----:B------:R-:W-:Y:S01]  /*6450*/  ISETP.GE.AND P2, PT, R13, RZ, PT ;  /* 0x000000ff0d00720c */ /* 0x000fe20003f46270 */
[----:B------:R-:W-:Y:S01]  /*6460*/  IMAD.MOV R14, RZ, RZ, -R14 ;  /* 0x000000ffff0e7224 */ /* 0x000fe200078e0a0e */
[----:B------:R1:W-:Y:S01]  /*6470*/  STL [R1+0x7c0], R3 ;  /* 0x0007c00301007387 */ /* 0x0003e20000100800 */
[----:B------:R-:W-:Y:S01]  /*6480*/  @!P4 IMAD.IADD R7, R7, 0x1, -R10 ;  /* 0x000000010707c824 */ /* 0x000fe200078e0a0a */
[----:B------:R-:W-:Y:S01]  /*6490*/  ISETP.GE.AND P4, PT, R6, RZ, PT ;  /* 0x000000ff0600720c */ /* 0x000fe20003f86270 */
[----:B------:R-:W-:Y:S02]  /*64a0*/  IMAD.MOV.U32 R11, RZ, RZ, R15 ;  /* 0x000000ffff0b7224 */ /* 0x000fe400078e000f */
[----:B------:R-:W-:-:S02]  /*64b0*/  IMAD R5, R10, R14, R5 ;  /* 0x0000000e0a057224 */ /* 0x000fc400078e0205 */
[----:B------:R-:W-:-:S04]  /*64c0*/  IMAD.HI.U32 R13, R4, R11, RZ ;  /* 0x0000000b040d7227 */ /* 0x000fc800078e00ff */
[----:B-1----:R-:W-:Y:S02]  /*64d0*/  IMAD.MOV.U32 R3, RZ, RZ, R12 ;  /* 0x000000ffff037224 */ /* 0x002fe400078e000c */
[--C-:B------:R-:W-:Y:S01]  /*64e0*/  @!P6 IMAD.IADD R0, R0, 0x1, -R10.reuse ;  /* 0x000000010000e824 */ /* 0x100fe200078e0a0a */
[C---:B------:R-:W-:Y:S01]  /*64f0*/  ISETP.GT.U32.AND P6, PT, R10.reuse, R5, PT ;  /* 0x000000050a00720c */ /* 0x040fe20003fc4070 */
[----:B------:R-:W-:Y:S01]  /*6500*/  @!P3 IMAD.MOV R3, RZ, RZ, -R3 ;  /* 0x000000ffff03b224 */ /* 0x000fe200078e0a03 */
[----:B------:R-:W-:Y:S01]  /*6510*/  ISETP.GT.U32.AND P3, PT, R10, R7, PT ;  /* 0x000000070a00720c */ /* 0x000fe20003f64070 */
[----:B------:R-:W-:Y:S02]  /*6520*/  IMAD.MOV R13, RZ, RZ, -R13 ;  /* 0x000000ffff0d7224 */ /* 0x000fe400078e0a0d */
[----:B------:R-:W-:Y:S01]  /*6530*/  @!P5 IMAD.IADD R8, R8, 0x1, -R10 ;  /* 0x000000010808d824 */ /* 0x000fe200078e0a0a */
[----:B------:R1:W-:Y:S01]  /*6540*/  STL [R1+0x7c4], R3 ;  /* 0x0007c40301007387 */ /* 0x0003e20000100800 */
[----:B------:R-:W-:-:S02]  /*6550*/  IMAD R6, R10, R13, R11 ;  /* 0x0000000d0a067224 */ /* 0x000fc400078e020b */
[C---:B------:R-:W-:Y:S01]  /*6560*/  VIADD R15, R27.reuse, 0x192 ;  /* 0x000001921b0f7836 */ /* 0x040fe20000000000 */
[C---:B------:R-:W-:Y:S01]  /*6570*/  ISETP.GT.U32.AND P5, PT, R10.reuse, R8, PT ;  /* 0x000000080a00720c */ /* 0x040fe20003fa4070 */
[----:B------:R-:W-:Y:S02]  /*6580*/  VIADD R12, R27, 0x191 ;  /* 0x000001911b0c7836 */ /* 0x000fe40000000000 */
[--C-:B------:R-:W-:Y:S02]  /*6590*/  @!P6 IMAD.IADD R5, R5, 0x1, -R10.reuse ;  /* 0x000000010505e824 */ /* 0x100fe400078e0a0a */
[----:B------:R-:W-:Y:S01]  /*65a0*/  @!P3 IMAD.IADD R7, R7, 0x1, -R10 ;  /* 0x000000010707b824 */ /* 0x000fe200078e0a0a */
[C---:B------:R-:W-:Y:S01]  /*65b0*/  ISETP.GT.U32.AND P3, PT, R10.reuse, R6, PT ;  /* 0x000000060a00720c */ /* 0x040fe20003f64070 */
[----:B-1----:R-:W-:Y:S01]  /*65c0*/  IMAD.MOV.U32 R3, RZ, RZ, R0 ;  /* 0x000000ffff037224 */ /* 0x002fe200078e0000 */
[----:B------:R-:W-:Y:S01]  /*65d0*/  ISETP.GT.U32.AND P6, PT, R10, R5, PT ;  /* 0x000000050a00720c */ /* 0x000fe20003fc4070 */
[----:B------:R-:W-:-:S02]  /*65e0*/  VIADD R0, R27, 0x190 ;  /* 0x000001901b007836 */ /* 0x000fc40000000000 */
[----:B------:R-:W-:Y:S01]  /*65f0*/  @!P0 IMAD.MOV R3, RZ, RZ, -R3 ;  /* 0x000000ffff038224 */ /* 0x000fe200078e0a03 */
[----:B------:R-:W-:Y:S01]  /*6600*/  ISETP.GE.AND P0, PT, R15, RZ, PT ;  /* 0x000000ff0f00720c */ /* 0x000fe20003f06270 */
[----:B------:R-:W-:Y:S01]  /*6610*/  @!P5 IMAD.IADD R8, R8, 0x1, -R10 ;  /* 0x000000010808d824 */ /* 0x000fe200078e0a0a */
[----:B------:R-:W-:Y:S01]  /*6620*/  IABS R15, R15 ;  /* 0x0000000f000f7213 */ /* 0x000fe20000000000 */
[----:B------:R-:W-:Y:S01]  /*6630*/  VIADD R11, R27, 0x18f ;  /* 0x0000018f1b0b7836 */ /* 0x000fe20000000000 */
[----:B------:R1:W-:Y:S01]  /*6640*/  STL [R1+0x7c8], R3 ;  /* 0x0007c80301007387 */ /* 0x0003e20000100800 */
[----:B------:R-:W-:Y:S01]  /*6650*/  ISETP.GE.AND P5, PT, R9, RZ, PT ;  /* 0x000000ff0900720c */ /* 0x000fe20003fa6270 */
[----:B------:R-:W-:Y:S01]  /*6660*/  @!P1 IMAD.MOV R8, RZ, RZ, -R8 ;  /* 0x000000ffff089224 */ /* 0x000fe200078e0a08 */
[----:B------:R-:W-:Y:S01]  /*6670*/  ISETP.GE.AND P1, PT, R12, RZ, PT ;  /* 0x000000ff0c00720c */ /* 0x000fe20003f26270 */
[----:B------:R-:W-:Y:S01]  /*6680*/  @!P3 IMAD.IADD R6, R6, 0x1, -R10 ;  /* 0x000000010606b824 */ /* 0x000fe200078e0a0a */
[----:B------:R-:W-:Y:S01]  /*6690*/  IABS R12, R12 ;  /* 0x0000000c000c7213 */ /* 0x000fe20000000000 */
[----:B------:R-:W-:Y:S01]  /*66a0*/  IMAD.HI.U32 R9, R4, R15, RZ ;  /* 0x0000000f04097227 */ /* 0x000fe200078e00ff */
[----:B------:R2:W-:Y:S02]  /*66b0*/  STL [R1+0x7d8], R8 ;  /* 0x0007d80801007387 */ /* 0x0005e40000100800 */
[----:B------:R-:W-:Y:S01]  /*66c0*/  ISETP.GT.U32.AND P3, PT, R10, R6, PT ;  /* 0x000000060a00720c */ /* 0x000fe20003f64070 */
[----:B-1----:R-:W-:-:S02]  /*66d0*/  IMAD.MOV.U32 R3, RZ, RZ, R7 ;  /* 0x000000ffff037224 */ /* 0x002fc400078e0007 */
[----:B------:R-:W-:Y:S01]  /*66e0*/  @!P6 IMAD.IADD R5, R5, 0x1, -R10 ;  /* 0x000000010505e824 */ /* 0x000fe200078e0a0a */
[----:B------:R-:W-:Y:S01]  /*66f0*/  ISETP.GE.AND P6, PT, R11, RZ, PT ;  /* 0x000000ff0b00720c */ /* 0x000fe20003fc6270 */
[----:B------:R-:W-:Y:S01]  /*6700*/  @!P2 IMAD.MOV R3, RZ, RZ, -R3 ;  /* 0x000000ffff03a224 */ /* 0x000fe200078e0a03 */
[----:B------:R-:W-:Y:S01]  /*6710*/  ISETP.GE.AND P2, PT, R0, RZ, PT ;  /* 0x000000ff0000720c */ /* 0x000fe20003f46270 */
[----:B------:R-:W-:Y:S01]  /*6720*/  IMAD.MOV R9, RZ, RZ, -R9 ;  /* 0x000000ffff097224 */ /* 0x000fe200078e0a09 */
[----:B------:R-:W-:Y:S01]  /*6730*/  IABS R0, R0 ;  /* 0x0000000000007213 */ /* 0x000fe20000000000 */
[C---:B--2---:R-:W-:Y:S01]  /*6740*/  IMAD.HI.U32 R8, R4.reuse, R12, RZ ;  /* 0x0000000c04087227 */ /* 0x044fe200078e00ff */
[----:B------:R1:W-:Y:S01]  /*6750*/  STL [R1+0x7dc], R3 ;  /* 0x0007dc0301007387 */ /* 0x0003e20000100800 */
[----:B------:R-:W-:Y:S02]  /*6760*/  IABS R11, R11 ;  /* 0x0000000b000b7213 */ /* 0x000fe40000000000 */
[----:B------:R-:W-:-:S04]  /*6770*/  IMAD.HI.U32 R7, R4, R0, RZ ;  /* 0x0000000004077227 */ /* 0x000fc800078e00ff */
[----:B------:R-:W-:Y:S02]  /*6780*/  IMAD R15, R10, R9, R15 ;  /* 0x000000090a0f7224 */ /* 0x000fe400078e020f */
[----:B------:R-:W-:Y:S02]  /*6790*/  IMAD.MOV R7, RZ, RZ, -R7 ;  /* 0x000000ffff077224 */ /* 0x000fe400078e0a07 */
[----:B-1----:R-:W-:Y:S02]  /*67a0*/  IMAD.MOV.U32 R3, RZ, RZ, R5 ;  /* 0x000000ffff037224 */ /* 0x002fe400078e0005 */
[----:B------:R-:W-:Y:S02]  /*67b0*/  @!P3 IMAD.IADD R6, R6, 0x1, -R10 ;  /* 0x000000010606b824 */ /* 0x000fe400078e0a0a */
[----:B------:R-:W-:Y:S01]  /*67c0*/  @!P4 IMAD.MOV R3, RZ, RZ, -R3 ;  /* 0x000000ffff03c224 */ /* 0x000fe200078e0a03 */
[C---:B------:R-:W-:Y:S01]  /*67d0*/  ISETP.GT.U32.AND P4, PT, R10.reuse, R15, PT ;  /* 0x0000000f0a00720c */ /* 0x040fe20003f84070 */
[----:B------:R-:W-:-:S02]  /*67e0*/  IMAD R0, R10, R7, R0 ;  /* 0x000000070a007224 */ /* 0x000fc400078e0200 */
[----:B------:R-:W-:Y:S01]  /*67f0*/  IMAD.MOV R8, RZ, RZ, -R8 ;  /* 0x000000ffff087224 */ /* 0x000fe200078e0a08 */
[----:B------:R1:W-:Y:S01]  /*6800*/  STL [R1+0x7cc], R3 ;  /* 0x0007cc0301007387 */ /* 0x0003e20000100800 */
[----:B------:R-:W-:Y:S02]  /*6810*/  VIADD R14, R27, 0x18d ;  /* 0x0000018d1b0e7836 */ /* 0x000fe40000000000 */
[----:B------:R-:W-:Y:S02]  /*6820*/  IMAD R12, R10, R8, R12 ;  /* 0x000000080a0c7224 */ /* 0x000fe400078e020c */
[----:B------:R-:W-:Y:S01]  /*6830*/  IMAD.HI.U32 R5, R4, R11, RZ ;  /* 0x0000000b04057227 */ /* 0x000fe200078e00ff */
[----:B------:R-:W-:Y:S02]  /*6840*/  IABS R17, R14 ;  /* 0x0000000e00117213 */ /* 0x000fe40000000000 */
[----:B------:R-:W-:Y:S01]  /*6850*/  ISETP.GT.U32.AND P3, PT, R10, R12, PT ;  /* 0x0000000c0a00720c */ /* 0x000fe20003f64070 */
[----:B------:R-:W-:-:S02]  /*6860*/  @!P4 IMAD.IADD R15, R15, 0x1, -R10 ;  /* 0x000000010f0fc824 */ /* 0x000fc400078e0a0a */
[----:B-1----:R-:W-:Y:S02]  /*6870*/  IMAD.MOV.U32 R3, RZ, RZ, R6 ;  /* 0x000000ffff037224 */ /* 0x002fe400078e0006 */
[----:B------:R-:W-:Y:S01]  /*6880*/  IMAD.MOV R5, RZ, RZ, -R5 ;  /* 0x000000ffff057224 */ /* 0x000fe200078e0a05 */
[C---:B------:R-:W-:Y:S01]  /*6890*/  ISETP.GT.U32.AND P4, PT, R10.reuse, R15, PT ;  /* 0x0000000f0a00720c */ /* 0x040fe20003f84070 */
[----:B------:R-:W-:Y:S01]  /*68a0*/  @!P5 IMAD.MOV R3, RZ, RZ, -R3 ;  /* 0x000000ffff03d224 */ /* 0x000fe200078e0a03 */
[C---:B------:R-:W-:Y:S01]  /*68b0*/  ISETP.GT.U32.AND P5, PT, R10.reuse, R0, PT ;  /* 0x000000000a00720c */ /* 0x040fe20003fa4070 */
[----:B------:R-:W-:Y:S02]  /*68c0*/  IMAD R11, R10, R5, R11 ;  /* 0x000000050a0b7224 */ /* 0x000fe400078e020b */
[----:B------:R-:W-:Y:S01]  /*68d0*/  IMAD.HI.U32 R6, R4, R17, RZ ;  /* 0x0000001104067227 */ /* 0x000fe200078e00ff */
[----:B------:R1:W-:Y:S03]  /*68e0*/  STL [R1+0x7d0], R3 ;  /* 0x0007d00301007387 */ /* 0x0003e60000100800 */
[----:B------:R-:W-:-:S02]  /*68f0*/  VIADD R19, R27, 0x18e ;  /* 0x0000018e1b137836 */ /* 0x000fc40000000000 */
[----:B------:R-:W-:Y:S02]  /*6900*/  IMAD.MOV R6, RZ, RZ, -R6 ;  /* 0x000000ffff067224 */ /* 0x000fe400078e0a06 */
[--C-:B------:R-:W-:Y:S01]  /*6910*/  @!P4 IMAD.IADD R15, R15, 0x1, -R10.reuse ;  /* 0x000000010f0fc824 */ /* 0x100fe200078e0a0a */
[----:B------:R-:W-:Y:S01]  /*6920*/  ISETP.GT.U32.AND P4, PT, R10, R11, PT ;  /* 0x0000000b0a00720c */ /* 0x000fe20003f84070 */
[--C-:B------:R-:W-:Y:S01]  /*6930*/  @!P5 IMAD.IADD R0, R0, 0x1, -R10.reuse ;  /* 0x000000010000d824 */ /* 0x100fe200078e0a0a */
[----:B------:R-:W-:Y:S01]  /*6940*/  IABS R5, R19 ;  /* 0x0000001300057213 */ /* 0x000fe20000000000 */
[----:B------:R-:W-:Y:S02]  /*6950*/  @!P3 IMAD.IADD R12, R12, 0x1, -R10 ;  /* 0x000000010c0cb824 */ /* 0x000fe400078e0a0a */
[C---:B------:R-:W-:Y:S01]  /*6960*/  IMAD R17, R10.reuse, R6, R17 ;  /* 0x000000060a117224 */ /* 0x040fe200078e0211 */
[----:B------:R-:W-:Y:S01]  /*6970*/  ISETP.GT.U32.AND P5, PT, R10, R0, PT ;  /* 0x000000000a00720c */ /* 0x000fe20003fa4070 */
[----:B------:R-:W-:Y:S01]  /*6980*/  IMAD.HI.U32 R13, R4, R5, RZ ;  /* 0x00000005040d7227 */ /* 0x000fe200078e00ff */
[----:B------:R-:W-:-:S03]  /*6990*/  ISETP.GT.U32.AND P3, PT, R10, R12, PT ;  /* 0x0000000c0a00720c */ /* 0x000fc60003f64070 */
[----:B------:R-:W-:Y:S02]  /*69a0*/  IMAD.MOV R13, RZ, RZ, -R13 ;  /* 0x000000ffff0d7224 */ /* 0x000fe400078e0a0d */
[----:B------:R-:W-:Y:S02]  /*69b0*/  VIADD R8, R27, 0x18c ;  /* 0x0000018c1b087836 */ /* 0x000fe40000000000 */
[----:B-1----:R-:W-:Y:S02]  /*69c0*/  IMAD.MOV.U32 R3, RZ, RZ, R15 ;  /* 0x000000ffff037224 */ /* 0x002fe400078e000f */
[--C-:B------:R-:W-:Y:S01]  /*69d0*/  @!P4 IMAD.IADD R11, R11, 0x1, -R10.reuse ;  /* 0x000000010b0bc824 */ /* 0x100fe200078e0a0a */
[----:B------:R-:W-:Y:S01]  /*69e0*/  IABS R9, R8 ;  /* 0x0000000800097213 */ /* 0x000fe20000000000 */
[----:B------:R-:W-:Y:S01]  /*69f0*/  @!P5 IMAD.IADD R0, R0, 0x1, -R10 ;  /* 0x000000010000d824 */ /* 0x000fe200078e0a0a */
[C---:B------:R-:W-:Y:S01]  /*6a00*/  ISETP.GT.U32.AND P5, PT, R10.reuse, R17, PT ;  /* 0x000000110a00720c */ /* 0x040fe20003fa4070 */
[----:B------:R-:W-:Y:S01]  /*6a10*/  IMAD R5, R10, R13, R5 ;  /* 0x0000000d0a057224 */ /* 0x000fe200078e0205 */
[----:B------:R-:W-:Y:S01]  /*6a20*/  ISETP.GE.AND P4, PT, R19, RZ, PT ;  /* 0x000000ff1300720c */ /* 0x000fe20003f86270 */
[----:B------:R-:W-:-:S02]  /*6a30*/  VIADD R7, R27, 0x18b ;  /* 0x0000018b1b077836 */ /* 0x000fc40000000000 */
[----:B------:R-:W-:Y:S02]  /*6a40*/  VIADD R6, R27, 0x18a ;  /* 0x0000018a1b067836 */ /* 0x000fe40000000000 */
[----:B------:R-:W-:Y:S01]  /*6a50*/  @!P0 IMAD.MOV R3, RZ, RZ, -R3 ;  /* 0x000000ffff038224 */ /* 0x000fe200078e0a03 */
[----:B------:R-:W-:Y:S01]  /*6a60*/  ISETP.GT.U32.AND P0, PT, R10, R11, PT ;  /* 0x0000000b0a00720c */ /* 0x000fe20003f04070 */
[--C-:B------:R-:W-:Y:S01]  /*6a70*/  @!P3 IMAD.IADD R12, R12, 0x1, -R10.reuse ;  /* 0x000000010c0cb824 */ /* 0x100fe200078e0a0a */
[----:B------:R-:W-:Y:S01]  /*6a80*/  ISETP.GT.U32.AND P3, PT, R10, R5, PT ;  /* 0x000000050a00720c */ /* 0x000fe20003f64070 */
[----:B------:R-:W-:Y:S01]  /*6a90*/  IMAD.HI.U32 R18, R4, R9, RZ ;  /* 0x0000000904127227 */ /* 0x000fe200078e00ff */
[----:B------:R-:W-:Y:S01]  /*6aa0*/  IABS R16, R7 ;  /* 0x0000000700107213 */ /* 0x000fe20000000000 */
[----:B------:R1:W-:Y:S01]  /*6ab0*/  STL [R1+0x7b4], R3 ;  /* 0x0007b40301007387 */ /* 0x0003e20000100800 */
[----:B------:R-:W-:Y:S01]  /*6ac0*/  IABS R15, R6 ;  /* 0x00000006000f7213 */ /* 0x000fe20000000000 */
[----:B------:R-:W-:-:S02]  /*6ad0*/  @!P5 IMAD.IADD R17, R17, 0x1, -R10 ;  /* 0x000000011111d824 */ /* 0x000fc400078e0a0a */
[----:B------:R-:W-:Y:S02]  /*6ae0*/  IMAD.MOV R18, RZ, RZ, -R18 ;  /* 0x000000ffff127224 */ /* 0x000fe400078e0a12 */
[----:B------:R-:W-:Y:S01]  /*6af0*/  IMAD.HI.U32 R13, R4, R16, RZ ;  /* 0x00000010040d7227 */ /* 0x000fe200078e00ff */
[----:B------:R-:W-:-:S03]  /*6b00*/  ISETP.GT.U32.AND P5, PT, R10, R17, PT ;  /* 0x000000110a00720c */ /* 0x000fc60003fa4070 */
[----:B-1----:R-:W-:Y:S02]  /*6b10*/  IMAD.MOV.U32 R3, RZ, RZ, R12 ;  /* 0x000000ffff037224 */ /* 0x002fe400078e000c */
[----:B------:R-:W-:-:S04]  /*6b20*/  IMAD.HI.U32 R12, R4, R15, RZ ;  /* 0x0000000f040c7227 */ /* 0x000fc800078e00ff */
[----:B------:R-:W-:Y:S02]  /*6b30*/  @!P1 IMAD.MOV R3, RZ, RZ, -R3 ;  /* 0x000000ffff039224 */ /* 0x000fe400078e0a03 */
[C---:B------:R-:W-:Y:S02]  /*6b40*/  IMAD R9, R10.reuse, R18, R9 ;  /* 0x000000120a097224 */ /* 0x040fe400078e0209 */
[----:B------:R-:W-:Y:S01]  /*6b50*/  IMAD.MOV R13, RZ, RZ, -R13 ;  /* 0x000000ffff0d7224 */ /* 0x000fe200078e0a0d */
[----:B------:R1:W-:Y:S01]  /*6b60*/  STL [R1+0x7ac], R3 ;  /* 0x0007ac0301007387 */ /* 0x0003e20000100800 */
[----:B------:R-:W-:Y:S01]  /*6b70*/  @!P0 IMAD.IADD R11, R11, 0x1, -R10 ;  /* 0x000000010b0b8824 */ /* 0x000fe200078e0a0a */
[----:B------:R-:W-:Y:S01]  /*6b80*/  ISETP.GT.U32.AND P0, PT, R10, R9, PT ;  /* 0x000000090a00720c */ /* 0x000fe20003f04070 */
[----:B------:R-:W-:Y:S02]  /*6b90*/  IMAD.MOV R12, RZ, RZ, -R12 ;  /* 0x000000ffff0c7224 */ /* 0x000fe400078e0a0c */
[----:B------:R-:W-:Y:S01]  /*6ba0*/  @!P3 IMAD.IADD R5, R5, 0x1, -R10 ;  /* 0x000000010505b824 */ /* 0x000fe200078e0a0a */
[----:B------:R-:W-:Y:S01]  /*6bb0*/  ISETP.GE.AND P3, PT, R14, RZ, PT ;  /* 0x000000ff0e00720c */ /* 0x000fe20003f66270 */
[----:B------:R-:W-:-:S02]  /*6bc0*/  IMAD R16, R10, R13, R16 ;  /* 0x0000000d0a107224 */ /* 0x000fc400078e0210 */
[C---:B------:R-:W-:Y:S01]  /*6bd0*/  IMAD R15, R10.reuse, R12, R15 ;  /* 0x0000000c0a0f7224 */ /* 0x040fe200078e020f */
[----:B------:R-:W-:Y:S01]  /*6be0*/  ISETP.GT.U32.AND P1, PT, R10, R5, PT ;  /* 0x000000050a00720c */ /* 0x000fe20003f24070 */
[----:B-1----:R-:W-:Y:S02]  /*6bf0*/  IMAD.MOV.U32 R3, RZ, RZ, R11 ;  /* 0x000000ffff037224 */ /* 0x002fe400078e000b */
[----:B------:R-:W-:Y:S01]  /*6c00*/  @!P2 IMAD.MOV R0, RZ, RZ, -R0 ;  /* 0x000000ffff00a224 */ /* 0x000fe200078e0a00 */
[----:B------:R-:W-:Y:S01]  /*6c10*/  ISETP.GE.AND P2, PT, R8, RZ, PT ;  /* 0x000000ff0800720c */ /* 0x000fe20003f46270 */
[----:B------:R-:W-:Y:S01]  /*6c20*/  @!P6 IMAD.MOV R3, RZ, RZ, -R3 ;  /* 0x000000ffff03e224 */ /* 0x000fe200078e0a03 */
[C---:B------:R-:W-:Y:S01]  /*6c30*/  ISETP.GT.U32.AND P6, PT, R10.reuse, R16, PT ;  /* 0x000000100a00720c */ /* 0x040fe20003fc4070 */
[----:B------:R-:W-:Y:S01]  /*6c40*/  @!P5 IMAD.IADD R17, R17, 0x1, -R10 ;  /* 0x000000011111d824 */ /* 0x000fe200078e0a0a */
[----:B------:R-:W-:Y:S01]  /*6c50*/  ISETP.GT.U32.AND P5, PT, R10, R15, PT ;  /* 0x0000000f0a00720c */ /* 0x000fe20003fa4070 */
[----:B------:R1:W-:Y:S01]  /*6c60*/  STL [R1+0x7a8], R0 ;  /* 0x0007a80001007387 */ /* 0x0003e20000100800 */
[----:B------:R-:W-:-:S02]  /*6c70*/  VIADD R8, R27, 0x188 ;  /* 0x000001881b087836 */ /* 0x000fc40000000000 */
[--C-:B------:R-:W-:Y:S01]  /*6c80*/  @!P0 IMAD.IADD R9, R9, 0x1, -R10.reuse ;  /* 0x0000000109098824 */ /* 0x100fe200078e0a0a */
[----:B------:R-:W-:Y:S01]  /*6c90*/  ISETP.GE.AND P0, PT, R6, RZ, PT ;  /* 0x000000ff0600720c */ /* 0x000fe20003f06270 */
[--C-:B------:R-:W-:Y:S01]  /*6ca0*/  @!P1 IMAD.IADD R5, R5, 0x1, -R10.reuse ;  /* 0x0000000105059824 */ /* 0x100fe200078e0a0a */
[----:B------:R-:W-:Y:S01]  /*6cb0*/  IABS R6, R8 ;  /* 0x0000000800067213 */ /* 0x000fe20000000000 */
[----:B------:R2:W-:Y:S01]  /*6cc0*/  STL [R1+0x7a4], R3 ;  /* 0x0007a40301007387 */ /* 0x0005e20000100800 */
[----:B------:R-:W-:Y:S01]  /*6cd0*/  ISETP.GE.AND P1, PT, R7, RZ, PT ;  /* 0x000000ff0700720c */ /* 0x000fe20003f26270 */
[C---:B------:R-:W-:Y:S02]  /*6ce0*/  VIADD R14, R27.reuse, 0x187 ;  /* 0x000001871b0e7836 */ /* 0x040fe40000000000 */
[----:B-1----:R-:W-:Y:S02]  /*6cf0*/  VIADD R0, R27, 0x189 ;  /* 0x000001891b007836 */ /* 0x002fe40000000000 */
[--C-:B------:R-:W-:Y:S01]  /*6d00*/  @!P6 IMAD.IADD R16, R16, 0x1, -R10.reuse ;  /* 0x000000011010e824 */ /* 0x100fe200078e0a0a */
[C---:B------:R-:W-:Y:S01]  /*6d10*/  ISETP.GT.U32.AND P6, PT, R10.reuse, R9, PT ;  /* 0x000000090a00720c */ /* 0x040fe20003fc4070 */
[----:B------:R-:W-:Y:S01]  /*6d20*/  @!P5 IMAD.IADD R15, R15, 0x1, -R10 ;  /* 0x000000010f0fd824 */ /* 0x000fe200078e0a0a */
[----:B------:R-:W-:Y:S01]  /*6d30*/  IABS R11, R0 ;  /* 0x00000000000b7213 */ /* 0x000fe20000000000 */
[----:B--2---:R-:W-:Y:S01]  /*6d40*/  IMAD.MOV.U32 R3, RZ, RZ, R5 ;  /* 0x000000ffff037224 */ /* 0x004fe200078e0005 */
[----:B------:R-:W-:Y:S01]  /*6d50*/  IABS R13, R14 ;  /* 0x0000000e000d7213 */ /* 0x000fe20000000000 */
[----:B------:R-:W-:Y:S01]  /*6d60*/  IMAD.MOV.U32 R5, RZ, RZ, R6 ;  /* 0x000000ffff057224 */ /* 0x000fe200078e0006 */
[----:B------:R-:W-:Y:S01]  /*6d70*/  ISETP.GT.U32.AND P5, PT, R10, R15, PT ;  /* 0x0000000f0a00720c */ /* 0x000fe20003fa4070 */
[----:B------:R-:W-:-:S04]  /*6d80*/  IMAD.HI.U32 R7, R4, R11, RZ ;  /* 0x0000000b04077227 */ /* 0x000fc800078e00ff */
[----:B------:R-:W-:Y:S02]  /*6d90*/  IMAD.MOV R7, RZ, RZ, -R7 ;  /* 0x000000ffff077224 */ /* 0x000fe400078e0a07 */
[----:B------:R-:W-:-:S04]  /*6da0*/  IMAD.HI.U32 R6, R4, R5, RZ ;  /* 0x0000000504067227 */ /* 0x000fc800078e00ff */
[C---:B------:R-:W-:Y:S02]  /*6db0*/  IMAD R11, R10.reuse, R7, R11 ;  /* 0x000000070a0b7224 */ /* 0x040fe400078e020b */
[----:B------:R-:W-:Y:S02]  /*6dc0*/  IMAD.MOV R6, RZ, RZ, -R6 ;  /* 0x000000ffff067224 */ /* 0x000fe400078e0a06 */
[--C-:B------:R-:W-:Y:S01]  /*6dd0*/  @!P6 IMAD.IADD R9, R9, 0x1, -R10.reuse ;  /* 0x000000010909e824 */ /* 0x100fe200078e0a0a */
[C---:B------:R-:W-:Y:S01]  /*6de0*/  ISETP.GT.U32.AND P6, PT, R10.reuse, R11, PT ;  /* 0x0000000b0a00720c */ /* 0x040fe20003fc4070 */
[C---:B------:R-:W-:Y:S02]  /*6df0*/  IMAD R5, R10.reuse, R6, R5 ;  /* 0x000000060a057224 */ /* 0x040fe400078e0205 */
[----:B------:R-:W-:Y:S01]  /*6e00*/  @!P4 IMAD.MOV R3, RZ, RZ, -R3 ;  /* 0x000000ffff03c224 */ /* 0x000fe200078e0a03 */
[C---:B------:R-:W-:Y:S01]  /*6e10*/  ISETP.GT.U32.AND P4, PT, R10.reuse, R16, PT ;  /* 0x000000100a00720c */ /* 0x040fe20003f84070 */
[----:B------:R-:W-:Y:S01]  /*6e20*/  @!P5 IMAD.IADD R15, R15, 0x1, -R10 ;  /* 0x000000010f0fd824 */ /* 0x000fe200078e0a0a */
[----:B------:R-:W-:Y:S01]  /*6e30*/  ISETP.GT.U32.AND P5, PT, R10, R5, PT ;  /* 0x000000050a00720c */ /* 0x000fe20003fa4070 */
[----:B------:R-:W-:Y:S01]  /*6e40*/  VIADD R12, R27, 0x186 ;  /* 0x000001861b0c7836 */ /* 0x000fe20000000000 */
[----:B------:R1:W-:Y:S01]  /*6e50*/  STL [R1+0x77c], R3 ;  /* 0x00077c0301007387 */ /* 0x0003e20000100800 */
[----:B------:R-:W-:-:S03]  /*6e60*/  IMAD.HI.U32 R6, R4, R13, RZ ;  /* 0x0000000d04067227 */ /* 0x000fc600078e00ff */
[----:B------:R-:W-:Y:S01]  /*6e70*/  IABS R19, R12 ;  /* 0x0000000c00137213 */ /* 0x000fe20000000000 */
[----:B------:R-:W-:Y:S01]  /*6e80*/  @!P6 IMAD.IADD R11, R11, 0x1, -R10 ;  /* 0x000000010b0be824 */ /* 0x000fe200078e0a0a */
[----:B------:R-:W-:Y:S01]  /*6e90*/  ISETP.GE.AND P6, PT, R8, RZ, PT ;  /* 0x000000ff0800720c */ /* 0x000fe20003fc6270 */
[----:B------:R-:W-:Y:S02]  /*6ea0*/  IMAD.MOV R6, RZ, RZ, -R6 ;  /* 0x000000ffff067224 */ /* 0x000fe400078e0a06 */
[----:B------:R-:W-:Y:S01]  /*6eb0*/  @!P4 IMAD.IADD R16, R16, 0x1, -R10 ;  /* 0x000000011010c824 */ /* 0x000fe200078e0a0a */
[----:B------:R-:W-:Y:S01]  /*6ec0*/  ISETP.GE.AND P4, PT, R0, RZ, PT ;  /* 0x000000ff0000720c */ /* 0x000fe20003f86270 */
[----:B------:R-:W-:-:S04]  /*6ed0*/  IMAD.HI.U32 R7, R4, R19, RZ ;  /* 0x0000001304077227 */ /* 0x000fc800078e00ff */
[----:B------:R-:W-:Y:S02]  /*6ee0*/  VIADD R0, R27, 0x185 ;  /* 0x000001851b007836 */ /* 0x000fe40000000000 */
[----:B------:R-:W-:Y:S01]  /*6ef0*/  @!P5 IMAD.IADD R5, R5, 0x1, -R10 ;  /* 0x000000010505d824 */ /* 0x000fe200078e0a0a */
[C---:B------:R-:W-:Y:S01]  /*6f00*/  ISETP.GT.U32.AND P5, PT, R10.reuse, R11, PT ;  /* 0x0000000b0a00720c */ /* 0x040fe20003fa4070 */
[----:B-1----:R-:W-:Y:S02]  /*6f10*/  IMAD.MOV.U32 R3, RZ, RZ, R9 ;  /* 0x000000ffff037224 */ /* 0x002fe400078e0009 */
[----:B------:R-:W-:Y:S02]  /*6f20*/  IMAD.MOV R7, RZ, RZ, -R7 ;  /* 0x000000ffff077224 */ /* 0x000fe400078e0a07 */
[----:B------:R-:W-:Y:S02]  /*6f30*/  VIADD R8, R27, 0x184 ;  /* 0x000001841b087836 */ /* 0x000fe40000000000 */
[C---:B------:R-:W-:Y:S01]  /*6f40*/  IMAD R13, R10.reuse, R6, R13 ;  /* 0x000000060a0d7224 */ /* 0x040fe200078e020d */
[----:B------:R-:W-:Y:S01]  /*6f50*/  IABS R6, R0 ;  /* 0x0000000000067213 */ /* 0x000fe20000000000 */
[----:B------:R-:W-:Y:S01]  /*6f60*/  @!P3 IMAD.MOV R17, RZ, RZ, -R17 ;  /* 0x000000ffff11b224 */ /* 0x000fe200078e0a11 */
[C---:B------:R-:W-:Y:S01]  /*6f70*/  ISETP.GT.U32.AND P3, PT, R10.reuse, R5, PT ;  /* 0x000000050a00720c */ /* 0x040fe20003f64070 */
[----:B------:R-:W-:Y:S01]  /*6f80*/  @!P2 IMAD.MOV R3, RZ, RZ, -R3 ;  /* 0x000000ffff03a224 */ /* 0x000fe200078e0a03 */
[C---:B------:R-:W-:Y:S01]  /*6f90*/  ISETP.GT.U32.AND P2, PT, R10.reuse, R13, PT ;  /* 0x0000000d0a00720c */ /* 0x040fe20003f44070 */
[----:B------:R-:W-:Y:S01]  /*6fa0*/  IMAD R19, R10, R7, R19 ;  /* 0x000000070a137224 */ /* 0x000fe200078e0213 */
[----:B------:R-:W-:Y:S01]  /*6fb0*/  IABS R7, R8 ;  /* 0x0000000800077213 */ /* 0x000fe20000000000 */
[----:B------:R-:W-:Y:S01]  /*6fc0*/  IMAD.HI.U32 R9, R4, R6, RZ ;  /* 0x0000000604097227 */ /* 0x000fe200078e00ff */
[----:B------:R-:W-:Y:S03]  /*6fd0*/  STL [R1+0x780], R17 ;  /* 0x0007801101007387 */ /* 0x000fe60000100800 */
[----:B------:R-:W-:Y:S01]  /*6fe0*/  @!P1 IMAD.MOV R16, RZ, RZ, -R16 ;  /* 0x000000ffff109224 */ /* 0x000fe200078e0a10 */
[----:B------:R1:W-:Y:S01]  /*6ff0*/  STL [R1+0x79c], R3 ;  /* 0x00079c0301007387 */ /* 0x0003e20000100800 */
[----:B------:R-:W-:Y:S01]  /*7000*/  ISETP.GT.U32.AND P1, PT, R10, R19, PT ;  /* 0x000000130a00720c */ /* 0x000fe20003f24070 */
[--C-:B------:R-:W-:Y:S01]  /*7010*/  @!P5 IMAD.IADD R11, R11, 0x1, -R10.reuse ;  /* 0x000000010b0bd824 */ /* 0x100fe200078e0a0a */
[----:B------:R-:W-:Y:S01]  /*7020*/  ISETP.GE.AND P5, PT, R12, RZ, PT ;  /* 0x000000ff0c00720c */ /* 0x000fe20003fa6270 */
[----:B------:R-:W-:Y:S01]  /*7030*/  IMAD.MOV R9, RZ, RZ, -R9 ;  /* 0x000000ffff097224 */ /* 0x000fe200078e0a09 */
[----:B------:R2:W-:Y:S01]  /*7040*/  STL [R1+0x788], R16 ;  /* 0x0007881001007387 */ /* 0x0005e20000100800 */
[----:B------:R-:W-:Y:S01]  /*7050*/  @!P3 IMAD.IADD R5, R5, 0x1, -R10 ;  /* 0x000000010505b824 */ /* 0x000fe200078e0a0a */
[----:B------:R-:W-:Y:S01]  /*7060*/  ISETP.GE.AND P3, PT, R0, RZ, PT ;  /* 0x000000ff0000720c */ /* 0x000fe20003f66270 */
[----:B------:R-:W-:-:S02]  /*7070*/  IMAD R6, R10, R9, R6 ;  /* 0x000000090a067224 */ /* 0x000fc400078e0206 */
[----:B-1----:R-:W-:Y:S02]  /*7080*/  IMAD.MOV.U32 R3, RZ, RZ, R15 ;  /* 0x000000ffff037224 */ /* 0x002fe400078e000f */
[----:B------:R-:W-:-:S04]  /*7090*/  IMAD.HI.U32 R15, R4, R7, RZ ;  /* 0x00000007040f7227 */ /* 0x000fc800078e00ff */
[----:B------:R-:W-:Y:S01]  /*70a0*/  @!P0 IMAD.MOV R3, RZ, RZ, -R3 ;  /* 0x000000ffff038224 */ /* 0x000fe200078e0a03 */
[----:B------:R-:W-:Y:S01]  /*70b0*/  ISETP.GE.AND P0, PT, R14, RZ, PT ;  /* 0x000000ff0e00720c */ /* 0x000fe20003f06270 */
[----:B------:R-:W-:Y:S02]  /*70c0*/  IMAD.MOV R15, RZ, RZ, -R15 ;  /* 0x000000ffff0f7224 */ /* 0x000fe400078e0a0f */
[----:B--2---:R-:W-:Y:S01]  /*70d0*/  IMAD.MOV.U32 R16, RZ, RZ, R11 ;  /* 0x000000ffff107224 */ /* 0x004fe200078e000b */
[----:B------:R1:W-:Y:S01]  /*70e0*/  STL [R1+0x798], R3 ;  /* 0x0007980301007387 */ /* 0x0003e20000100800 */
[C---:B------:R-:W-:Y:S02]  /*70f0*/  IMAD R7, R10.reuse, R15, R7 ;  /* 0x0000000f0a077224 */ /* 0x040fe400078e0207 */
[----:B------:R-:W-:Y:S01]  /*7100*/  @!P4 IMAD.MOV R16, RZ, RZ, -R16 ;  /* 0x000000ffff10c224 */ /* 0x000fe200078e0a10 */
[----:B------:R-:W-:Y:S01]  /*7110*/  ISETP.GT.U32.AND P4, PT, R10, R6, PT ;  /* 0x000000060a00720c */ /* 0x000fe20003f84070 */
[----:B------:R-:W-:-:S02]  /*7120*/  @!P1 IMAD.IADD R19, R19, 0x1, -R10 ;  /* 0x0000000113139824 */ /* 0x000fc400078e0a0a */
[C---:B------:R-:W-:Y:S01]  /*7130*/  VIADD R0, R27.reuse, 0x183 ;  /* 0x000001831b007836 */ /* 0x040fe20000000000 */
[----:B------:R-:W-:Y:S01]  /*7140*/  STL [R1+0x78c], R16 ;  /* 0x00078c1001007387 */ /* 0x000fe20000100800 */
[----:B------:R-:W-:Y:S01]  /*7150*/  VIADD R9, R27, 0x182 ;  /* 0x000001821b097836 */ /* 0x000fe20000000000 */
[C---:B------:R-:W-:Y:S01]  /*7160*/  ISETP.GT.U32.AND P1, PT, R10.reuse, R19, PT ;  /* 0x000000130a00720c */ /* 0x040fe20003f24070 */
[----:B-1----:R-:W-:Y:S01]  /*7170*/  IMAD.MOV.U32 R3, RZ, RZ, R5 ;  /* 0x000000ffff037224 */ /* 0x002fe200078e0005 */
[----:B------:R-:W-:Y:S01]  /*7180*/  IABS R11, R0 ;  /* 0x00000000000b7213 */ /* 0x000fe20000000000 */
[--C-:B------:R-:W-:Y:S01]  /*7190*/  @!P2 IMAD.IADD R13, R13, 0x1, -R10.reuse ;  /* 0x000000010d0da824 */ /* 0x100fe200078e0a0a */
[----:B------:R-:W-:Y:S01]  /*71a0*/  IABS R5, R9 ;  /* 0x0000000900057213 */ /* 0x000fe20000000000 */
[----:B------:R-:W-:Y:S01]  /*71b0*/  @!P6 IMAD.MOV R3, RZ, RZ, -R3 ;  /* 0x000000ffff03e224 */ /* 0x000fe200078e0a03 */
[----:B------:R-:W-:Y:S01]  /*71c0*/  ISETP.GT.U32.AND P6, PT, R10, R7, PT ;  /* 0x000000070a00720c */ /* 0x000fe20003fc4070 */
[--C-:B------:R-:W-:Y:S01]  /*71d0*/  @!P4 IMAD.IADD R6, R6, 0x1, -R10.reuse ;  /* 0x000000010606c824 */ /* 0x100fe200078e0a0a */
[----:B------:R-:W-:Y:S01]  /*71e0*/  ISETP.GT.U32.AND P2, PT, R10, R13, PT ;  /* 0x0000000d0a00720c */ /* 0x000fe20003f44070 */
[----:B------:R-:W-:Y:S01]  /*71f0*/  IMAD.HI.U32 R12, R4, R11, RZ ;  /* 0x0000000b040c7227 */ /* 0x000fe200078e00ff */
[----:B------:R1:W-:Y:S02]  /*7200*/  STL [R1+0x794], R3 ;  /* 0x0007940301007387 */ /* 0x0003e40000100800 */
[----:B------:R-:W-:Y:S01]  /*7210*/  ISETP.GT.U32.AND P4, PT, R10, R6, PT ;  /* 0x000000060a00720c */ /* 0x000fe20003f84070 */
[----:B------:R-:W-:Y:S01]  /*7220*/  @!P1 IMAD.IADD R19, R19, 0x1, -R10 ;  /* 0x0000000113139824 */ /* 0x000fe200078e0a0a */
[----:B------:R-:W-:Y:S01]  /*7230*/  ISETP.GE.AND P1, PT, R0, RZ, PT ;  /* 0x000000ff0000720c */ /* 0x000fe20003f26270 */
[----:B------:R-:W-:-:S04]  /*7240*/  IMAD.HI.U32 R0, R4, R5, RZ ;  /* 0x0000000504007227 */ /* 0x000fc800078e00ff */
[----:B------:R-:W-:Y:S02]  /*7250*/  @!P6 IMAD.IADD R7, R7, 0x1, -R10 ;  /* 0x000000010707e824 */ /* 0x000fe400078e0a0a */
[----:B------:R-:W-:Y:S02]  /*7260*/  IMAD.MOV R12, RZ, RZ, -R12 ;  /* 0x000000ffff0c7224 */ /* 0x000fe400078e0a0c */
[----:B------:R-:W-:Y:S01]  /*7270*/  IMAD.MOV R0, RZ, RZ, -R0 ;  /* 0x000000ffff007224 */ /* 0x000fe200078e0a00 */
[C---:B------:R-:W-:Y:S01]  /*7280*/  ISETP.GT.U32.AND P6, PT, R10.reuse, R7, PT ;  /* 0x000000070a00720c */ /* 0x040fe20003fc4070 */
[C---:B------:R-:W-:Y:S02]  /*7290*/  IMAD R11, R10.reuse, R12, R11 ;  /* 0x0000000c0a0b7224 */ /* 0x040fe400078e020b */
[----:B------:R-:W-:Y:S02]  /*72a0*/  IMAD R5, R10, R0, R5 ;  /* 0x000000000a057224 */ /* 0x000fe400078e0205 */
[--C-:B------:R-:W-:Y:S01]  /*72b0*/  @!P4 IMAD.IADD R6, R6, 0x1, -R10.reuse ;  /* 0x000000010606c824 */ /* 0x100fe200078e0a0a */
[----:B------:R-:W-:Y:S01]  /*72c0*/  ISETP.GT.U32.AND P4, PT, R10, R11, PT ;  /* 0x0000000b0a00720c */ /* 0x000fe20003f84070 */
[----:B------:R-:W-:Y:S01]  /*72d0*/  @!P2 IMAD.IADD R13, R13, 0x1, -R10 ;  /* 0x000000010d0da824 */ /* 0x000fe200078e0a0a */
[----:B------:R-:W-:Y:S01]  /*72e0*/  ISETP.GE.AND P2, PT, R8, RZ, PT ;  /* 0x000000ff0800720c */ /* 0x000fe20003f46270 */
[----:B------:R-:W-:-:S02]  /*72f0*/  VIADD R8, R27, 0x181 ;  /* 0x000001811b087836 */ /* 0x000fc40000000000 */
[----:B-1----:R-:W-:Y:S02]  /*7300*/  IMAD.MOV.U32 R3, RZ, RZ, R13 ;  /* 0x000000ffff037224 */ /* 0x002fe400078e000d */
[--C-:B------:R-:W-:Y:S01]  /*7310*/  @!P6 IMAD.IADD R7, R7, 0x1, -R10.reuse ;  /* 0x000000010707e824 */ /* 0x100fe200078e0a0a */
[----:B------:R-:W-:Y:S01]  /*7320*/  ISETP.GT.U32.AND P6, PT, R10, R5, PT ;  /* 0x000000050a00720c */ /* 0x000fe20003fc4070 */
[----:B------:R-:W-:Y:S01]  /*7330*/  @!P0 IMAD.MOV R3, RZ, RZ, -R3 ;  /* 0x000000ffff038224 */ /* 0x000fe200078e0a03 */
[----:B------:R-:W-:Y:S01]  /*7340*/  IABS R14, R8 ;  /* 0x00000008000e7213 */ /* 0x000fe20000000000 */
[----:B------:R-:W-:Y:S01]  /*7350*/  VIADD R12, R27, 0x180 ;  /* 0x000001801b0c7836 */ /* 0x000fe20000000000 */
[----:B------:R-:W-:Y:S01]  /*7360*/  ISETP.GE.AND P0, PT, R9, RZ, PT ;  /* 0x000000ff0900720c */ /* 0x000fe20003f06270 */
[----:B------:R-:W-:Y:S01]  /*7370*/  @!P4 IMAD.IADD R11, R11, 0x1, -R10 ;  /* 0x000000010b0bc824 */ /* 0x000fe200078e0a0a */
[----:B------:R1:W-:Y:S01]  /*7380*/  STL [R1+0x790], R3 ;  /* 0x0007900301007387 */ /* 0x0003e20000100800 */
[----:B------:R-:W-:Y:S01]  /*7390*/  IMAD.HI.U32 R9, R4, R14, RZ ;  /* 0x0000000e04097227 */ /* 0x000fe200078e00ff */
[----:B------:R-:W-:-:S03]  /*73a0*/  IABS R17, R12 ;  /* 0x0000000c00117213 */ /* 0x000fc60000000000 */
[----:B------:R-:W-:Y:S02]  /*73b0*/  VIADD R15, R27, 0x17f ;  /* 0x0000017f1b0f7836 */ /* 0x000fe40000000000 */
[----:B------:R-:W-:Y:S02]  /*73c0*/  IMAD.MOV R9, RZ, RZ, -R9 ;  /* 0x000000ffff097224 */ /* 0x000fe400078e0a09 */
[----:B------:R-:W-:Y:S01]  /*73d0*/  @!P6 IMAD.IADD R5, R5, 0x1, -R10 ;  /* 0x000000010505e824 */ /* 0x000fe200078e0a0a */
[----:B------:R-:W-:Y:S01]  /*73e0*/  ISETP.GT.U32.AND P6, PT, R10, R11, PT ;  /* 0x0000000b0a00720c */ /* 0x000fe20003fc4070 */
[----:B-1----:R-:W-:Y:S01]  /*73f0*/  IMAD.MOV.U32 R3, RZ, RZ, R19 ;  /* 0x000000ffff037224 */ /* 0x002fe200078e0013 */
[----:B------:R-:W-:Y:S01]  /*7400*/  IABS R16, R15 ;  /* 0x0000000f00107213 */ /* 0x000fe20000000000 */
[----:B------:R-:W-:Y:S02]  /*7410*/  VIADD R0, R27, 0x17e ;  /* 0x0000017e1b007836 */ /* 0x000fe40000000000 */
[----:B------:R-:W-:-:S04]  /*7420*/  IMAD.HI.U32 R20, R4, R17, RZ ;  /* 0x0000001104147227 */ /* 0x000fc800078e00ff */
[----:B------:R-:W-:Y:S01]  /*7430*/  @!P5 IMAD.MOV R3, RZ, RZ, -R3 ;  /* 0x000000ffff03d224 */ /* 0x000fe200078e0a03 */
[----:B------:R-:W-:Y:S01]  /*7440*/  ISETP.GE.AND P5, PT, R8, RZ, PT ;  /* 0x000000ff0800720c */ /* 0x000fe20003fa6270 */
[C---:B------:R-:W-:Y:S01]  /*7450*/  IMAD R14, R10.reuse, R9, R14 ;  /* 0x000000090a0e7224 */ /* 0x040fe200078e020e */
[----:B------:R-:W-:Y:S01]  /*7460*/  IABS R9, R0 ;  /* 0x0000000000097213 */ /* 0x000fe20000000000 */
[----:B------:R-:W-:Y:S01]  /*7470*/  IMAD.MOV R20, RZ, RZ, -R20 ;  /* 0x000000ffff147224 */ /* 0x000fe200078e0a14 */
[----:B------:R1:W-:Y:S01]  /*7480*/  STL [R1+0x784], R3 ;  /* 0x0007840301007387 */ /* 0x0003e20000100800 */
[----:B------:R-:W-:Y:S01]  /*7490*/  VIADD R13, R27, 0x17d ;  /* 0x0000017d1b0d7836 */ /* 0x000fe20000000000 */
[----:B------:R-:W-:Y:S01]  /*74a0*/  ISETP.GT.U32.AND P4, PT, R10, R14, PT ;  /* 0x0000000e0a00720c */ /* 0x000fe20003f84070 */
[----:B------:R-:W-:-:S04]  /*74b0*/  IMAD.HI.U32 R18, R4, R16, RZ ;  /* 0x0000001004127227 */ /* 0x000fc800078e00ff */
[C---:B------:R-:W-:Y:S01]  /*74c0*/  IMAD R8, R10.reuse, R20, R17 ;  /* 0x000000140a087224 */ /* 0x040fe200078e0211 */
[----:B------:R-:W-:Y:S01]  /*74d0*/  IABS R17, R13 ;  /* 0x0000000d00117213 */ /* 0x000fe20000000000 */
[----:B------:R-:W-:Y:S02]  /*74e0*/  IMAD.MOV.U32 R19, RZ, RZ, R9 ;  /* 0x000000ffff137224 */ /* 0x000fe400078e0009 */
[----:B-1----:R-:W-:Y:S02]  /*74f0*/  IMAD.MOV.U32 R3, RZ, RZ, R6 ;  /* 0x000000ffff037224 */ /* 0x002fe400078e0006 */
[----:B------:R-:W-:Y:S02]  /*7500*/  IMAD.MOV R18, RZ, RZ, -R18 ;  /* 0x000000ffff127224 */ /* 0x000fe400078e0a12 */
[----:B------:R-:W-:Y:S01]  /*7510*/  @!P3 IMAD.MOV R3, RZ, RZ, -R3 ;  /* 0x000000ffff03b224 */ /* 0x000fe200078e0a03 */
[C---:B------:R-:W-:Y:S01]  /*7520*/  ISETP.GT.U32.AND P3, PT, R10.reuse, R5, PT ;  /* 0x000000050a00720c */ /* 0x040fe20003f64070 */
[----:B------:R-:W-:Y:S01]  /*7530*/  @!P6 IMAD.IADD R11, R11, 0x1, -R10 ;  /* 0x000000010b0be824 */ /* 0x000fe200078e0a0a */
[----:B------:R-:W-:Y:S01]  /*7540*/  ISETP.GT.U32.AND P6, PT, R10, R8, PT ;  /* 0x000000080a00720c */ /* 0x000fe20003fc4070 */
[----:B------:R-:W-:Y:S01]  /*7550*/  IMAD.HI.U32 R6, R4, R19, RZ ;  /* 0x0000001304067227 */ /* 0x000fe200078e00ff */
[----:B------:R1:W-:Y:S03]  /*7560*/  STL [R1+0x778], R3 ;  /* 0x0007780301007387 */ /* 0x0003e60000100800 */
[----:B------:R-:W-:-:S02]  /*7570*/  IMAD R9, R10, R18, R16 ;  /* 0x000000120a097224 */ /* 0x000fc400078e0210 */
[----:B------:R-:W-:Y:S02]  /*7580*/  IMAD.MOV.U32 R16, RZ, RZ, R7 ;  /* 0x000000ffff107224 */ /* 0x000fe400078e0007 */
[----:B------:R-:W-:-:S04]  /*7590*/  IMAD.HI.U32 R7, R4, R17, RZ ;  /* 0x0000001104077227 */ /* 0x000fc800078e00ff */
[----:B-1----:R-:W-:Y:S02]  /*75a0*/  IMAD.MOV.U32 R3, RZ, RZ, R11 ;  /* 0x000000ffff037224 */ /* 0x002fe400078e000b */
[----:B------:R-:W-:Y:S02]  /*75b0*/  IMAD.MOV R6, RZ, RZ, -R6 ;  /* 0x000000ffff067224 */ /* 0x000fe400078e0a06 */
[----:B------:R-:W-:Y:S02]  /*75c0*/  @!P4 IMAD.IADD R14, R14, 0x1, -R10 ;  /* 0x000000010e0ec824 */ /* 0x000fe400078e0a0a */
[----:B------:R-:W-:Y:S01]  /*75d0*/  @!P1 IMAD.MOV R3, RZ, RZ, -R3 ;  /* 0x000000ffff039224 */ /* 0x000fe200078e0a03 */
[C---:B------:R-:W-:Y:S01]  /*75e0*/  ISETP.GT.U32.AND P1, PT, R10.reuse, R9, PT ;  /* 0x000000090a00720c */ /* 0x040fe20003f24070 */
[----:B------:R-:W-:Y:S01]  /*75f0*/  IMAD.MOV R11, RZ, RZ, -R7 ;  /* 0x000000ffff0b7224 */ /* 0x000fe200078e0a07 */
[C---:B------:R-:W-:Y:S01]  /*7600*/  ISETP.GT.U32.AND P4, PT, R10.reuse, R14, PT ;  /* 0x0000000e0a00720c */ /* 0x040fe20003f84070 */
[----:B------:R-:W-:-:S02]  /*7610*/  IMAD R7, R10, R6, R19 ;  /* 0x000000060a077224 */ /* 0x000fc400078e0213 */
[----:B------:R-:W-:Y:S02]  /*7620*/  @!P6 IMAD.IADD R8, R8, 0x1, -R10 ;  /* 0x000000010808e824 */ /* 0x000fe400078e0a0a */
[----:B------:R-:W-:Y:S01]  /*7630*/  @!P2 IMAD.MOV R16, RZ, RZ, -R16 ;  /* 0x000000ffff10a224 */ /* 0x000fe200078e0a10 */
[----:B------:R-:W-:Y:S01]  /*7640*/  ISETP.GT.U32.AND P6, PT, R10, R7, PT ;  /* 0x000000070a00720c */ /* 0x000fe20003fc4070 */
[--C-:B------:R-:W-:Y:S01]  /*7650*/  @!P3 IMAD.IADD R5, R5, 0x1, -R10.reuse ;  /* 0x000000010505b824 */ /* 0x100fe200078e0a0a */
[----:B------:R-:W-:Y:S01]  /*7660*/  ISETP.GE.AND P2, PT, R12, RZ, PT ;  /* 0x000000ff0c00720c */ /* 0x000fe20003f46270 */
[----:B------:R-:W-:Y:S01]  /*7670*/  VIADD R12, R27, 0x17c ;  /* 0x0000017c1b0c7836 */ /* 0x000fe20000000000 */
[----:B------:R-:W-:Y:S01]  /*7680*/  STL [R1+0x76c], R16 ;  /* 0x00076c1001007387 */ /* 0x000fe20000100800 */
[--C-:B------:R-:W-:Y:S01]  /*7690*/  @!P1 IMAD.IADD R9, R9, 0x1, -R10.reuse ;  /* 0x0000000109099824 */ /* 0x100fe200078e0a0a */
[----:B------:R-:W-:Y:S01]  /*76a0*/  ISETP.GT.U32.AND P1, PT, R10, R8, PT ;  /* 0x000000080a00720c */ /* 0x000fe20003f24070 */
[--C-:B------:R-:W-:Y:S01]  /*76b0*/  @!P4 IMAD.IADD R14, R14, 0x1, -R10.reuse ;  /* 0x000000010e0ec824 */ /* 0x100fe200078e0a0a */
[----:B------:R1:W-:Y:S01]  /*76c0*/  STL [R1+0x768], R3 ;  /* 0x0007680301007387 */ /* 0x0003e20000100800 */
[----:B------:R-:W-:Y:S01]  /*76d0*/  ISETP.GE.AND P4, PT, R0, RZ, PT ;  /* 0x000000ff0000720c */ /* 0x000fe20003f86270 */
[----:B------:R-:W-:Y:S01]  /*76e0*/  IMAD R0, R10, R11, R17 ;  /* 0x0000000b0a007224 */ /* 0x000fe200078e0211 */
[----:B------:R-:W-:Y:S01]  /*76f0*/  IABS R17, R12 ;  /* 0x0000000c00117213 */ /* 0x000fe20000000000 */
[----:B------:R-:W-:Y:S01]  /*7700*/  VIADD R11, R27, 0x17b ;  /* 0x0000017b1b0b7836 */ /* 0x000fe20000000000 */
[----:B------:R-:W-:Y:S01]  /*7710*/  ISETP.GE.AND P3, PT, R15, RZ, PT ;  /* 0x000000ff0f00720c */ /* 0x000fe20003f66270 */
[----:B------:R-:W-:-:S02]  /*7720*/  @!P6 IMAD.IADD R7, R7, 0x1, -R10 ;  /* 0x000000010707e824 */ /* 0x000fc400078e0a0a */
[----:B------:R-:W-:Y:S01]  /*7730*/  IMAD.HI.U32 R19, R4, R17, RZ ;  /* 0x0000001104137227 */ /* 0x000fe200078e00ff */
[----:B------:R-:W-:Y:S02]  /*7740*/  IABS R18, R11 ;  /* 0x0000000b00127213 */ /* 0x000fe40000000000 */
[C---:B------:R-:W-:Y:S01]  /*7750*/  ISETP.GT.U32.AND P6, PT, R10.reuse, R7, PT ;  /* 0x000000070a00720c */ /* 0x040fe20003fc4070 */
[----:B-1----:R-:W-:Y:S02]  /*7760*/  IMAD.MOV.U32 R3, RZ, RZ, R5 ;  /* 0x000000ffff037224 */ /* 0x002fe400078e0005 */
[----:B------:R-:W-:Y:S02]  /*7770*/  IMAD.MOV R19, RZ, RZ, -R19 ;  /* 0x000000ffff137224 */ /* 0x000fe400078e0a13 */
[----:B------:R-:W-:Y:S01]  /*7780*/  @!P0 IMAD.MOV R3, RZ, RZ, -R3 ;  /* 0x000000ffff038224 */ /* 0x000fe200078e0a03 */
[----:B------:R-:W-:Y:S01]  /*7790*/  ISETP.GT.U32.AND P0, PT, R10, R9, PT ;  /* 0x000000090a00720c */ /* 0x000fe20003f04070 */
[----:B------:R-:W-:Y:S01]  /*77a0*/  @!P1 IMAD.IADD R8, R8, 0x1, -R10 ;  /* 0x0000000108089824 */ /* 0x000fe200078e0a0a */
[----:B------:R-:W-:Y:S01]  /*77b0*/  ISETP.GT.U32.AND P1, PT, R10, R0, PT ;  /* 0x000000000a00720c */ /* 0x000fe20003f24070 */
[C---:B------:R-:W-:Y:S01]  /*77c0*/  VIADD R5, R27.reuse, 0x17a ;  /* 0x0000017a1b057836 */ /* 0x040fe20000000000 */
[----:B------:R1:W-:Y:S01]  /*77d0*/  STL [R1+0x764], R3 ;  /* 0x0007640301007387 */ /* 0x0003e20000100800 */
[----:B------:R-:W-:-:S02]  /*77e0*/  VIADD R6, R27, 0x179 ;  /* 0x000001791b067836 */ /* 0x000fc40000000000 */
[----:B------:R-:W-:Y:S01]  /*77f0*/  @!P6 IMAD.IADD R7, R7, 0x1, -R10 ;  /* 0x000000010707e824 */ /* 0x000fe200078e0a0a */
[----:B------:R-:W-:Y:S01]  /*7800*/  IABS R16, R5 ;  /* 0x0000000500107213 */ /* 0x000fe20000000000 */
[----:B------:R-:W-:Y:S01]  /*7810*/  IMAD.MOV.U32 R21, RZ, RZ, R14 ;  /* 0x000000ffff157224 */ /* 0x000fe200078e000e */
[----:B------:R-:W-:-:S03]  /*7820*/  IABS R15, R6 ;  /* 0x00000006000f7213 */ /* 0x000fc60000000000 */
[--C-:B------:R-:W-:Y:S01]  /*7830*/  @!P0 IMAD.IADD R9, R9, 0x1, -R10.reuse ;  /* 0x0000000109098824 */ /* 0x100fe200078e0a0a */
[----:B------:R-:W-:Y:S01]  /*7840*/  ISETP.GE.AND P0, PT, R13, RZ, PT ;  /* 0x000000ff0d00720c */ /* 0x000fe20003f06270 */
[----:B------:R-:W-:Y:S02]  /*7850*/  IMAD R13, R10, R19, R17 ;  /* 0x000000130a0d7224 */ /* 0x000fe400078e0211 */
[----:B------:R-:W-:Y:S01]  /*7860*/  @!P1 IMAD.IADD R0, R0, 0x1, -R10 ;  /* 0x0000000100009824 */ /* 0x000fe200078e0a0a */
[----:B------:R-:W-:Y:S01]  /*7870*/  ISETP.GE.AND P1, PT, R12, RZ, PT ;  /* 0x000000ff0c00720c */ /* 0x000fe20003f26270 */
[----:B------:R-:W-:Y:S01]  /*7880*/  IMAD.HI.U32 R17, R4, R18, RZ ;  /* 0x0000001204117227 */ /* 0x000fe200078e00ff */
[----:B------:R-:W-:-:S03]  /*7890*/  ISETP.GT.U32.AND P6, PT, R10, R13, PT ;  /* 0x0000000d0a00720c */ /* 0x000fc60003fc4070 */
[----:B-1----:R-:W-:Y:S02]  /*78a0*/  IMAD.MOV.U32 R3, RZ, RZ, R8 ;  /* 0x000000ffff037224 */ /* 0x002fe400078e0008 */
[----:B------:R-:W-:-:S04]  /*78b0*/  IMAD.HI.U32 R20, R4, R16, RZ ;  /* 0x0000001004147227 */ /* 0x000fc800078e00ff */
[----:B------:R-:W-:Y:S02]  /*78c0*/  @!P5 IMAD.MOV R21, RZ, RZ, -R21 ;  /* 0x000000ffff15d224 */ /* 0x000fe400078e0a15 */
[----:B------:R-:W-:Y:S02]  /*78d0*/  IMAD.MOV R17, RZ, RZ, -R17 ;  /* 0x000000ffff117224 */ /* 0x000fe400078e0a11 */
[----:B------:R-:W-:Y:S01]  /*78e0*/  @!P6 IMAD.IADD R13, R13, 0x1, -R10 ;  /* 0x000000010d0de824 */ /* 0x000fe200078e0a0a */
[----:B------:R-:W-:Y:S01]  /*78f0*/  ISETP.GT.U32.AND P6, PT, R10, R0, PT ;  /* 0x000000000a00720c */ /* 0x000fe20003fc4070 */
[----:B------:R-:W-:Y:S01]  /*7900*/  @!P2 IMAD.MOV R3, RZ, RZ, -R3 ;  /* 0x000000ffff03a224 */ /* 0x000fe200078e0a03 */
[----:B------:R-:W-:Y:S01]  /*7910*/  STL [R1+0x760], R21 ;  /* 0x0007601501007387 */ /* 0x000fe20000100800 */
[----:B------:R-:W-:Y:S01]  /*7920*/  IMAD.HI.U32 R19, R4, R15, RZ ;  /* 0x0000000f04137227 */ /* 0x000fe200078e00ff */
[----:B------:R-:W-:Y:S02]  /*7930*/  ISETP.GT.U32.AND P2, PT, R10, R13, PT ;  /* 0x0000000d0a00720c */ /* 0x000fe40003f44070 */
[----:B------:R1:W-:Y:S01]  /*7940*/  STL [R1+0x75c], R3 ;  /* 0x00075c0301007387 */ /* 0x0003e20000100800 */
[----:B------:R-:W-:-:S02]  /*7950*/  IMAD.MOV R20, RZ, RZ, -R20 ;  /* 0x000000ffff147224 */ /* 0x000fc400078e0a14 */
[C---:B------:R-:W-:Y:S02]  /*7960*/  IMAD R17, R10.reuse, R17, R18 ;  /* 0x000000110a117224 */ /* 0x040fe400078e0212 */
[----:B------:R-:W-:Y:S02]  /*7970*/  IMAD.MOV R19, RZ, RZ, -R19 ;  /* 0x000000ffff137224 */ /* 0x000fe400078e0a13 */
[C---:B------:R-:W-:Y:S01]  /*7980*/  IMAD R16, R10.reuse, R20, R16 ;  /* 0x000000140a107224 */ /* 0x040fe200078e0210 */
[C---:B------:R-:W-:Y:S01]  /*7990*/  ISETP.GT.U32.AND P5, PT, R10.reuse, R17, PT ;  /* 0x000000110a00720c */ /* 0x040fe20003fa4070 */
[----:B------:R-:W-:Y:S02]  /*79a0*/  VIADD R12, R27, 0x178 ;  /* 0x000001781b0c7836 */ /* 0x000fe40000000000 */
[----:B-1----:R-:W-:Y:S02]  /*79b0*/  IMAD.MOV.U32 R3, RZ, RZ, R7 ;  /* 0x000000ffff037224 */ /* 0x002fe400078e0007 */
[----:B------:R-:W-:Y:S01]  /*79c0*/  @!P3 IMAD.MOV R9, RZ, RZ, -R9 ;  /* 0x000000ffff09b224 */ /* 0x000fe200078e0a09 */
[C---:B------:R-:W-:Y:S01]  /*79d0*/  ISETP.GT.U32.AND P3, PT, R10.reuse, R16, PT ;  /* 0x000000100a00720c */ /* 0x040fe20003f64070 */
[----:B------:R-:W-:Y:S01]  /*79e0*/  IMAD R15, R10, R19, R15 ;  /* 0x000000130a0f7224 */ /* 0x000fe200078e020f */
[----:B------:R-:W-:Y:S01]  /*79f0*/  IABS R14, R12 ;  /* 0x0000000c000e7213 */ /* 0x000fe20000000000 */
[----:B------:R-:W-:Y:S01]  /*7a00*/  @!P4 IMAD.MOV R3, RZ, RZ, -R3 ;  /* 0x000000ffff03c224 */ /* 0x000fe200078e0a03 */
[----:B------:R-:W-:Y:S01]  /*7a10*/  STL [R1+0x754], R9 ;  /* 0x0007540901007387 */ /* 0x000fe20000100800 */
[----:B------:R-:W-:Y:S01]  /*7a20*/  @!P6 IMAD.IADD R0, R0, 0x1, -R10 ;  /* 0x000000010000e824 */ /* 0x000fe200078e0a0a */
[----:B------:R-:W-:Y:S01]  /*7a30*/  ISETP.GT.U32.AND P6, PT, R10, R15, PT ;  /* 0x0000000f0a00720c */ /* 0x000fe20003fc4070 */
[----:B------:R-:W-:Y:S01]  /*7a40*/  IMAD.HI.U32 R7, R4, R14, RZ ;  /* 0x0000000e04077227 */ /* 0x000fe200078e00ff */
[----:B------:R1:W-:Y:S01]  /*7a50*/  STL [R1+0x750], R3 ;  /* 0x0007500301007387 */ /* 0x0003e20000100800 */
[----:B------:R-:W-:-:S02]  /*7a60*/  ISETP.GE.AND P4, PT, R11, RZ, PT ;  /* 0x000000ff0b00720c */ /* 0x000fc40003f86270 */
[----:B------:R-:W-:Y:S02]  /*7a70*/  VIADD R18, R27, 0x177 ;  /* 0x000001771b127836 */ /* 0x000fe40000000000 */
[----:B------:R-:W-:Y:S02]  /*7a80*/  IMAD.MOV R7, RZ, RZ, -R7 ;  /* 0x000000ffff077224 */ /* 0x000fe400078e0a07 */
[--C-:B------:R-:W-:Y:S01]  /*7a90*/  @!P2 IMAD.IADD R13, R13, 0x1, -R10.reuse ;  /* 0x000000010d0da824 */ /* 0x100fe200078e0a0a */
[----:B------:R-:W-:Y:S01]  /*7aa0*/  IABS R8, R18 ;  /* 0x0000001200087213 */ /* 0x000fe20000000000 */
[----:B------:R-:W-:Y:S01]  /*7ab0*/  @!P5 IMAD.IADD R17, R17, 0x1, -R10 ;  /* 0x000000011111d824 */ /* 0x000fe200078e0a0a */
[----:B------:R-:W-:Y:S01]  /*7ac0*/  ISETP.GE.AND P2, PT, R5, RZ, PT ;  /* 0x000000ff0500720c */ /* 0x000fe20003f46270 */
[----:B-1----:R-:W-:Y:S01]  /*7ad0*/  IMAD.MOV.U32 R3, RZ, RZ, R0 ;  /* 0x000000ffff037224 */ /* 0x002fe200078e0000 */
[----:B------:R-:W-:Y:S01]  /*7ae0*/  ISETP.GE.AND P5, PT, R6, RZ, PT ;  /* 0x000000ff0600720c */ /* 0x000fe20003fa6270 */
[----:B------:R-:W-:Y:S01]  /*7af0*/  @!P3 IMAD.IADD R16, R16, 0x1, -R10 ;  /* 0x000000011010b824 */ /* 0x000fe200078e0a0a */
[----:B------:R-:W-:Y:S01]  /*7b00*/  ISETP.GT.U32.AND P3, PT, R10, R17, PT ;  /* 0x000000110a00720c */ /* 0x000fe20003f64070 */
[----:B------:R-:W-:-:S02]  /*7b10*/  @!P0 IMAD.MOV R3, RZ, RZ, -R3 ;  /* 0x000000ffff038224 */ /* 0x000fc400078e0a03 */
[C---:B------:R-:W-:Y:S02]  /*7b20*/  IMAD R7, R10.reuse, R7, R14 ;  /* 0x000000070a077224 */ /* 0x040fe400078e020e */
[----:B------:R-:W-:Y:S01]  /*7b30*/  @!P6 IMAD.IADD R15, R15, 0x1, -R10 ;  /* 0x000000010f0fe824 */ /* 0x000fe200078e0a0a */
[----:B------:R1:W-:Y:S01]  /*7b40*/  STL [R1+0x74c], R3 ;  /* 0x00074c0301007387 */ /* 0x0003e20000100800 */
[----:B------:R-:W-:Y:S01]  /*7b50*/  ISETP.GT.U32.AND P6, PT, R10, R16, PT ;  /* 0x000000100a00720c */ /* 0x000fe20003fc4070 */
[----:B------:R-:W-:Y:S02]  /*7b60*/  IMAD.HI.U32 R5, R4, R8, RZ ;  /* 0x0000000804057227 */ /* 0x000fe400078e00ff */
[----:B------:R-:W-:Y:S02]  /*7b70*/  ISETP.GT.U32.AND P0, PT, R10, R15, PT ;  /* 0x0000000f0a00720c */ /* 0x000fe40003f04070 */
[----:B------:R-:W-:Y:S02]  /*7b80*/  IMAD.MOV R5, RZ, RZ, -R5 ;  /* 0x000000ffff057224 */ /* 0x000fe400078e0a05 */
[----:B------:R-:W-:-:S02]  /*7b90*/  VIADD R9, R27, 0x176 ;  /* 0x000001761b097836 */ /* 0x000fc40000000000 */
[----:B-1----:R-:W-:Y:S02]  /*7ba0*/  IMAD.MOV.U32 R3, RZ, RZ, R13 ;  /* 0x000000ffff037224 */ /* 0x002fe400078e000d */
[C---:B------:R-:W-:Y:S01]  /*7bb0*/  IMAD R0, R10.reuse, R5, R8 ;  /* 0x000000050a007224 */ /* 0x040fe200078e0208 */
[----:B------:R-:W-:Y:S01]  /*7bc0*/  IABS R6, R9 ;  /* 0x0000000900067213 */ /* 0x000fe20000000000 */
[----:B------:R-:W-:Y:S01]  /*7bd0*/  @!P1 IMAD.MOV R3, RZ, RZ, -R3 ;  /* 0x000000ffff039224 */ /* 0x000fe200078e0a03 */
[----:B------:R-:W-:Y:S01]  /*7be0*/  ISETP.GT.U32.AND P1, PT, R10, R7, PT ;  /* 0x000000070a00720c */ /* 0x000fe20003f24070 */
[----:B------:R-:W-:Y:S02]  /*7bf0*/  VIADD R8, R27, 0x175 ;  /* 0x000001751b087836 */ /* 0x000fe40000000000 */
[--C-:B------:R-:W-:Y:S01]  /*7c00*/  @!P3 IMAD.IADD R17, R17, 0x1, -R10.reuse ;  /* 0x000000011111b824 */ /* 0x100fe200078e0a0a */
[----:B------:R1:W-:Y:S01]  /*7c10*/  STL [R1+0x748], R3 ;  /* 0x0007480301007387 */ /* 0x0003e20000100800 */
[----:B------:R-:W-:Y:S01]  /*7c20*/  @!P6 IMAD.IADD R16, R16, 0x1, -R10 ;  /* 0x000000011010e824 */ /* 0x000fe200078e0a0a */
[----:B------:R-:W-:Y:S01]  /*7c30*/  ISETP.GT.U32.AND P6, PT, R10, R0, PT ;  /* 0x000000000a00720c */ /* 0x000fe20003fc4070 */
[----:B------:R-:W-:Y:S01]  /*7c40*/  IMAD.HI.U32 R13, R4, R6, RZ ;  /* 0x00000006040d7227 */ /* 0x000fe200078e00ff */
[----:B------:R-:W-:-:S02]  /*7c50*/  IABS R5, R8 ;  /* 0x0000000800057213 */ /* 0x000fc40000000000 */
[----:B------:R-:W-:Y:S01]  /*7c60*/  ISETP.GE.AND P3, PT, R12, RZ, PT ;  /* 0x000000ff0c00720c */ /* 0x000fe20003f66270 */
[----:B------:R-:W-:Y:S02]  /*7c70*/  VIADD R11, R27, 0x174 ;  /* 0x000001741b0b7836 */ /* 0x000fe40000000000 */
[----:B------:R-:W-:Y:S01]  /*7c80*/  @!P1 IMAD.IADD R7, R7, 0x1, -R10 ;  /* 0x0000000107079824 */ /* 0x000fe200078e0a0a */
[----:B------:R-:W-:Y:S01]  /*7c90*/  ISETP.GE.AND P1, PT, R9, RZ, PT ;  /* 0x000000ff0900720c */ /* 0x000fe20003f26270 */
[----:B-1----:R-:W-:Y:S01]  /*7ca0*/  IMAD.MOV.U32 R3, RZ, RZ, R17 ;  /* 0x000000ffff037224 */ /* 0x002fe200078e0011 */
[----:B------:R-:W-:Y:S01]  /*7cb0*/  IABS R9, R11 ;  /* 0x0000000b00097213 */ /* 0x000fe20000000000 */
[----:B------:R-:W-:Y:S02]  /*7cc0*/  IMAD.MOV R13, RZ, RZ, -R13 ;  /* 0x000000ffff0d7224 */ /* 0x000fe400078e0a0d */
[----:B------:R-:W-:Y:S01]  /*7cd0*/  @!P4 IMAD.MOV R3, RZ, RZ, -R3 ;  /* 0x000000ffff03c224 */ /* 0x000fe200078e0a03 */
[----:B------:R-:W-:Y:S01]  /*7ce0*/  ISETP.GT.U32.AND P4, PT, R10, R7, PT ;  /* 0x000000070a00720c */ /* 0x000fe20003f84070 */
[----:B------:R-:W-:-:S03]  /*7cf0*/  IMAD.HI.U32 R12, R4, R5, RZ ;  /* 0x00000005040c7227 */ /* 0x000fc600078e00ff */
[----:B------:R1:W-:Y:S01]  /*7d00*/  STL [R1+0x744], R3 ;  /* 0x0007440301007387 */ /* 0x0003e20000100800 */
[----:B------:R-:W-:Y:S01]  /*7d10*/  @!P0 IMAD.IADD R15, R15, 0x1, -R10 ;  /* 0x000000010f0f8824 */ /* 0x000fe200078e0a0a */
[----:B------:R-:W-:Y:S01]  /*7d20*/  ISETP.GE.AND P0, PT, R18, RZ, PT ;  /* 0x000000ff1200720c */ /* 0x000fe20003f06270 */
[----:B------:R-:W-:Y:S02]  /*7d30*/  IMAD R6, R10, R13, R6 ;  /* 0x0000000d0a067224 */ /* 0x000fe400078e0206 */
[----:B------:R-:W-:Y:S02]  /*7d40*/  IMAD.MOV.U32 R14, RZ, RZ, R16 ;  /* 0x000000ffff0e7224 */ /* 0x000fe400078e0010 */
[----:B------:R-:W-:Y:S02]  /*7d50*/  IMAD.MOV R12, RZ, RZ, -R12 ;  /* 0x000000ffff0c7224 */ /* 0x000fe400078e0a0c */
[----:B------:R-:W-:Y:S02]  /*7d60*/  @!P6 IMAD.IADD R0, R0, 0x1, -R10 ;  /* 0x000000010000e824 */ /* 0x000fe400078e0a0a */
[----:B-1----:R-:W-:-:S02]  /*7d70*/  IMAD.MOV.U32 R3, RZ, RZ, R15 ;  /* 0x000000ffff037224 */ /* 0x002fc400078e000f */
[----:B------:R-:W-:Y:S01]  /*7d80*/  @!P2 IMAD.MOV R14, RZ, RZ, -R14 ;  /* 0x000000ffff0ea224 */ /* 0x000fe200078e0a0e */
[C---:B------:R-:W-:Y:S01]  /*7d90*/  ISETP.GT.U32.AND P2, PT, R10.reuse, R6, PT ;  /* 0x000000060a00720c */ /* 0x040fe20003f44070 */
[C---:B------:R-:W-:Y:S01]  /*7da0*/  IMAD R5, R10.reuse, R12, R5 ;  /* 0x0000000c0a057224 */ /* 0x040fe200078e0205 */
[----:B------:R-:W-:Y:S01]  /*7db0*/  ISETP.GT.U32.AND P6, PT, R10, R0, PT ;  /* 0x000000000a00720c */ /* 0x000fe20003fc4070 */
[----:B------:R-:W-:Y:S01]  /*7dc0*/  IMAD.HI.U32 R12, R4, R9, RZ ;  /* 0x00000009040c7227 */ /* 0x000fe200078e00ff */
[----:B------:R1:W-:Y:S03]  /*7dd0*/  STL [R1+0x728], R14 ;  /* 0x0007280e01007387 */ /* 0x0003e60000100800 */
[----:B------:R-:W-:Y:S01]  /*7de0*/  @!P5 IMAD.MOV R3, RZ, RZ, -R3 ;  /* 0x000000ffff03d224 */ /* 0x000fe200078e0a03 */
[----:B------:R-:W-:Y:S01]  /*7df0*/  ISETP.GE.AND P5, PT, R8, RZ, PT ;  /* 0x000000ff0800720c */ /* 0x000fe20003fa6270 */
[----:B------:R-:W-:-:S02]  /*7e00*/  IMAD.MOV R8, RZ, RZ, -R12 ;  /* 0x000000ffff087224 */ /* 0x000fc400078e0a0c */
[--C-:B------:R-:W-:Y:S01]  /*7e10*/  @!P4 IMAD.IADD R7, R7, 0x1, -R10.reuse ;  /* 0x000000010707c824 */ /* 0x100fe200078e0a0a */
[C---:B------:R-:W-:Y:S01]  /*7e20*/  ISETP.GT.U32.AND P4, PT, R10.reuse, R5, PT ;  /* 0x000000050a00720c */ /* 0x040fe20003f84070 */
[----:B------:R-:W-:Y:S01]  /*7e30*/  IMAD R9, R10, R8, R9 ;  /* 0x000000080a097224 */ /* 0x000fe200078e0209 */
[----:B------:R2:W-:Y:S01]  /*7e40*/  STL [R1+0x72c], R3 ;  /* 0x00072c0301007387 */ /* 0x0005e20000100800 */
[----:B-1----:R-:W-:Y:S02]  /*7e50*/  IMAD.MOV.U32 R14, RZ, RZ, R7 ;  /* 0x000000ffff0e7224 */ /* 0x002fe400078e0007 */
[----:B------:R-:W-:Y:S02]  /*7e60*/  @!P2 IMAD.IADD R6, R6, 0x1, -R10 ;  /* 0x000000010606a824 */ /* 0x000fe400078e0a0a */
[----:B------:R-:W-:Y:S01]  /*7e70*/  @!P3 IMAD.MOV R14, RZ, RZ, -R14 ;  /* 0x000000ffff0eb224 */ /* 0x000fe200078e0a0e */
[----:B------:R-:W-:Y:S01]  /*7e80*/  ISETP.GT.U32.AND P3, PT, R10, R9, PT ;  /* 0x000000090a00720c */ /* 0x000fe20003f64070 */
[----:B------:R-:W-:Y:S01]  /*7e90*/  @!P6 IMAD.IADD R0, R0, 0x1, -R10 ;  /* 0x000000010000e824 */ /* 0x000fe200078e0a0a */
[----:B------:R-:W-:Y:S01]  /*7ea0*/  ISETP.GT.U32.AND P2, PT, R10, R6, PT ;  /* 0x000000060a00720c */ /* 0x000fe20003f44070 */
[----:B------:R-:W-:Y:S01]  /*7eb0*/  VIADD R12, R27, 0x173 ;  /* 0x000001731b0c7836 */ /* 0x000fe20000000000 */
[----:B------:R-:W-:Y:S01]  /*7ec0*/  ISETP.GE.AND P6, PT, R11, RZ, PT ;  /* 0x000000ff0b00720c */ /* 0x000fe20003fc6270 */
[----:B--2---:R-:W-:Y:S01]  /*7ed0*/  IMAD.MOV.U32 R3, RZ, RZ, R0 ;  /* 0x000000ffff037224 */ /* 0x004fe200078e0000 */
[----:B------:R1:W-:Y:S01]  /*7ee0*/  STL [R1+0x730], R14 ;  /* 0x0007300e01007387 */ /* 0x0003e20000100800 */
[C---:B------:R-:W-:Y:S01]  /*7ef0*/  VIADD R8, R27.reuse, 0x171 ;  /* 0x000001711b087836 */ /* 0x040fe20000000000 */
[----:B------:R-:W-:Y:S01]  /*7f00*/  IABS R20, R12 ;  /* 0x0000000c00147213 */ /* 0x000fe20000000000 */
[----:B------:R-:W-:-:S02]  /*7f10*/  VIADD R11, R27, 0x172 ;  /* 0x000001721b0b7836 */ /* 0x000fc40000000000 */
[----:B------:R-:W-:Y:S01]  /*7f20*/  @!P0 IMAD.MOV R3, RZ, RZ, -R3 ;  /* 0x000000ffff038224 */ /* 0x000fe200078e0a03 */
[----:B------:R-:W-:Y:S01]  /*7f30*/  ISETP.GE.AND P0, PT, R12, RZ, PT ;  /* 0x000000ff0c00720c */ /* 0x000fe20003f06270 */
[----:B------:R-:W-:Y:S01]  /*7f40*/  IMAD.HI.U32 R12, R4, R20, RZ ;  /* 0x00000014040c7227 */ /* 0x000fe200078e00ff */
[----:B------:R-:W-:Y:S02]  /*7f50*/  IABS R13, R8 ;  /* 0x00000008000d7213 */ /* 0x000fe40000000000 */
[----:B------:R-:W-:Y:S01]  /*7f60*/  IABS R21, R11 ;  /* 0x0000000b00157213 */ /* 0x000fe20000000000 */
[--C-:B------:R-:W-:Y:S01]  /*7f70*/  @!P3 IMAD.IADD R9, R9, 0x1, -R10.reuse ;  /* 0x000000010909b824 */ /* 0x100fe200078e0a0a */
[----:B------:R2:W-:Y:S01]  /*7f80*/  STL [R1+0x738], R3 ;  /* 0x0007380301007387 */ /* 0x0005e20000100800 */
[--C-:B------:R-:W-:Y:S02]  /*7f90*/  @!P4 IMAD.IADD R5, R5, 0x1, -R10.reuse ;  /* 0x000000010505c824 */ /* 0x100fe400078e0a0a */
[----:B------:R-:W-:Y:S01]  /*7fa0*/  @!P2 IMAD.IADD R6, R6, 0x1, -R10 ;  /* 0x000000010606a824 */ /* 0x000fe200078e0a0a */
[C---:B------:R-:W-:Y:S01]  /*7fb0*/  ISETP.GT.U32.AND P3, PT, R10.reuse, R9, PT ;  /* 0x000000090a00720c */ /* 0x040fe20003f64070 */
[----:B------:R-:W-:Y:S01]  /*7fc0*/  IMAD.MOV R12, RZ, RZ, -R12 ;  /* 0x000000ffff0c7224 */ /* 0x000fe200078e0a0c */
[----:B------:R-:W-:Y:S01]  /*7fd0*/  ISETP.GT.U32.AND P4, PT, R10, R5, PT ;  /* 0x000000050a00720c */ /* 0x000fe20003f84070 */
[----:B------:R-:W-:Y:S01]  /*7fe0*/  IMAD.MOV.U32 R7, RZ, RZ, R13 ;  /* 0x000000ffff077224 */ /* 0x000fe200078e000d */
[----:B------:R-:W-:Y:S01]  /*7ff0*/  ISETP.GE.AND P2, PT, R11, RZ, PT ;  /* 0x000000ff0b00720c */ /* 0x000fe20003f46270 */
[----:B------:R-:W-:-:S04]  /*8000*/  IMAD.HI.U32 R13, R4, R21, RZ ;  /* 0x00000015040d7227 */ /* 0x000fc800078e00ff */
[C---:B------:R-:W-:Y:S02]  /*8010*/  IMAD R20, R10.reuse, R12, R20 ;  /* 0x0000000c0a147224 */ /* 0x040fe400078e0214 */
[----:B-1----:R-:W-:Y:S02]  /*8020*/  IMAD.MOV.U32 R14, RZ, RZ, R6 ;  /* 0x000000ffff0e7224 */ /* 0x002fe400078e0006 */
[----:B------:R-:W-:Y:S02]  /*8030*/  IMAD.MOV R11, RZ, RZ, -R13 ;  /* 0x000000ffff0b7224 */ /* 0x000fe400078e0a0d */
[----:B------:R-:W-:Y:S01]  /*8040*/  @!P1 IMAD.MOV R14, RZ, RZ, -R14 ;  /* 0x000000ffff0e9224 */ /* 0x000fe200078e0a0e */
[C---:B------:R-:W-:Y:S01]  /*8050*/  ISETP.GT.U32.AND P1, PT, R10.reuse, R20, PT ;  /* 0x000000140a00720c */ /* 0x040fe20003f24070 */
[C---:B------:R-:W-:Y:S02]  /*8060*/  IMAD R21, R10.reuse, R11, R21 ;  /* 0x0000000b0a157224 */ /* 0x040fe400078e0215 */
[--C-:B------:R-:W-:Y:S01]  /*8070*/  @!P3 IMAD.IADD R9, R9, 0x1, -R10.reuse ;  /* 0x000000010909b824 */ /* 0x100fe200078e0a0a */
[----:B------:R1:W-:Y:S01]  /*8080*/  STL [R1+0x73c], R14 ;  /* 0x00073c0e01007387 */ /* 0x0003e20000100800 */
[----:B------:R-:W-:Y:S01]  /*8090*/  @!P4 IMAD.IADD R5, R5, 0x1, -R10 ;  /* 0x000000010505c824 */ /* 0x000fe200078e0a0a */
[----:B------:R-:W-:Y:S01]  /*80a0*/  ISETP.GT.U32.AND P3, PT, R10, R21, PT ;  /* 0x000000150a00720c */ /* 0x000fe20003f64070 */
[----:B------:R-:W-:Y:S01]  /*80b0*/  VIADD R12, R27, 0x170 ;  /* 0x000001701b0c7836 */ /* 0x000fe20000000000 */
[----:B------:R-:W-:Y:S01]  /*80c0*/  ISETP.GE.AND P4, PT, R8, RZ, PT ;  /* 0x000000ff0800720c */ /* 0x000fe20003f86270 */
[----:B--2---:R-:W-:-:S02]  /*80d0*/  IMAD.MOV.U32 R3, RZ, RZ, R5 ;  /* 0x000000ffff037224 */ /* 0x004fc400078e0005 */
[----:B------:R-:W-:-:S04]  /*80e0*/  IMAD.HI.U32 R0, R4, R7, RZ ;  /* 0x0000000704007227 */ /* 0x000fc800078e00ff */
[----:B------:R-:W-:Y:S02]  /*80f0*/  @!P1 IMAD.IADD R20, R20, 0x1, -R10 ;  /* 0x0000000114149824 */ /* 0x000fe400078e0a0a */
[----:B------:R-:W-:Y:S01]  /*8100*/  @!P5 IMAD.MOV R3, RZ, RZ, -R3 ;  /* 0x000000ffff03d224 */ /* 0x000fe200078e0a03 */
[----:B------:R-:W-:Y:S01]  /*8110*/  ISETP.GE.AND P5, PT, R12, RZ, PT ;  /* 0x000000ff0c00720c */ /* 0x000fe20003fa6270 */
[----:B------:R-:W-:Y:S01]  /*8120*/  IMAD.MOV R0, RZ, RZ, -R0 ;  /* 0x000000ffff007224 */ /* 0x000fe200078e0a00 */
[C---:B------:R-:W-:Y:S01]  /*8130*/  ISETP.GT.U32.AND P1, PT, R10.reuse, R20, PT ;  /* 0x000000140a00720c */ /* 0x040fe20003f24070 */
[----:B------:R-:W-:Y:S01]  /*8140*/  VIADD R6, R27, 0x16f ;  /* 0x0000016f1b067836 */ /* 0x000fe20000000000 */
[----:B------:R-:W-:Y:S01]  /*8150*/  IABS R12, R12 ;  /* 0x0000000c000c7213 */ /* 0x000fe20000000000 */
[----:B------:R-:W-:Y:S01]  /*8160*/  @!P3 IMAD.IADD R21, R21, 0x1, -R10 ;  /* 0x000000011515b824 */ /* 0x000fe200078e0a0a */
[----:B------:R2:W-:Y:S01]  /*8170*/  STL [R1+0x740], R3 ;  /* 0x0007400301007387 */ /* 0x0005e20000100800 */
[----:B------:R-:W-:Y:S01]  /*8180*/  IMAD R0, R10, R0, R7 ;  /* 0x000000000a007224 */ /* 0x000fe200078e0207 */
[----:B-1----:R-:W-:Y:S01]  /*8190*/  IABS R14, R6 ;  /* 0x00000006000e7213 */ /* 0x002fe20000000000 */
[----:B------:R-:W-:Y:S01]  /*81a0*/  IMAD.HI.U32 R13, R4, R12, RZ ;  /* 0x0000000c040d7227 */ /* 0x000fe200078e00ff */
[----:B------:R-:W-:-:S03]  /*81b0*/  ISETP.GT.U32.AND P3, PT, R10, R21, PT ;  /* 0x000000150a00720c */ /* 0x000fc60003f64070 */
[----:B------:R-:W-:Y:S02]  /*81c0*/  VIADD R17, R27, 0x16e ;  /* 0x0000016e1b117836 */ /* 0x000fe40000000000 */
[----:B------:R-:W-:-:S03]  /*81d0*/  IMAD.HI.U32 R11, R4, R14, RZ ;  /* 0x0000000e040b7227 */ /* 0x000fc600078e00ff */
[----:B------:R-:W-:Y:S01]  /*81e0*/  IABS R8, R17 ;  /* 0x0000001100087213 */ /* 0x000fe20000000000 */
[----:B--2---:R-:W-:Y:S02]  /*81f0*/  IMAD.MOV.U32 R3, RZ, RZ, R9 ;  /* 0x000000ffff037224 */ /* 0x004fe400078e0009 */
        /* <DEDUP_REMOVED lines=11> */
[----:B------:R-:W-:-:S04]  /*82b0*/  IMAD.HI.U32 R15, R4, R8, RZ ;  /* 0x00000008040f7227 */ /* 0x000fc800078e00ff */
[----:B------:R-:W-:Y:S01]  /*82c0*/  @!P6 IMAD.IADD R0, R0, 0x1, -R10 ;  /* 0x000000010000e824 */ /* 0x000fe200078e0a0a */
[C---:B------:R-:W-:Y:S01]  /*82d0*/  ISETP.GT.U32.AND P6, PT, R10.reuse, R14, PT ;  /* 0x0000000e0a00720c */ /* 0x040fe20003fc4070 */
[----:B------:R-:W-:Y:S02]  /*82e0*/  IMAD.MOV R9, RZ, RZ, -R15 ;  /* 0x000000ffff097224 */ /* 0x000fe400078e0a0f */
[C---:B------:R-:W-:Y:S02]  /*82f0*/  VIADD R5, R27.reuse, 0x16d ;  /* 0x0000016d1b057836 */ /* 0x040fe40000000000 */
[----:B------:R-:W-:Y:S02]  /*8300*/  IMAD R8, R10, R9, R8 ;  /* 0x000000090a087224 */ /* 0x000fe400078e0208 */
[C---:B------:R-:W-:Y:S01]  /*8310*/  VIADD R9, R27.reuse, 0x16c ;  /* 0x0000016c1b097836 */ /* 0x040fe20000000000 */
[----:B------:R-:W-:Y:S01]  /*8320*/  IABS R16, R5 ;  /* 0x0000000500107213 */ /* 0x000fe20000000000 */
[----:B------:R-:W-:-:S02]  /*8330*/  VIADD R15, R27, 0x16b ;  /* 0x0000016b1b0f7836 */ /* 0x000fc40000000000 */
[----:B------:R-:W-:Y:S01]  /*8340*/  @!P3 IMAD.IADD R6, R6, 0x1, -R10 ;  /* 0x000000010606b824 */ /* 0x000fe200078e0a0a */
[----:B------:R-:W-:Y:S01]  /*8350*/  IABS R11, R9 ;  /* 0x00000009000b7213 */ /* 0x000fe20000000000 */
[----:B-1----:R-:W-:Y:S01]  /*8360*/  IMAD.MOV.U32 R3, RZ, RZ, R20 ;  /* 0x000000ffff037224 */ /* 0x002fe200078e0014 */
[----:B------:R-:W-:Y:S01]  /*8370*/  ISETP.GT.U32.AND P3, PT, R10, R0, PT ;  /* 0x000000000a00720c */ /* 0x000fe20003f64070 */
[----:B------:R-:W-:Y:S01]  /*8380*/  @!P6 IMAD.IADD R14, R14, 0x1, -R10 ;  /* 0x000000010e0ee824 */ /* 0x000fe200078e0a0a */
[----:B------:R-:W-:Y:S01]  /*8390*/  IABS R18, R15 ;  /* 0x0000000f00127213 */ /* 0x000fe20000000000 */
[----:B------:R-:W-:Y:S01]  /*83a0*/  @!P0 IMAD.MOV R3, RZ, RZ, -R3 ;  /* 0x000000ffff038224 */ /* 0x000fe200078e0a03 */
[----:B------:R-:W-:Y:S01]  /*83b0*/  ISETP.GT.U32.AND P0, PT, R10, R6, PT ;  /* 0x000000060a00720c */ /* 0x000fe20003f04070 */
[----:B------:R-:W-:Y:S01]  /*83c0*/  IMAD.HI.U32 R7, R4, R16, RZ ;  /* 0x0000001004077227 */ /* 0x000fe200078e00ff */
[----:B------:R-:W-:Y:S02]  /*83d0*/  ISETP.GT.U32.AND P6, PT, R10, R14, PT ;  /* 0x0000000e0a00720c */ /* 0x000fe40003fc4070 */
[----:B------:R1:W-:Y:S01]  /*83e0*/  STL [R1+0x724], R3 ;  /* 0x0007240301007387 */ /* 0x0003e20000100800 */
[----:B------:R-:W-:-:S04]  /*83f0*/  IMAD.HI.U32 R22, R4, R11, RZ ;  /* 0x0000000b04167227 */ /* 0x000fc800078e00ff */
[----:B------:R-:W-:Y:S02]  /*8400*/  IMAD.MOV R7, RZ, RZ, -R7 ;  /* 0x000000ffff077224 */ /* 0x000fe400078e0a07 */
[----:B------:R-:W-:-:S04]  /*8410*/  IMAD.HI.U32 R20, R4, R18, RZ ;  /* 0x0000001204147227 */ /* 0x000fc800078e00ff */
[----:B-1----:R-:W-:Y:S02]  /*8420*/  IMAD.MOV.U32 R3, RZ, RZ, R21 ;  /* 0x000000ffff037224 */ /* 0x002fe400078e0015 */
[----:B------:R-:W-:Y:S02]  /*8430*/  IMAD.MOV R22, RZ, RZ, -R22 ;  /* 0x000000ffff167224 */ /* 0x000fe400078e0a16 */
[C---:B------:R-:W-:Y:S02]  /*8440*/  IMAD R16, R10.reuse, R7, R16 ;  /* 0x000000070a107224 */ /* 0x040fe400078e0210 */
[----:B------:R-:W-:Y:S02]  /*8450*/  IMAD.MOV R20, RZ, RZ, -R20 ;  /* 0x000000ffff147224 */ /* 0x000fe400078e0a14 */
[----:B------:R-:W-:Y:S01]  /*8460*/  @!P2 IMAD.MOV R3, RZ, RZ, -R3 ;  /* 0x000000ffff03a224 */ /* 0x000fe200078e0a03 */
[C---:B------:R-:W-:Y:S01]  /*8470*/  ISETP.GT.U32.AND P2, PT, R10.reuse, R8, PT ;  /* 0x000000080a00720c */ /* 0x040fe20003f44070 */
[----:B------:R-:W-:-:S02]  /*8480*/  IMAD R11, R10, R22, R11 ;  /* 0x000000160a0b7224 */ /* 0x000fc400078e020b */
[----:B------:R-:W-:Y:S01]  /*8490*/  @!P3 IMAD.IADD R0, R0, 0x1, -R10 ;  /* 0x000000010000b824 */ /* 0x000fe200078e0a0a */
[C---:B------:R-:W-:Y:S01]  /*84a0*/  ISETP.GT.U32.AND P3, PT, R10.reuse, R16, PT ;  /* 0x000000100a00720c */ /* 0x040fe20003f64070 */
[----:B------:R-:W-:Y:S01]  /*84b0*/  IMAD R18, R10, R20, R18 ;  /* 0x000000140a127224 */ /* 0x000fe200078e0212 */
[----:B------:R1:W-:Y:S01]  /*84c0*/  STL [R1+0x720], R3 ;  /* 0x0007200301007387 */ /* 0x0003e20000100800 */
[--C-:B------:R-:W-:Y:S01]  /*84d0*/  @!P0 IMAD.IADD R6, R6, 0x1, -R10.reuse ;  /* 0x0000000106068824 */ /* 0x100fe200078e0a0a */
[----:B------:R-:W-:Y:S01]  /*84e0*/  ISETP.GT.U32.AND P0, PT, R10, R11, PT ;  /* 0x0000000b0a00720c */ /* 0x000fe20003f04070 */
[C---:B------:R-:W-:Y:S02]  /*84f0*/  VIADD R13, R27.reuse, 0x16a ;  /* 0x0000016a1b0d7836 */ /* 0x040fe40000000000 */
[--C-:B------:R-:W-:Y:S01]  /*8500*/  @!P6 IMAD.IADD R14, R14, 0x1, -R10.reuse ;  /* 0x000000010e0ee824 */ /* 0x100fe200078e0a0a */
[----:B------:R-:W-:Y:S01]  /*8510*/  ISETP.GT.U32.AND P6, PT, R10, R18, PT ;  /* 0x000000120a00720c */ /* 0x000fe20003fc4070 */
[----:B------:R-:W-:Y:S01]  /*8520*/  VIADD R12, R27, 0x169 ;  /* 0x000001691b0c7836 */ /* 0x000fe20000000000 */
[----:B------:R-:W-:Y:S01]  /*8530*/  IABS R19, R13 ;  /* 0x0000000d00137213 */ /* 0x000fe20000000000 */
[----:B------:R-:W-:Y:S01]  /*8540*/  @!P2 IMAD.IADD R8, R8, 0x1, -R10 ;  /* 0x000000010808a824 */ /* 0x000fe200078e0a0a */
[----:B------:R-:W-:Y:S01]  /*8550*/  ISETP.GE.AND P2, PT, R17, RZ, PT ;  /* 0x000000ff1100720c */ /* 0x000fe20003f46270 */
[----:B------:R-:W-:Y:S01]  /*8560*/  IMAD.MOV.U32 R23, RZ, RZ, R0 ;  /* 0x000000ffff177224 */ /* 0x000fe200078e0000 */
[----:B------:R-:W-:Y:S01]  /*8570*/  IABS R7, R12 ;  /* 0x0000000c00077213 */ /* 0x000fe20000000000 */
[----:B-1----:R-:W-:-:S02]  /*8580*/  IMAD.MOV.U32 R3, RZ, RZ, R6 ;  /* 0x000000ffff037224 */ /* 0x002fc400078e0006 */
[----:B------:R-:W-:Y:S01]  /*8590*/  @!P3 IMAD.IADD R16, R16, 0x1, -R10 ;  /* 0x000000011010b824 */ /* 0x000fe200078e0a0a */
[----:B------:R-:W-:Y:S01]  /*85a0*/  ISETP.GE.AND P3, PT, R5, RZ, PT ;  /* 0x000000ff0500720c */ /* 0x000fe20003f66270 */
[----:B------:R-:W-:-:S04]  /*85b0*/  IMAD.HI.U32 R21, R4, R19, RZ ;  /* 0x0000001304157227 */ /* 0x000fc800078e00ff */
[--C-:B------:R-:W-:Y:S01]  /*85c0*/  @!P0 IMAD.IADD R11, R11, 0x1, -R10.reuse ;  /* 0x000000010b0b8824 */ /* 0x100fe200078e0a0a */
[C---:B------:R-:W-:Y:S01]  /*85d0*/  ISETP.GT.U32.AND P0, PT, R10.reuse, R8, PT ;  /* 0x000000080a00720c */ /* 0x040fe20003f04070 */
[----:B------:R-:W-:Y:S01]  /*85e0*/  @!P4 IMAD.MOV R23, RZ, RZ, -R23 ;  /* 0x000000ffff17c224 */ /* 0x000fe200078e0a17 */
[----:B------:R-:W-:Y:S01]  /*85f0*/  ISETP.GT.U32.AND P4, PT, R10, R16, PT ;  /* 0x000000100a00720c */ /* 0x000fe20003f84070 */
[----:B------:R-:W-:Y:S02]  /*8600*/  @!P5 IMAD.MOV R3, RZ, RZ, -R3 ;  /* 0x000000ffff03d224 */ /* 0x000fe400078e0a03 */
[----:B------:R-:W-:Y:S01]  /*8610*/  IMAD.MOV R21, RZ, RZ, -R21 ;  /* 0x000000ffff157224 */ /* 0x000fe200078e0a15 */
[----:B------:R-:W-:Y:S01]  /*8620*/  STL [R1+0x71c], R23 ;  /* 0x00071c1701007387 */ /* 0x000fe20000100800 */
[----:B------:R-:W-:Y:S01]  /*8630*/  @!P6 IMAD.IADD R18, R18, 0x1, -R10 ;  /* 0x000000011212e824 */ /* 0x000fe200078e0a0a */
[----:B------:R-:W-:Y:S01]  /*8640*/  ISETP.GT.U32.AND P6, PT, R10, R11, PT ;  /* 0x0000000b0a00720c */ /* 0x000fe20003fc4070 */
[----:B------:R-:W-:Y:S01]  /*8650*/  IMAD.HI.U32 R22, R4, R7, RZ ;  /* 0x0000000704167227 */ /* 0x000fe200078e00ff */
[----:B------:R1:W-:Y:S02]  /*8660*/  STL [R1+0x718], R3 ;  /* 0x0007180301007387 */ /* 0x0003e40000100800 */
[----:B------:R-:W-:Y:S01]  /*8670*/  ISETP.GT.U32.AND P5, PT, R10, R18, PT ;  /* 0x000000120a00720c */ /* 0x000fe20003fa4070 */
[----:B------:R-:W-:-:S02]  /*8680*/  VIADD R17, R27, 0x168 ;  /* 0x000001681b117836 */ /* 0x000fc40000000000 */
[C---:B------:R-:W-:Y:S02]  /*8690*/  IMAD R19, R10.reuse, R21, R19 ;  /* 0x000000150a137224 */ /* 0x040fe400078e0213 */
[----:B------:R-:W-:Y:S01]  /*86a0*/  IMAD.MOV R22, RZ, RZ, -R22 ;  /* 0x000000ffff167224 */ /* 0x000fe200078e0a16 */
[----:B------:R-:W-:Y:S01]  /*86b0*/  IABS R6, R17 ;  /* 0x0000001100067213 */ /* 0x000fe20000000000 */
[----:B------:R-:W-:Y:S02]  /*86c0*/  VIADD R5, R27, 0x167 ;  /* 0x000001671b057836 */ /* 0x000fe40000000000 */
[----:B-1----:R-:W-:Y:S02]  /*86d0*/  IMAD.MOV.U32 R3, RZ, RZ, R14 ;  /* 0x000000ffff037224 */ /* 0x002fe400078e000e */
[C---:B------:R-:W-:Y:S01]  /*86e0*/  IMAD R7, R10.reuse, R22, R7 ;  /* 0x000000160a077224 */ /* 0x040fe200078e0207 */
[----:B------:R-:W-:Y:S01]  /*86f0*/  IABS R0, R5 ;  /* 0x0000000500007213 */ /* 0x000fe20000000000 */
[----:B------:R-:W-:Y:S01]  /*8700*/  @!P1 IMAD.MOV R3, RZ, RZ, -R3 ;  /* 0x000000ffff039224 */ /* 0x000fe200078e0a03 */
[----:B------:R-:W-:Y:S01]  /*8710*/  ISETP.GT.U32.AND P1, PT, R10, R19, PT ;  /* 0x000000130a00720c */ /* 0x000fe20003f24070 */
[----:B------:R-:W-:Y:S01]  /*8720*/  @!P0 IMAD.IADD R8, R8, 0x1, -R10 ;  /* 0x0000000108088824 */ /* 0x000fe200078e0a0a */
[----:B------:R-:W-:Y:S01]  /*8730*/  ISETP.GE.AND P0, PT, R9, RZ, PT ;  /* 0x000000ff0900720c */ /* 0x000fe20003f06270 */
[----:B------:R-:W-:Y:S01]  /*8740*/  IMAD.MOV.U32 R9, RZ, RZ, R6 ;  /* 0x000000ffff097224 */ /* 0x000fe200078e0006 */
[----:B------:R1:W-:Y:S01]  /*8750*/  STL [R1+0x714], R3 ;  /* 0x0007140301007387 */ /* 0x0003e20000100800 */
[----:B------:R-:W-:Y:S01]  /*8760*/  @!P4 IMAD.IADD R16, R16, 0x1, -R10 ;  /* 0x000000011010c824 */ /* 0x000fe200078e0a0a */
[----:B------:R-:W-:Y:S01]  /*8770*/  ISETP.GT.U32.AND P4, PT, R10, R7, PT ;  /* 0x000000070a00720c */ /* 0x000fe20003f84070 */
[----:B------:R-:W-:-:S04]  /*8780*/  IMAD.HI.U32 R6, R4, R9, RZ ;  /* 0x0000000904067227 */ /* 0x000fc800078e00ff */
[----:B------:R-:W-:Y:S02]  /*8790*/  IMAD.MOV.U32 R14, RZ, RZ, R8 ;  /* 0x000000ffff0e7224 */ /* 0x000fe400078e0008 */
[--C-:B------:R-:W-:Y:S01]  /*87a0*/  @!P6 IMAD.IADD R11, R11, 0x1, -R10.reuse ;  /* 0x000000010b0be824 */ /* 0x100fe200078e0a0a */
[----:B------:R-:W-:Y:S01]  /*87b0*/  ISETP.GE.AND P6, PT, R15, RZ, PT ;  /* 0x000000ff0f00720c */ /* 0x000fe20003fc6270 */
[----:B------:R-:W-:Y:S01]  /*87c0*/  @!P5 IMAD.IADD R18, R18, 0x1, -R10 ;  /* 0x000000011212d824 */ /* 0x000fe200078e0a0a */
[----:B------:R-:W-:Y:S01]  /*87d0*/  ISETP.GE.AND P5, PT, R13, RZ, PT ;  /* 0x000000ff0d00720c */ /* 0x000fe20003fa6270 */
[----:B-1----:R-:W-:Y:S02]  /*87e0*/  IMAD.MOV.U32 R3, RZ, RZ, R16 ;  /* 0x000000ffff037224 */ /* 0x002fe400078e0010 */
[----:B------:R-:W-:-:S04]  /*87f0*/  IMAD.HI.U32 R13, R4, R0, RZ ;  /* 0x00000000040d7227 */ /* 0x000fc800078e00ff */
[----:B------:R-:W-:Y:S02]  /*8800*/  IMAD.MOV R6, RZ, RZ, -R6 ;  /* 0x000000ffff067224 */ /* 0x000fe400078e0a06 */
[----:B------:R-:W-:Y:S02]  /*8810*/  @!P2 IMAD.MOV R14, RZ, RZ, -R14 ;  /* 0x000000ffff0ea224 */ /* 0x000fe400078e0a0e */
[--C-:B------:R-:W-:Y:S01]  /*8820*/  @!P1 IMAD.IADD R19, R19, 0x1, -R10.reuse ;  /* 0x0000000113139824 */ /* 0x100fe200078e0a0a */
[----:B------:R-:W-:Y:S01]  /*8830*/  ISETP.GE.AND P1, PT, R12, RZ, PT ;  /* 0x000000ff0c00720c */ /* 0x000fe20003f26270 */
[----:B------:R-:W-:Y:S01]  /*8840*/  @!P3 IMAD.MOV R3, RZ, RZ, -R3 ;  /* 0x000000ffff03b224 */ /* 0x000fe200078e0a03 */
[----:B------:R-:W-:Y:S01]  /*8850*/  STL [R1+0x710], R14 ;  /* 0x0007100e01007387 */ /* 0x000fe20000100800 */
[----:B------:R-:W-:Y:S01]  /*8860*/  IMAD.MOV R8, RZ, RZ, -R13 ;  /* 0x000000ffff087224 */ /* 0x000fe200078e0a0d */
[C---:B------:R-:W-:Y:S01]  /*8870*/  ISETP.GT.U32.AND P2, PT, R10.reuse, R19, PT ;  /* 0x000000130a00720c */ /* 0x040fe20003f44070 */
[C---:B------:R-:W-:Y:S01]  /*8880*/  IMAD R9, R10.reuse, R6, R9 ;  /* 0x000000060a097224 */ /* 0x040fe200078e0209 */
[----:B------:R1:W-:Y:S01]  /*8890*/  STL [R1+0x70c], R3 ;  /* 0x00070c0301007387 */ /* 0x0003e20000100800 */
[----:B------:R-:W-:Y:S01]  /*88a0*/  @!P4 IMAD.IADD R7, R7, 0x1, -R10 ;  /* 0x000000010707c824 */ /* 0x000fe200078e0a0a */
[----:B------:R-:W-:Y:S01]  /*88b0*/  ISETP.GE.AND P4, PT, R17, RZ, PT ;  /* 0x000000ff1100720c */ /* 0x000fe20003f86270 */
[----:B------:R-:W-:-:S02]  /*88c0*/  IMAD R8, R10, R8, R0 ;  /* 0x000000080a087224 */ /* 0x000fc400078e0200 */
[----:B------:R-:W-:Y:S01]  /*88d0*/  @!P0 IMAD.MOV R11, RZ, RZ, -R11 ;  /* 0x000000ffff0b8224 */ /* 0x000fe200078e0a0b */
[C---:B------:R-:W-:Y:S01]  /*88e0*/  ISETP.GT.U32.AND P0, PT, R10.reuse, R9, PT ;  /* 0x000000090a00720c */ /* 0x040fe20003f04070 */
[C---:B------:R-:W-:Y:S01]  /*88f0*/  VIADD R0, R27.reuse, 0x165 ;  /* 0x000001651b007836 */ /* 0x040fe20000000000 */
[C---:B------:R-:W-:Y:S01]  /*8900*/  ISETP.GT.U32.AND P3, PT, R10.reuse, R7, PT ;  /* 0x000000070a00720c */ /* 0x040fe20003f64070 */
[----:B------:R-:W-:Y:S01]  /*8910*/  VIADD R6, R27, 0x166 ;  /* 0x000001661b067836 */ /* 0x000fe20000000000 */
[----:B------:R-:W-:Y:S01]  /*8920*/  STL [R1+0x708], R11 ;  /* 0x0007080b01007387 */ /* 0x000fe20000100800 */
[----:B-1----:R-:W-:Y:S02]  /*8930*/  IMAD.MOV.U32 R3, RZ, RZ, R18 ;  /* 0x000000ffff037224 */ /* 0x002fe400078e0012 */
[--C-:B------:R-:W-:Y:S01]  /*8940*/  @!P2 IMAD.IADD R19, R19, 0x1, -R10.reuse ;  /* 0x000000011313a824 */ /* 0x100fe200078e0a0a */
[----:B------:R-:W-:Y:S01]  /*8950*/  ISETP.GE.AND P2, PT, R5, RZ, PT ;  /* 0x000000ff0500720c */ /* 0x000fe20003f46270 */
[----:B------:R-:W-:Y:S01]  /*8960*/  @!P6 IMAD.MOV R3, RZ, RZ, -R3 ;  /* 0x000000ffff03e224 */ /* 0x000fe200078e0a03 */
[----:B------:R-:W-:Y:S01]  /*8970*/  ISETP.GT.U32.AND P6, PT, R10, R8, PT ;  /* 0x000000080a00720c */ /* 0x000fe20003fc4070 */
[----:B------:R-:W-:Y:S01]  /*8980*/  VIADD R13, R27, 0x164 ;  /* 0x000001641b0d7836 */ /* 0x000fe20000000000 */
[----:B------:R-:W-:Y:S01]  /*8990*/  IABS R5, R0 ;  /* 0x0000000000057213 */ /* 0x000fe20000000000 */
[--C-:B------:R-:W-:Y:S01]  /*89a0*/  @!P0 IMAD.IADD R9, R9, 0x1, -R10.reuse ;  /* 0x0000000109098824 */ /* 0x100fe200078e0a0a */
[----:B------:R-:W-:Y:S01]  /*89b0*/  IABS R14, R6 ;  /* 0x00000006000e7213 */ /* 0x000fe20000000000 */
[----:B------:R-:W-:Y:S01]  /*89c0*/  @!P3 IMAD.IADD R7, R7, 0x1, -R10 ;  /* 0x000000010707b824 */ /* 0x000fe200078e0a0a */
[----:B------:R-:W-:Y:S01]  /*89d0*/  ISETP.GE.AND P3, PT, R6, RZ, PT ;  /* 0x000000ff0600720c */ /* 0x000fe20003f66270 */
[----:B------:R-:W-:Y:S01]  /*89e0*/  IMAD.MOV.U32 R6, RZ, RZ, R5 ;  /* 0x000000ffff067224 */ /* 0x000fe200078e0005 */
[----:B------:R1:W-:Y:S01]  /*89f0*/  STL [R1+0x6e8], R3 ;  /* 0x0006e80301007387 */ /* 0x0003e20000100800 */
[----:B------:R-:W-:Y:S01]  /*8a00*/  IMAD.HI.U32 R5, R4, R14, RZ ;  /* 0x0000000e04057227 */ /* 0x000fe200078e00ff */
[----:B------:R-:W-:-:S03]  /*8a10*/  ISETP.GE.AND P0, PT, R0, RZ, PT ;  /* 0x000000ff0000720c */ /* 0x000fc60003f06270 */
[----:B------:R-:W-:Y:S01]  /*8a20*/  @!P6 IMAD.IADD R8, R8, 0x1, -R10 ;  /* 0x000000010808e824 */ /* 0x000fe200078e0a0a */
[----:B------:R-:W-:Y:S01]  /*8a30*/  ISETP.GT.U32.AND P6, PT, R10, R9, PT ;  /* 0x000000090a00720c */ /* 0x000fe20003fc4070 */
[----:B------:R-:W-:Y:S02]  /*8a40*/  IMAD.MOV R5, RZ, RZ, -R5 ;  /* 0x000000ffff057224 */ /* 0x000fe400078e0a05 */
[----:B------:R-:W-:-:S04]  /*8a50*/  IMAD.HI.U32 R0, R4, R6, RZ ;  /* 0x0000000604007227 */ /* 0x000fc800078e00ff */
[C---:B------:R-:W-:Y:S02]  /*8a60*/  IMAD R14, R10.reuse, R5, R14 ;  /* 0x000000050a0e7224 */ /* 0x040fe400078e020e */
[----:B-1----:R-:W-:Y:S02]  /*8a70*/  IMAD.MOV.U32 R3, RZ, RZ, R19 ;  /* 0x000000ffff037224 */ /* 0x002fe400078e0013 */
[----:B------:R-:W-:Y:S02]  /*8a80*/  IMAD.MOV R0, RZ, RZ, -R0 ;  /* 0x000000ffff007224 */ /* 0x000fe400078e0a00 */
[----:B------:R-:W-:Y:S01]  /*8a90*/  @!P6 IMAD.IADD R9, R9, 0x1, -R10 ;  /* 0x000000010909e824 */ /* 0x000fe200078e0a0a */
[C---:B------:R-:W-:Y:S01]  /*8aa0*/  ISETP.GT.U32.AND P6, PT, R10.reuse, R14, PT ;  /* 0x0000000e0a00720c */ /* 0x040fe20003fc4070 */
[----:B------:R-:W-:Y:S01]  /*8ab0*/  @!P5 IMAD.MOV R3, RZ, RZ, -R3 ;  /* 0x000000ffff03d224 */ /* 0x000fe200078e0a03 */
[C---:B------:R-:W-:Y:S01]  /*8ac0*/  ISETP.GT.U32.AND P5, PT, R10.reuse, R8, PT ;  /* 0x000000080a00720c */ /* 0x040fe20003fa4070 */
[----:B------:R-:W-:-:S02]  /*8ad0*/  IMAD R6, R10, R0, R6 ;  /* 0x000000000a067224 */ /* 0x000fc400078e0206 */
[----:B------:R-:W-:Y:S01]  /*8ae0*/  IMAD.MOV.U32 R11, RZ, RZ, R9 ;  /* 0x000000ffff0b7224 */ /* 0x000fe200078e0009 */
[----:B------:R1:W-:Y:S01]  /*8af0*/  STL [R1+0x6ec], R3 ;  /* 0x0006ec0301007387 */ /* 0x0003e20000100800 */
[C---:B------:R-:W-:Y:S02]  /*8b00*/  VIADD R5, R27.reuse, 0x163 ;  /* 0x000001631b057836 */ /* 0x040fe40000000000 */
[----:B------:R-:W-:Y:S01]  /*8b10*/  @!P4 IMAD.MOV R11, RZ, RZ, -R11 ;  /* 0x000000ffff0bc224 */ /* 0x000fe200078e0a0b */
[----:B------:R-:W-:Y:S01]  /*8b20*/  ISETP.GT.U32.AND P4, PT, R10, R6, PT ;  /* 0x000000060a00720c */ /* 0x000fe20003f84070 */
[----:B------:R-:W-:Y:S02]  /*8b30*/  VIADD R12, R27, 0x162 ;  /* 0x000001621b0c7836 */ /* 0x000fe40000000000 */
[--C-:B------:R-:W-:Y:S02]  /*8b40*/  @!P6 IMAD.IADD R14, R14, 0x1, -R10.reuse ;  /* 0x000000010e0ee824 */ /* 0x100fe400078e0a0a */
[--C-:B------:R-:W-:Y:S01]  /*8b50*/  @!P5 IMAD.IADD R8, R8, 0x1, -R10.reuse ;  /* 0x000000010808d824 */ /* 0x100fe200078e0a0a */
[----:B------:R-:W-:Y:S01]  /*8b60*/  ISETP.GE.AND P5, PT, R5, RZ, PT ;  /* 0x000000ff0500720c */ /* 0x000fe20003fa6270 */
[----:B-1----:R-:W-:Y:S01]  /*8b70*/  IMAD.MOV.U32 R3, RZ, RZ, R7 ;  /* 0x000000ffff037224 */ /* 0x002fe200078e0007 */
[----:B------:R-:W-:Y:S01]  /*8b80*/  ISETP.GT.U32.AND P6, PT, R10, R14, PT ;  /* 0x0000000e0a00720c */ /* 0x000fe20003fc4070 */
[----:B------:R-:W-:Y:S01]  /*8b90*/  VIADD R0, R27, 0x161 ;  /* 0x000001611b007836 */ /* 0x000fe20000000000 */
[----:B------:R-:W-:Y:S01]  /*8ba0*/  IABS R5, R5 ;  /* 0x0000000500057213 */ /* 0x000fe20000000000 */
[----:B------:R-:W-:Y:S01]  /*8bb0*/  @!P1 IMAD.MOV R3, RZ, RZ, -R3 ;  /* 0x000000ffff039224 */ /* 0x000fe200078e0a03 */
[----:B------:R-:W-:Y:S01]  /*8bc0*/  ISETP.GE.AND P1, PT, R13, RZ, PT ;  /* 0x000000ff0d00720c */ /* 0x000fe20003f26270 */
[----:B------:R-:W-:Y:S01]  /*8bd0*/  @!P4 IMAD.IADD R6, R6, 0x1, -R10 ;  /* 0x000000010606c824 */ /* 0x000fe200078e0a0a */
[----:B------:R-:W-:Y:S01]  /*8be0*/  IABS R13, R13 ;  /* 0x0000000d000d7213 */ /* 0x000fe20000000000 */
[----:B------:R-:W-:Y:S01]  /*8bf0*/  IMAD.MOV.U32 R9, RZ, RZ, R5 ;  /* 0x000000ffff097224 */ /* 0x000fe200078e0005 */
[----:B------:R1:W-:Y:S01]  /*8c00*/  STL [R1+0x6f4], R3 ;  /* 0x0006f40301007387 */ /* 0x0003e20000100800 */
[----:B------:R-:W-:Y:S01]  /*8c10*/  VIADD R19, R27, 0x160 ;  /* 0x000001601b137836 */ /* 0x000fe20000000000 */
[----:B------:R-:W-:Y:S01]  /*8c20*/  ISETP.GT.U32.AND P4, PT, R10, R6, PT ;  /* 0x000000060a00720c */ /* 0x000fe20003f84070 */
[----:B------:R-:W-:Y:S01]  /*8c30*/  IMAD.HI.U32 R7, R4, R13, RZ ;  /* 0x0000000d04077227 */ /* 0x000fe200078e00ff */
[----:B------:R2:W-:Y:S03]  /*8c40*/  STL [R1+0x6f8], R11 ;  /* 0x0006f80b01007387 */ /* 0x0005e60000100800 */
[----:B------:R-:W-:-:S02]  /*8c50*/  IMAD.MOV R7, RZ, RZ, -R7 ;  /* 0x000000ffff077224 */ /* 0x000fc400078e0a07 */
[----:B------:R-:W-:Y:S02]  /*8c60*/  @!P6 IMAD.IADD R14, R14, 0x1, -R10 ;  /* 0x000000010e0ee824 */ /* 0x000fe400078e0a0a */
[----:B-1----:R-:W-:Y:S02]  /*8c70*/  IMAD.MOV.U32 R3, RZ, RZ, R8 ;  /* 0x000000ffff037224 */ /* 0x002fe400078e0008 */
[----:B------:R-:W-:Y:S01]  /*8c80*/  IMAD R13, R10, R7, R13 ;  /* 0x000000070a0d7224 */ /* 0x000fe200078e020d */
[----:B--2---:R-:W-:Y:S01]  /*8c90*/  IABS R11, R0 ;  /* 0x00000000000b7213 */ /* 0x004fe20000000000 */
[----:B------:R-:W-:Y:S01]  /*8ca0*/  @!P2 IMAD.MOV R3, RZ, RZ, -R3 ;  /* 0x000000ffff03a224 */ /* 0x000fe200078e0a03 */
[----:B------:R-:W-:Y:S01]  /*8cb0*/  ISETP.GE.AND P2, PT, R12, RZ, PT ;  /* 0x000000ff0c00720c */ /* 0x000fe20003f46270 */
[----:B------:R-:W-:Y:S01]  /*8cc0*/  IMAD.HI.U32 R5, R4, R9, RZ ;  /* 0x0000000904057227 */ /* 0x000fe200078e00ff */
[----:B------:R-:W-:Y:S02]  /*8cd0*/  IABS R12, R12 ;  /* 0x0000000c000c7213 */ /* 0x000fe40000000000 */
[----:B------:R-:W-:Y:S01]  /*8ce0*/  ISETP.GT.U32.AND P6, PT, R10, R13, PT ;  /* 0x0000000d0a00720c */ /* 0x000fe20003fc4070 */
[C---:B------:R-:W-:Y:S01]  /*8cf0*/  IMAD.HI.U32 R8, R4.reuse, R11, RZ ;  /* 0x0000000b04087227 */ /* 0x040fe200078e00ff */
[----:B------:R1:W-:Y:S03]  /*8d00*/  STL [R1+0x704], R3 ;  /* 0x0007040301007387 */ /* 0x0003e60000100800 */
        /* <DEDUP_REMOVED lines=19> */
[----:B------:R-:W-:Y:S02]  /*8e40*/  IMAD.MOV R7, RZ, RZ, -R7 ;  /* 0x000000ffff077224 */ /* 0x000fe400078e0a07 */
[--C-:B------:R-:W-:Y:S02]  /*8e50*/  @!P4 IMAD.IADD R12, R12, 0x1, -R10.reuse ;  /* 0x000000010c0cc824 */ /* 0x100fe400078e0a0a */
[--C-:B------:R-:W-:Y:S01]  /*8e60*/  @!P3 IMAD.IADD R9, R9, 0x1, -R10.reuse ;  /* 0x000000010909b824 */ /* 0x100fe200078e0a0a */
[C---:B------:R-:W-:Y:S01]  /*8e70*/  ISETP.GT.U32.AND P3, PT, R10.reuse, R13, PT ;  /* 0x0000000d0a00720c */ /* 0x040fe20003f64070 */
[----:B------:R-:W-:Y:S01]  /*8e80*/  @!P6 IMAD.IADD R11, R11, 0x1, -R10 ;  /* 0x000000010b0be824 */ /* 0x000fe200078e0a0a */
[C---:B------:R-:W-:Y:S01]  /*8e90*/  ISETP.GT.U32.AND P6, PT, R10.reuse, R12, PT ;  /* 0x0000000c0a00720c */ /* 0x040fe20003fc4070 */
[----:B-1----:R-:W-:Y:S01]  /*8ea0*/  IMAD.MOV.U32 R3, RZ, RZ, R6 ;  /* 0x000000ffff037224 */ /* 0x002fe200078e0006 */
[----:B------:R-:W-:Y:S01]  /*8eb0*/  ISETP.GT.U32.AND P4, PT, R10, R9, PT ;  /* 0x000000090a00720c */ /* 0x000fe20003f84070 */
[----:B------:R-:W-:-:S04]  /*8ec0*/  IMAD.HI.U32 R6, R4, R15, RZ ;  /* 0x0000000f04067227 */ /* 0x000fc800078e00ff */
        /* <DEDUP_REMOVED lines=16> */
[----:B------:R-:W-:Y:S01]  /*8fd0*/  IMAD.MOV.U32 R20, RZ, RZ, R13 ;  /* 0x000000ffff147224 */ /* 0x000fe200078e000d */
[----:B------:R-:W-:Y:S01]  /*8fe0*/  IABS R18, R8 ;  /* 0x0000000800127213 */ /* 0x000fe20000000000 */
[--C-:B------:R-:W-:Y:S01]  /*8ff0*/  @!P3 IMAD.IADD R5, R5, 0x1, -R10.reuse ;  /* 0x000000010505b824 */ /* 0x100fe200078e0a0a */
[----:B------:R-:W-:Y:S01]  /*9000*/  ISETP.GE.AND P3, PT, R16, RZ, PT ;  /* 0x000000ff1000720c */ /* 0x000fe20003f66270 */
[----:B------:R-:W-:Y:S01]  /*9010*/  @!P6 IMAD.IADD R15, R15, 0x1, -R10 ;  /* 0x000000010f0fe824 */ /* 0x000fe200078e0a0a */
[----:B------:R-:W-:Y:S01]  /*9020*/  ISETP.GE.AND P4, PT, R0, RZ, PT ;  /* 0x000000ff0000720c */ /* 0x000fe20003f86270 */
[----:B-1----:R-:W-:-:S02]  /*9030*/  IMAD.MOV.U32 R3, RZ, RZ, R9 ;  /* 0x000000ffff037224 */ /* 0x002fc400078e0009 */
[----:B------:R-:W-:Y:S02]  /*9040*/  IMAD.MOV.U32 R16, RZ, RZ, R19 ;  /* 0x000000ffff107224 */ /* 0x000fe400078e0013 */
[----:B------:R-:W-:Y:S01]  /*9050*/  @!P5 IMAD.MOV R3, RZ, RZ, -R3 ;  /* 0x000000ffff03d224 */ /* 0x000fe200078e0a03 */
[----:B------:R-:W-:Y:S01]  /*9060*/  ISETP.GT.U32.AND P5, PT, R10, R15, PT ;  /* 0x0000000f0a00720c */ /* 0x000fe20003fa4070 */
[----:B------:R-:W-:-:S04]  /*9070*/  IMAD.HI.U32 R14, R4, R18, RZ ;  /* 0x00000012040e7227 */ /* 0x000fc800078e00ff */
[----:B------:R-:W-:-:S04]  /*9080*/  IMAD.HI.U32 R13, R4, R16, RZ ;  /* 0x00000010040d7227 */ /* 0x000fc800078e00ff */
[----:B------:R-:W-:Y:S02]  /*9090*/  IMAD.MOV R14, RZ, RZ, -R14 ;  /* 0x000000ffff0e7224 */ /* 0x000fe400078e0a0e */
[----:B------:R-:W-:Y:S02]  /*90a0*/  IMAD.MOV R9, RZ, RZ, -R13 ;  /* 0x000000ffff097224 */ /* 0x000fe400078e0a0d */
[----:B------:R-:W-:Y:S01]  /*90b0*/  @!P1 IMAD.MOV R20, RZ, RZ, -R20 ;  /* 0x000000ffff149224 */ /* 0x000fe200078e0a14 */
[C---:B------:R-:W-:Y:S01]  /*90c0*/  ISETP.GT.U32.AND P1, PT, R10.reuse, R5, PT ;  /* 0x000000050a00720c */ /* 0x040fe20003f24070 */
[C---:B------:R-:W-:Y:S02]  /*90d0*/  IMAD R18, R10.reuse, R14, R18 ;  /* 0x0000000e0a127224 */ /* 0x040fe400078e0212 */
[----:B------:R-:W-:Y:S01]  /*90e0*/  VIADD R7, R27, 0x15d ;  /* 0x0000015d1b077836 */ /* 0x000fe20000000000 */
[----:B------:R-:W-:Y:S01]  /*90f0*/  STL [R1+0x6d0], R20 ;  /* 0x0006d01401007387 */ /* 0x000fe20000100800 */
[C---:B------:R-:W-:Y:S01]  /*9100*/  IMAD R16, R10.reuse, R9, R16 ;  /* 0x000000090a107224 */ /* 0x040fe200078e0210 */
[C---:B------:R-:W-:Y:S01]  /*9110*/  ISETP.GT.U32.AND P6, PT, R10.reuse, R18, PT ;  /* 0x000000120a00720c */ /* 0x040fe20003fc4070 */
[----:B------:R-:W-:Y:S01]  /*9120*/  @!P5 IMAD.IADD R15, R15, 0x1, -R10 ;  /* 0x000000010f0fd824 */ /* 0x000fe200078e0a0a */
[----:B------:R-:W-:Y:S01]  /*9130*/  IABS R17, R7 ;  /* 0x0000000700117213 */ /* 0x000fe20000000000 */
[----:B------:R1:W-:Y:S01]  /*9140*/  STL [R1+0x6d4], R3 ;  /* 0x0006d40301007387 */ /* 0x0003e20000100800 */
[----:B------:R-:W-:Y:S01]  /*9150*/  ISETP.GT.U32.AND P5, PT, R10, R16, PT ;  /* 0x000000100a00720c */ /* 0x000fe20003fa4070 */
[----:B------:R-:W-:Y:S01]  /*9160*/  @!P2 IMAD.MOV R12, RZ, RZ, -R12 ;  /* 0x000000ffff0ca224 */ /* 0x000fe200078e0a0c */
[----:B------:R-:W-:Y:S01]  /*9170*/  ISETP.GE.AND P2, PT, R8, RZ, PT ;  /* 0x000000ff0800720c */ /* 0x000fe20003f46270 */
[----:B------:R-:W-:-:S03]  /*9180*/  IMAD.HI.U32 R0, R4, R17, RZ ;  /* 0x0000001104007227 */ /* 0x000fc600078e00ff */
[----:B------:R-:W-:Y:S01]  /*9190*/  STL [R1+0x6d8], R12 ;  /* 0x0006d80c01007387 */ /* 0x000fe20000100800 */
[----:B------:R-:W-:Y:S01]  /*91a0*/  @!P1 IMAD.IADD R5, R5, 0x1, -R10 ;  /* 0x0000000105059824 */ /* 0x000fe200078e0a0a */
[----:B------:R-:W-:Y:S01]  /*91b0*/  ISETP.GE.AND P1, PT, R7, RZ, PT ;  /* 0x000000ff0700720c */ /* 0x000fe20003f26270 */
[----:B-1----:R-:W-:Y:S02]  /*91c0*/  IMAD.MOV.U32 R3, RZ, RZ, R11 ;  /* 0x000000ffff037224 */ /* 0x002fe400078e000b */
[----:B------:R-:W-:Y:S02]  /*91d0*/  IMAD.MOV R0, RZ, RZ, -R0 ;  /* 0x000000ffff007224 */ /* 0x000fe400078e0a00 */
[C---:B------:R-:W-:Y:S02]  /*91e0*/  VIADD R7, R27.reuse, 0x15a ;  /* 0x0000015a1b077836 */ /* 0x040fe40000000000 */
[----:B------:R-:W-:Y:S02]  /*91f0*/  @!P4 IMAD.MOV R3, RZ, RZ, -R3 ;  /* 0x000000ffff03c224 */ /* 0x000fe400078e0a03 */
[--C-:B------:R-:W-:Y:S01]  /*9200*/  @!P6 IMAD.IADD R18, R18, 0x1, -R10.reuse ;  /* 0x000000011212e824 */ /* 0x100fe200078e0a0a */
[----:B------:R-:W-:Y:S01]  /*9210*/  ISETP.GE.AND P6, PT, R6, RZ, PT ;  /* 0x000000ff0600720c */ /* 0x000fe20003fc6270 */
[----:B------:R-:W-:Y:S01]  /*9220*/  IMAD R17, R10, R0, R17 ;  /* 0x000000000a117224 */ /* 0x000fe200078e0211 */
[----:B------:R-:W-:Y:S01]  /*9230*/  IABS R6, R7 ;  /* 0x0000000700067213 */ /* 0x000fe20000000000 */
[----:B------:R-:W-:Y:S01]  /*9240*/  @!P5 IMAD.IADD R16, R16, 0x1, -R10 ;  /* 0x000000011010d824 */ /* 0x000fe200078e0a0a */
[----:B------:R1:W-:Y:S01]  /*9250*/  STL [R1+0x6dc], R3 ;  /* 0x0006dc0301007387 */ /* 0x0003e20000100800 */
[----:B------:R-:W-:Y:S01]  /*9260*/  VIADD R0, R27, 0x15b ;  /* 0x0000015b1b007836 */ /* 0x000fe20000000000 */
[----:B------:R-:W-:Y:S01]  /*9270*/  ISETP.GT.U32.AND P4, PT, R10, R17, PT ;  /* 0x000000110a00720c */ /* 0x000fe20003f84070 */
[----:B------:R-:W-:Y:S01]  /*9280*/  IMAD.HI.U32 R8, R4, R6, RZ ;  /* 0x0000000604087227 */ /* 0x000fe200078e00ff */
[----:B------:R-:W-:-:S02]  /*9290*/  ISETP.GT.U32.AND P5, PT, R10, R16, PT ;  /* 0x000000100a00720c */ /* 0x000fc40003fa4070 */
[----:B------:R-:W-:Y:S01]  /*92a0*/  IABS R13, R0 ;  /* 0x00000000000d7213 */ /* 0x000fe20000000000 */
[----:B------:R-:W-:Y:S02]  /*92b0*/  IMAD.MOV R8, RZ, RZ, -R8 ;  /* 0x000000ffff087224 */ /* 0x000fe400078e0a08 */
[----:B------:R-:W-:Y:S02]  /*92c0*/  VIADD R11, R27, 0x159 ;  /* 0x000001591b0b7836 */ /* 0x000fe40000000000 */
[----:B-1----:R-:W-:Y:S02]  /*92d0*/  IMAD.MOV.U32 R3, RZ, RZ, R5 ;  /* 0x000000ffff037224 */ /* 0x002fe400078e0005 */
[----:B------:R-:W-:Y:S01]  /*92e0*/  IMAD.HI.U32 R9, R4, R13, RZ ;  /* 0x0000000d04097227 */ /* 0x000fe200078e00ff */
[----:B------:R-:W-:-:S03]  /*92f0*/  IABS R14, R11 ;  /* 0x0000000b000e7213 */ /* 0x000fc60000000000 */
[----:B------:R-:W-:Y:S01]  /*9300*/  @!P0 IMAD.MOV R3, RZ, RZ, -R3 ;  /* 0x000000ffff038224 */ /* 0x000fe200078e0a03 */
[C---:B------:R-:W-:Y:S01]  /*9310*/  ISETP.GT.U32.AND P0, PT, R10.reuse, R18, PT ;  /* 0x000000120a00720c */ /* 0x040fe20003f04070 */
[----:B------:R-:W-:Y:S02]  /*9320*/  IMAD R6, R10, R8, R6 ;  /* 0x000000080a067224 */ /* 0x000fe400078e0206 */
[----:B------:R-:W-:Y:S01]  /*9330*/  IMAD.MOV R9, RZ, RZ, -R9 ;  /* 0x000000ffff097224 */ /* 0x000fe200078e0a09 */
[----:B------:R1:W-:Y:S01]  /*9340*/  STL [R1+0x6e0], R3 ;  /* 0x0006e00301007387 */ /* 0x0003e20000100800 */
[--C-:B------:R-:W-:Y:S01]  /*9350*/  @!P5 IMAD.IADD R16, R16, 0x1, -R10.reuse ;  /* 0x000000011010d824 */ /* 0x100fe200078e0a0a */
[C---:B------:R-:W-:Y:S01]  /*9360*/  ISETP.GT.U32.AND P5, PT, R10.reuse, R6, PT ;  /* 0x000000060a00720c */ /* 0x040fe20003fa4070 */
[----:B------:R-:W-:Y:S02]  /*9370*/  IMAD R13, R10, R9, R13 ;  /* 0x000000090a0d7224 */ /* 0x000fe400078e020d */
[----:B------:R-:W-:-:S02]  /*9380*/  @!P4 IMAD.IADD R17, R17, 0x1, -R10 ;  /* 0x000000011111c824 */ /* 0x000fc400078e0a0a */
[C---:B------:R-:W-:Y:S02]  /*9390*/  VIADD R8, R27.reuse, 0x157 ;  /* 0x000001571b087836 */ /* 0x040fe40000000000 */
[----:B------:R-:W-:Y:S01]  /*93a0*/  @!P0 IMAD.IADD R18, R18, 0x1, -R10 ;  /* 0x0000000112128824 */ /* 0x000fe200078e0a0a */
[C---:B------:R-:W-:Y:S01]  /*93b0*/  ISETP.GT.U32.AND P0, PT, R10.reuse, R13, PT ;  /* 0x0000000d0a00720c */ /* 0x040fe20003f04070 */
[----:B------:R-:W-:Y:S01]  /*93c0*/  VIADD R5, R27, 0x158 ;  /* 0x000001581b057836 */ /* 0x000fe20000000000 */
[----:B------:R-:W-:Y:S01]  /*93d0*/  ISETP.GT.U32.AND P4, PT, R10, R17, PT ;  /* 0x000000110a00720c */ /* 0x000fe20003f84070 */
[----:B-1----:R-:W-:Y:S01]  /*93e0*/  IMAD.MOV.U32 R3, RZ, RZ, R18 ;  /* 0x000000ffff037224 */ /* 0x002fe200078e0012 */
[----:B------:R-:W-:Y:S01]  /*93f0*/  IABS R12, R8 ;  /* 0x00000008000c7213 */ /* 0x000fe20000000000 */
[----:B------:R-:W-:Y:S01]  /*9400*/  @!P5 IMAD.IADD R6, R6, 0x1, -R10 ;  /* 0x000000010606d824 */ /* 0x000fe200078e0a0a */
[----:B------:R-:W-:Y:S01]  /*9410*/  IABS R9, R5 ;  /* 0x0000000500097213 */ /* 0x000fe20000000000 */
[----:B------:R-:W-:-:S02]  /*9420*/  @!P2 IMAD.MOV R3, RZ, RZ, -R3 ;  /* 0x000000ffff03a224 */ /* 0x000fc400078e0a03 */
[----:B------:R-:W-:Y:S01]  /*9430*/  IMAD.MOV.U32 R20, RZ, RZ, R15 ;  /* 0x000000ffff147224 */ /* 0x000fe200078e000f */
[----:B------:R-:W-:Y:S01]  /*9440*/  ISETP.GT.U32.AND P2, PT, R10, R6, PT ;  /* 0x000000060a00720c */ /* 0x000fe20003f44070 */
[----:B------:R-:W-:-:S04]  /*9450*/  IMAD.HI.U32 R15, R4, R12, RZ ;  /* 0x0000000c040f7227 */ /* 0x000fc800078e00ff */
[--C-:B------:R-:W-:Y:S01]  /*9460*/  @!P0 IMAD.IADD R13, R13, 0x1, -R10.reuse ;  /* 0x000000010d0d8824 */ /* 0x100fe200078e0a0a */
[----:B------:R-:W-:Y:S01]  /*9470*/  ISETP.GE.AND P0, PT, R7, RZ, PT ;  /* 0x000000ff0700720c */ /* 0x000fe20003f06270 */
[----:B------:R-:W-:Y:S01]  /*9480*/  @!P4 IMAD.IADD R17, R17, 0x1, -R10 ;  /* 0x000000011111c824 */ /* 0x000fe200078e0a0a */
[----:B------:R-:W-:Y:S01]  /*9490*/  ISETP.GE.AND P4, PT, R0, RZ, PT ;  /* 0x000000ff0000720c */ /* 0x000fe20003f86270 */
[----:B------:R-:W-:-:S04]  /*94a0*/  IMAD.HI.U32 R19, R4, R14, RZ ;  /* 0x0000000e04137227 */ /* 0x000fc800078e00ff */
[----:B------:R-:W-:Y:S01]  /*94b0*/  @!P3 IMAD.MOV R20, RZ, RZ, -R20 ;  /* 0x000000ffff14b224 */ /* 0x000fe200078e0a14 */
[----:B------:R-:W-:Y:S01]  /*94c0*/  ISETP.GT.U32.AND P3, PT, R10, R13, PT ;  /* 0x0000000d0a00720c */ /* 0x000fe20003f64070 */
[----:B------:R-:W-:Y:S02]  /*94d0*/  IMAD.MOV R15, RZ, RZ, -R15 ;  /* 0x000000ffff0f7224 */ /* 0x000fe400078e0a0f */
[----:B------:R-:W-:Y:S01]  /*94e0*/  IMAD.HI.U32 R0, R4, R9, RZ ;  /* 0x0000000904007227 */ /* 0x000fe200078e00ff */
[----:B------:R-:W-:Y:S03]  /*94f0*/  STL [R1+0x5b8], R20 ;  /* 0x0005b81401007387 */ /* 0x000fe60000100800 */
[----:B------:R-:W-:Y:S01]  /*9500*/  IMAD.MOV R19, RZ, RZ, -R19 ;  /* 0x000000ffff137224 */ /* 0x000fe200078e0a13 */
[----:B------:R1:W-:Y:S01]  /*9510*/  STL [R1+0x5fc], R3 ;  /* 0x0005fc0301007387 */ /* 0x0003e20000100800 */
[----:B------:R-:W-:Y:S01]  /*9520*/  @!P1 IMAD.MOV R17, RZ, RZ, -R17 ;  /* 0x000000ffff119224 */ /* 0x000fe200078e0a11 */
[----:B------:R-:W-:Y:S01]  /*9530*/  ISETP.GE.AND P1, PT, R11, RZ, PT ;  /* 0x000000ff0b00720c */ /* 0x000fe20003f26270 */
[----:B------:R-:W-:-:S02]  /*9540*/  IMAD R11, R10, R15, R12 ;  /* 0x0000000f0a0b7224 */ /* 0x000fc400078e020c */
[----:B------:R-:W-:Y:S01]  /*9550*/  IMAD.MOV R0, RZ, RZ, -R0 ;  /* 0x000000ffff007224 */ /* 0x000fe200078e0a00 */
[----:B------:R-:W-:Y:S01]  /*9560*/  STL [R1+0x660], R17 ;  /* 0x0006601101007387 */ /* 0x000fe20000100800 */
[----:B------:R-:W-:Y:S02]  /*9570*/  IMAD R14, R10, R19, R14 ;  /* 0x000000130a0e7224 */ /* 0x000fe400078e020e */
[----:B------:R-:W-:Y:S01]  /*9580*/  @!P2 IMAD.IADD R6, R6, 0x1, -R10 ;  /* 0x000000010606a824 */ /* 0x000fe200078e0a0a */
[C---:B------:R-:W-:Y:S01]  /*9590*/  ISETP.GT.U32.AND P2, PT, R10.reuse, R11, PT ;  /* 0x0000000b0a00720c */ /* 0x040fe20003f44070 */
[----:B-1----:R-:W-:Y:S01]  /*95a0*/  IMAD.MOV.U32 R3, RZ, RZ, R16 ;  /* 0x000000ffff037224 */ /* 0x002fe200078e0010 */
[C---:B------:R-:W-:Y:S01]  /*95b0*/  ISETP.GT.U32.AND P5, PT, R10.reuse, R14, PT ;  /* 0x0000000e0a00720c */ /* 0x040fe20003fa4070 */
[----:B------:R-:W-:Y:S02]  /*95c0*/  IMAD R9, R10, R0, R9 ;  /* 0x000000000a097224 */ /* 0x000fe400078e0209 */
[----:B------:R-:W-:-:S02]  /*95d0*/  @!P6 IMAD.MOV R3, RZ, RZ, -R3 ;  /* 0x000000ffff03e224 */ /* 0x000fc400078e0a03 */
[--C-:B------:R-:W-:Y:S01]  /*95e0*/  @!P3 IMAD.IADD R13, R13, 0x1, -R10.reuse ;  /* 0x000000010d0db824 */ /* 0x100fe200078e0a0a */
[----:B------:R-:W-:Y:S01]  /*95f0*/  ISETP.GT.U32.AND P6, PT, R10, R9, PT ;  /* 0x000000090a00720c */ /* 0x000fe20003fc4070 */
[----:B------:R-:W-:Y:S01]  /*9600*/  VIADD R7, R27, 0x156 ;  /* 0x000001561b077836 */ /* 0x000fe20000000000 */
[----:B------:R1:W-:Y:S01]  /*9610*/  STL [R1+0x6c0], R3 ;  /* 0x0006c00301007387 */ /* 0x0003e20000100800 */
[----:B------:R-:W-:Y:S01]  /*9620*/  ISETP.GE.AND P3, PT, R5, RZ, PT ;  /* 0x000000ff0500720c */ /* 0x000fe20003f66270 */
[----:B------:R-:W-:Y:S02]  /*9630*/  VIADD R5, R27, 0x155 ;  /* 0x000001551b057836 */ /* 0x000fe40000000000 */
[--C-:B------:R-:W-:Y:S01]  /*9640*/  @!P2 IMAD.IADD R11, R11, 0x1, -R10.reuse ;  /* 0x000000010b0ba824 */ /* 0x100fe200078e0a0a */
[----:B------:R-:W-:Y:S01]  /*9650*/  IABS R0, R7 ;  /* 0x0000000700007213 */ /* 0x000fe20000000000 */
[--C-:B------:R-:W-:Y:S01]  /*9660*/  @!P5 IMAD.IADD R14, R14, 0x1, -R10.reuse ;  /* 0x000000010e0ed824 */ /* 0x100fe200078e0a0a */
[----:B------:R-:W-:Y:S01]  /*9670*/  ISETP.GE.AND P5, PT, R8, RZ, PT ;  /* 0x000000ff0800720c */ /* 0x000fe20003fa6270 */
[----:B------:R-:W-:Y:S01]  /*9680*/  VIADD R8, R27, 0x154 ;  /* 0x000001541b087836 */ /* 0x000fe20000000000 */
[C---:B------:R-:W-:Y:S01]  /*9690*/  ISETP.GT.U32.AND P2, PT, R10.reuse, R11, PT ;  /* 0x0000000b0a00720c */ /* 0x040fe20003f44070 */
[----:B-1----:R-:W-:Y:S01]  /*96a0*/  IMAD.MOV.U32 R3, RZ, RZ, R13 ;  /* 0x000000ffff037224 */ /* 0x002fe200078e000d */
[----:B------:R-:W-:Y:S01]  /*96b0*/  IABS R13, R5 ;  /* 0x00000005000d7213 */ /* 0x000fe20000000000 */
[----:B------:R-:W-:Y:S01]  /*96c0*/  @!P6 IMAD.IADD R9, R9, 0x1, -R10 ;  /* 0x000000010909e824 */ /* 0x000fe200078e0a0a */
[----:B------:R-:W-:Y:S01]  /*96d0*/  ISETP.GT.U32.AND P6, PT, R10, R14, PT ;  /* 0x0000000e0a00720c */ /* 0x000fe20003fc4070 */
[----:B------:R-:W-:-:S02]  /*96e0*/  @!P4 IMAD.MOV R3, RZ, RZ, -R3 ;  /* 0x000000ffff03c224 */ /* 0x000fc400078e0a03 */
[----:B------:R-:W-:Y:S01]  /*96f0*/  IMAD.HI.U32 R12, R4, R0, RZ ;  /* 0x00000000040c7227 */ /* 0x000fe200078e00ff */
[C---:B------:R-:W-:Y:S02]  /*9700*/  ISETP.GT.U32.AND P4, PT, R10.reuse, R9, PT ;  /* 0x000000090a00720c */ /* 0x040fe40003f84070 */
[----:B------:R1:W-:Y:S01]  /*9710*/  STL [R1+0x6c4], R3 ;  /* 0x0006c40301007387 */ /* 0x0003e20000100800 */
[----:B------:R-:W-:Y:S02]  /*9720*/  IMAD.MOV R12, RZ, RZ, -R12 ;  /* 0x000000ffff0c7224 */ /* 0x000fe400078e0a0c */
[----:B------:R-:W-:Y:S02]  /*9730*/  @!P2 IMAD.IADD R11, R11, 0x1, -R10 ;  /* 0x000000010b0ba824 */ /* 0x000fe400078e0a0a */
[----:B------:R-:W-:Y:S01]  /*9740*/  IMAD R0, R10, R12, R0 ;  /* 0x0000000c0a007224 */ /* 0x000fe200078e0200 */
[----:B------:R-:W-:Y:S01]  /*9750*/  IABS R12, R8 ;  /* 0x00000008000c7213 */ /* 0x000fe20000000000 */
[----:B------:R-:W-:-:S02]  /*9760*/  @!P6 IMAD.IADD R14, R14, 0x1, -R10 ;  /* 0x000000010e0ee824 */ /* 0x000fc400078e0a0a */
[----:B------:R-:W-:Y:S01]  /*9770*/  VIADD R19, R27, 0x141 ;  /* 0x000001411b137836 */ /* 0x000fe20000000000 */
[----:B------:R-:W-:Y:S01]  /*9780*/  ISETP.GT.U32.AND P6, PT, R10, R0, PT ;  /* 0x000000000a00720c */ /* 0x000fe20003fc4070 */
        /* <DEDUP_REMOVED lines=8> */
[----:B------:R-:W-:Y:S01]  /*9810*/  VIADD R5, R27, 0x153 ;  /* 0x000001531b057836 */ /* 0x000fe20000000000 */
[----:B------:R-:W-:Y:S01]  /*9820*/  ISETP.GT.U32.AND P2, PT, R10, R13, PT ;  /* 0x0000000d0a00720c */ /* 0x000fe20003f44070 */
[----:B------:R-:W-:Y:S01]  /*9830*/  IMAD.HI.U32 R16, R4, R12, RZ ;  /* 0x0000000c04107227 */ /* 0x000fe200078e00ff */
[----:B------:R1:W-:Y:S02]  /*9840*/  STL [R1+0x6cc], R3 ;  /* 0x0006cc0301007387 */ /* 0x0003e40000100800 */
[----:B------:R-:W-:Y:S01]  /*9850*/  IABS R7, R5 ;  /* 0x0000000500077213 */ /* 0x000fe20000000000 */
[----:B------:R-:W-:-:S02]  /*9860*/  IMAD.MOV R16, RZ, RZ, -R16 ;  /* 0x000000ffff107224 */ /* 0x000fc400078e0a10 */
[----:B------:R-:W-:Y:S01]  /*9870*/  @!P6 IMAD.IADD R0, R0, 0x1, -R10 ;  /* 0x000000010000e824 */ /* 0x000fe200078e0a0a */
[----:B------:R-:W-:Y:S01]  /*9880*/  ISETP.GE.AND P6, PT, R8, RZ, PT ;  /* 0x000000ff0800720c */ /* 0x000fe20003fc6270 */
[C---:B------:R-:W-:Y:S02]  /*9890*/  IMAD R12, R10.reuse, R16, R12 ;  /* 0x000000100a0c7224 */ /* 0x040fe400078e020c */
[----:B------:R-:W-:Y:S02]  /*98a0*/  VIADD R6, R27, 0x152 ;  /* 0x000001521b067836 */ /* 0x000fe40000000000 */
[----:B------:R-:W-:Y:S02]  /*98b0*/  @!P2 IMAD.IADD R13, R13, 0x1, -R10 ;  /* 0x000000010d0da824 */ /* 0x000fe400078e0a0a */
[----:B-1----:R-:W-:Y:S01]  /*98c0*/  IMAD.MOV.U32 R3, RZ, RZ, R14 ;  /* 0x000000ffff037224 */ /* 0x002fe200078e000e */
[----:B------:R-:W-:Y:S01]  /*98d0*/  IABS R15, R6 ;  /* 0x00000006000f7213 */ /* 0x000fe20000000000 */
[----:B------:R-:W-:Y:S01]  /*98e0*/  IMAD.MOV.U32 R14, RZ, RZ, R9 ;  /* 0x000000ffff0e7224 */ /* 0x000fe200078e0009 */
[C---:B------:R-:W-:Y:S01]  /*98f0*/  ISETP.GT.U32.AND P2, PT, R10.reuse, R13, PT ;  /* 0x0000000d0a00720c */ /* 0x040fe20003f44070 */
[----:B------:R-:W-:Y:S01]  /*9900*/  @!P1 IMAD.MOV R3, RZ, RZ, -R3 ;  /* 0x000000ffff039224 */ /* 0x000fe200078e0a03 */
[----:B------:R-:W-:Y:S01]  /*9910*/  ISETP.GT.U32.AND P1, PT, R10, R0, PT ;  /* 0x000000000a00720c */ /* 0x000fe20003f24070 */
[----:B------:R-:W-:-:S03]  /*9920*/  IMAD.HI.U32 R8, R4, R7, RZ ;  /* 0x0000000704087227 */ /* 0x000fc600078e00ff */
[----:B------:R1:W-:Y:S01]  /*9930*/  STL [R1+0x6c8], R3 ;  /* 0x0006c80301007387 */ /* 0x0003e20000100800 */
[----:B------:R-:W-:Y:S01]  /*9940*/  @!P3 IMAD.MOV R14, RZ, RZ, -R14 ;  /* 0x000000ffff0eb224 */ /* 0x000fe200078e0a0e */
[----:B------:R-:W-:Y:S01]  /*9950*/  ISETP.GT.U32.AND P3, PT, R10, R12, PT ;  /* 0x0000000c0a00720c */ /* 0x000fe20003f64070 */
[----:B------:R-:W-:Y:S02]  /*9960*/  IMAD.MOV R8, RZ, RZ, -R8 ;  /* 0x000000ffff087224 */ /* 0x000fe400078e0a08 */
[----:B------:R-:W-:Y:S01]  /*9970*/  IMAD.HI.U32 R9, R4, R15, RZ ;  /* 0x0000000f04097227 */ /* 0x000fe200078e00ff */
[----:B------:R2:W-:Y:S03]  /*9980*/  STL [R1+0x6a4], R14 ;  /* 0x0006a40e01007387 */ /* 0x0005e60000100800 */
[----:B------:R-:W-:Y:S02]  /*9990*/  IMAD R7, R10, R8, R7 ;  /* 0x000000080a077224 */ /* 0x000fe400078e0207 */
[----:B------:R-:W-:-:S02]  /*99a0*/  @!P2 IMAD.IADD R13, R13, 0x1, -R10 ;  /* 0x000000010d0da824 */ /* 0x000fc400078e0a0a */
[----:B------:R-:W-:Y:S01]  /*99b0*/  IMAD.MOV R9, RZ, RZ, -R9 ;  /* 0x000000ffff097224 */ /* 0x000fe200078e0a09 */
[----:B------:R-:W-:Y:S01]  /*99c0*/  ISETP.GT.U32.AND P2, PT, R10, R7, PT ;  /* 0x000000070a00720c */ /* 0x000fe20003f44070 */
[--C-:B------:R-:W-:Y:S01]  /*99d0*/  @!P1 IMAD.IADD R0, R0, 0x1, -R10.reuse ;  /* 0x0000000100009824 */ /* 0x100fe200078e0a0a */
[----:B------:R-:W-:Y:S01]  /*99e0*/  ISETP.GE.AND P1, PT, R6, RZ, PT ;  /* 0x000000ff0600720c */ /* 0x000fe20003f26270 */
[----:B------:R-:W-:Y:S02]  /*99f0*/  @!P3 IMAD.IADD R12, R12, 0x1, -R10 ;  /* 0x000000010c0cb824 */ /* 0x000fe400078e0a0a */
[----:B-1----:R-:W-:Y:S02]  /*9a00*/  IMAD.MOV.U32 R3, RZ, RZ, R11 ;  /* 0x000000ffff037224 */ /* 0x002fe400078e000b */
[C---:B------:R-:W-:Y:S01]  /*9a10*/  IMAD R15, R10.reuse, R9, R15 ;  /* 0x000000090a0f7224 */ /* 0x040fe200078e020f */
[----:B------:R-:W-:Y:S01]  /*9a20*/  ISETP.GT.U32.AND P3, PT, R10, R12, PT ;  /* 0x0000000c0a00720c */ /* 0x000fe20003f64070 */
[----:B--2---:R-:W-:-:S02]  /*9a30*/  IMAD.MOV.U32 R14, RZ, RZ, R0 ;  /* 0x000000ffff0e7224 */ /* 0x004fc400078e0000 */
[----:B------:R-:W-:Y:S01]  /*9a40*/  @!P5 IMAD.MOV R3, RZ, RZ, -R3 ;  /* 0x000000ffff03d224 */ /* 0x000fe200078e0a03 */
[----:B------:R-:W-:Y:S01]  /*9a50*/  ISETP.GE.AND P5, PT, R5, RZ, PT ;  /* 0x000000ff0500720c */ /* 0x000fe20003fa6270 */
[----:B------:R-:W-:Y:S01]  /*9a60*/  @!P0 IMAD.MOV R14, RZ, RZ, -R14 ;  /* 0x000000ffff0e8224 */ /* 0x000fe200078e0a0e */
[----:B------:R-:W-:Y:S01]  /*9a70*/  ISETP.GT.U32.AND P0, PT, R10, R15, PT ;  /* 0x0000000f0a00720c */ /* 0x000fe20003f04070 */
[----:B------:R-:W-:Y:S01]  /*9a80*/  VIADD R11, R27, 0x151 ;  /* 0x000001511b0b7836 */ /* 0x000fe20000000000 */
[----:B------:R1:W-:Y:S01]  /*9a90*/  STL [R1+0x6a8], R3 ;  /* 0x0006a80301007387 */ /* 0x0003e20000100800 */
[--C-:B------:R-:W-:Y:S02]  /*9aa0*/  @!P2 IMAD.IADD R7, R7, 0x1, -R10.reuse ;  /* 0x000000010707a824 */ /* 0x100fe400078e0a0a */
[C---:B------:R-:W-:Y:S01]  /*9ab0*/  VIADD R9, R27.reuse, 0x150 ;  /* 0x000001501b097836 */ /* 0x040fe20000000000 */
[----:B------:R-:W-:Y:S01]  /*9ac0*/  IABS R6, R11 ;  /* 0x0000000b00067213 */ /* 0x000fe20000000000 */
[----:B------:R-:W-:Y:S01]  /*9ad0*/  @!P3 IMAD.IADD R12, R12, 0x1, -R10 ;  /* 0x000000010c0cb824 */ /* 0x000fe200078e0a0a */
[----:B------:R-:W-:Y:S01]  /*9ae0*/  ISETP.GT.U32.AND P2, PT, R10, R7, PT ;  /* 0x000000070a00720c */ /* 0x000fe20003f44070 */
[----:B------:R-:W-:Y:S01]  /*9af0*/  STL [R1+0x6bc], R14 ;  /* 0x0006bc0e01007387 */ /* 0x000fe20000100800 */
[----:B------:R-:W-:Y:S01]  /*9b00*/  IABS R8, R9 ;  /* 0x0000000900087213 */ /* 0x000fe20000000000 */
[----:B------:R-:W-:Y:S01]  /*9b10*/  VIADD R5, R27, 0x14f ;  /* 0x0000014f1b057836 */ /* 0x000fe20000000000 */
[----:B------:R-:W-:Y:S01]  /*9b20*/  ISETP.GE.AND P3, PT, R9, RZ, PT ;  /* 0x000000ff0900720c */ /* 0x000fe20003f66270 */
[----:B-1----:R-:W-:-:S02]  /*9b30*/  IMAD.MOV.U32 R3, RZ, RZ, R13 ;  /* 0x000000ffff037224 */ /* 0x002fc400078e000d */
[----:B------:R-:W-:Y:S01]  /*9b40*/  IMAD.HI.U32 R13, R4, R6, RZ ;  /* 0x00000006040d7227 */ /* 0x000fe200078e00ff */
[----:B------:R-:W-:-:S03]  /*9b50*/  IABS R0, R5 ;  /* 0x0000000500007213 */ /* 0x000fc60000000000 */
[----:B------:R-:W-:Y:S01]  /*9b60*/  @!P4 IMAD.MOV R3, RZ, RZ, -R3 ;  /* 0x000000ffff03c224 */ /* 0x000fe200078e0a03 */
[----:B------:R-:W-:Y:S01]  /*9b70*/  ISETP.GE.AND P4, PT, R11, RZ, PT ;  /* 0x000000ff0b00720c */ /* 0x000fe20003f86270 */
[----:B------:R-:W-:Y:S02]  /*9b80*/  @!P0 IMAD.IADD R15, R15, 0x1, -R10 ;  /* 0x000000010f0f8824 */ /* 0x000fe400078e0a0a */
[----:B------:R-:W-:Y:S01]  /*9b90*/  IMAD.MOV R13, RZ, RZ, -R13 ;  /* 0x000000ffff0d7224 */ /* 0x000fe200078e0a0d */
[----:B------:R1:W-:Y:S01]  /*9ba0*/  STL [R1+0x6b8], R3 ;  /* 0x0006b80301007387 */ /* 0x0003e20000100800 */
[----:B------:R-:W-:Y:S01]  /*9bb0*/  IMAD.HI.U32 R9, R4, R8, RZ ;  /* 0x0000000804097227 */ /* 0x000fe200078e00ff */
[----:B------:R-:W-:-:S03]  /*9bc0*/  ISETP.GT.U32.AND P0, PT, R10, R15, PT ;  /* 0x0000000f0a00720c */ /* 0x000fc60003f04070 */
[C---:B------:R-:W-:Y:S02]  /*9bd0*/  IMAD R6, R10.reuse, R13, R6 ;  /* 0x0000000d0a067224 */ /* 0x040fe400078e0206 */
[----:B------:R-:W-:Y:S02]  /*9be0*/  IMAD.MOV R9, RZ, RZ, -R9 ;  /* 0x000000ffff097224 */ /* 0x000fe400078e0a09 */
[----:B------:R-:W-:Y:S01]  /*9bf0*/  @!P2 IMAD.IADD R7, R7, 0x1, -R10 ;  /* 0x000000010707a824 */ /* 0x000fe200078e0a0a */
[----:B------:R-:W-:Y:S01]  /*9c00*/  ISETP.GT.U32.AND P2, PT, R10, R6, PT ;  /* 0x000000060a00720c */ /* 0x000fe20003f44070 */
[----:B-1----:R-:W-:Y:S02]  /*9c10*/  IMAD.MOV.U32 R3, RZ, RZ, R12 ;  /* 0x000000ffff037224 */ /* 0x002fe400078e000c */
[----:B------:R-:W-:-:S04]  /*9c20*/  IMAD.HI.U32 R11, R4, R0, RZ ;  /* 0x00000000040b7227 */ /* 0x000fc800078e00ff */
[----:B------:R-:W-:Y:S01]  /*9c30*/  @!P6 IMAD.MOV R3, RZ, RZ, -R3 ;  /* 0x000000ffff03e224 */ /* 0x000fe200078e0a03 */
[----:B------:R-:W-:Y:S01]  /*9c40*/  ISETP.GE.AND P6, PT, R5, RZ, PT ;  /* 0x000000ff0500720c */ /* 0x000fe20003fc6270 */
[C---:B------:R-:W-:Y:S02]  /*9c50*/  IMAD R5, R10.reuse, R9, R8 ;  /* 0x000000090a057224 */ /* 0x040fe400078e0208 */
[----:B------:R-:W-:Y:S01]  /*9c60*/  IMAD.MOV R11, RZ, RZ, -R11 ;  /* 0x000000ffff0b7224 */ /* 0x000fe200078e0a0b */
[----:B------:R1:W-:Y:S01]  /*9c70*/  STL [R1+0x6b0], R3 ;  /* 0x0006b00301007387 */ /* 0x0003e20000100800 */
[----:B------:R-:W-:Y:S02]  /*9c80*/  @!P0 IMAD.IADD R15, R15, 0x1, -R10 ;  /* 0x000000010f0f8824 */ /* 0x000fe400078e0a0a */
[----:B------:R-:W-:Y:S02]  /*9c90*/  IMAD R0, R10, R11, R0 ;  /* 0x0000000b0a007224 */ /* 0x000fe400078e0200 */
[----:B------:R-:W-:-:S02]  /*9ca0*/  @!P2 IMAD.IADD R6, R6, 0x1, -R10 ;  /* 0x000000010606a824 */ /* 0x000fc400078e0a0a */
[C---:B------:R-:W-:Y:S02]  /*9cb0*/  VIADD R11, R27.reuse, 0x14e ;  /* 0x0000014e1b0b7836 */ /* 0x040fe40000000000 */
[----:B------:R-:W-:Y:S01]  /*9cc0*/  VIADD R8, R27, 0x14c ;  /* 0x0000014c1b087836 */ /* 0x000fe20000000000 */
[C---:B------:R-:W-:Y:S01]  /*9cd0*/  ISETP.GT.U32.AND P2, PT, R10.reuse, R6, PT ;  /* 0x000000060a00720c */ /* 0x040fe20003f44070 */
[----:B-1----:R-:W-:Y:S01]  /*9ce0*/  IMAD.MOV.U32 R3, RZ, RZ, R7 ;  /* 0x000000ffff037224 */ /* 0x002fe200078e0007 */
[----:B------:R-:W-:Y:S01]  /*9cf0*/  ISETP.GE.AND P0, PT, R11, RZ, PT ;  /* 0x000000ff0b00720c */ /* 0x000fe20003f06270 */
[C---:B------:R-:W-:Y:S01]  /*9d00*/  VIADD R7, R27.reuse, 0x14d ;  /* 0x0000014d1b077836 */ /* 0x040fe20000000000 */
[----:B------:R-:W-:Y:S01]  /*9d10*/  IABS R11, R11 ;  /* 0x0000000b000b7213 */ /* 0x000fe20000000000 */
[----:B------:R-:W-:Y:S01]  /*9d20*/  @!P5 IMAD.MOV R3, RZ, RZ, -R3 ;  /* 0x000000ffff03d224 */ /* 0x000fe200078e0a03 */
[----:B------:R-:W-:Y:S01]  /*9d30*/  ISETP.GT.U32.AND P5, PT, R10, R5, PT ;  /* 0x000000050a00720c */ /* 0x000fe20003fa4070 */
[----:B------:R-:W-:Y:S01]  /*9d40*/  VIADD R9, R27, 0x14b ;  /* 0x0000014b1b097836 */ /* 0x000fe20000000000 */
[----:B------:R-:W-:-:S02]  /*9d50*/  IABS R12, R7 ;  /* 0x00000007000c7213 */ /* 0x000fc40000000000 */
[----:B------:R1:W-:Y:S01]  /*9d60*/  STL [R1+0x6b4], R3 ;  /* 0x0006b40301007387 */ /* 0x0003e20000100800 */
[----:B------:R-:W-:Y:S02]  /*9d70*/  IABS R13, R8 ;  /* 0x00000008000d7213 */ /* 0x000fe40000000000 */
[----:B------:R-:W-:Y:S01]  /*9d80*/  IMAD.HI.U32 R16, R4, R12, RZ ;  /* 0x0000000c04107227 */ /* 0x000fe200078e00ff */
[----:B------:R-:W-:-:S03]  /*9d90*/  IABS R14, R9 ;  /* 0x00000009000e7213 */ /* 0x000fc60000000000 */
[----:B------:R-:W-:Y:S02]  /*9da0*/  IMAD.MOV R16, RZ, RZ, -R16 ;  /* 0x000000ffff107224 */ /* 0x000fe400078e0a10 */
[----:B------:R-:W-:Y:S02]  /*9db0*/  @!P5 IMAD.IADD R5, R5, 0x1, -R10 ;  /* 0x000000010505d824 */ /* 0x000fe400078e0a0a */
[----:B-1----:R-:W-:Y:S02]  /*9dc0*/  IMAD.MOV.U32 R3, RZ, RZ, R15 ;  /* 0x000000ffff037224 */ /* 0x002fe400078e000f */
[----:B------:R-:W-:Y:S01]  /*9dd0*/  IMAD.HI.U32 R15, R4, R11, RZ ;  /* 0x0000000b040f7227 */ /* 0x000fe200078e00ff */
[----:B------:R-:W-:-:S03]  /*9de0*/  ISETP.GT.U32.AND P5, PT, R10, R5, PT ;  /* 0x000000050a00720c */ /* 0x000fc60003fa4070 */
[----:B------:R-:W-:Y:S01]  /*9df0*/  @!P1 IMAD.MOV R3, RZ, RZ, -R3 ;  /* 0x000000ffff039224 */ /* 0x000fe200078e0a03 */
[----:B------:R-:W-:Y:S01]  /*9e00*/  ISETP.GT.U32.AND P1, PT, R10, R0, PT ;  /* 0x000000000a00720c */ /* 0x000fe20003f24070 */
[----:B------:R-:W-:Y:S02]  /*9e10*/  IMAD.MOV R15, RZ, RZ, -R15 ;  /* 0x000000ffff0f7224 */ /* 0x000fe400078e0a0f */
[----:B------:R-:W-:Y:S01]  /*9e20*/  @!P2 IMAD.IADD R6, R6, 0x1, -R10 ;  /* 0x000000010606a824 */ /* 0x000fe200078e0a0a */
[----:B------:R1:W-:Y:S01]  /*9e30*/  STL [R1+0x6ac], R3 ;  /* 0x0006ac0301007387 */ /* 0x0003e20000100800 */
[C---:B------:R-:W-:Y:S01]  /*9e40*/  IMAD R11, R10.reuse, R15, R11 ;  /* 0x0000000f0a0b7224 */ /* 0x040fe200078e020b */
[----:B------:R-:W-:Y:S01]  /*9e50*/  ISETP.GE.AND P2, PT, R7, RZ, PT ;  /* 0x000000ff0700720c */ /* 0x000fe20003f46270 */
[----:B------:R-:W-:Y:S02]  /*9e60*/  IMAD R12, R10, R16, R12 ;  /* 0x000000100a0c7224 */ /* 0x000fe400078e020c */
[----:B------:R-:W-:-:S02]  /*9e70*/  IMAD.MOV.U32 R18, RZ, RZ, R6 ;  /* 0x000000ffff127224 */ /* 0x000fc400078e0006 */
[--C-:B------:R-:W-:Y:S01]  /*9e80*/  @!P5 IMAD.IADD R5, R5, 0x1, -R10.reuse ;  /* 0x000000010505d824 */ /* 0x100fe200078e0a0a */
[----:B------:R-:W-:Y:S01]  /*9e90*/  ISETP.GT.U32.AND P5, PT, R10, R11, PT ;  /* 0x0000000b0a00720c */ /* 0x000fe20003fa4070 */
[----:B------:R-:W-:Y:S02]  /*9ea0*/  @!P1 IMAD.IADD R0, R0, 0x1, -R10 ;  /* 0x0000000100009824 */ /* 0x000fe400078e0a0a */
[----:B------:R-:W-:Y:S01]  /*9eb0*/  @!P4 IMAD.MOV R18, RZ, RZ, -R18 ;  /* 0x000000ffff12c224 */ /* 0x000fe200078e0a12 */
[C---:B------:R-:W-:Y:S01]  /*9ec0*/  ISETP.GT.U32.AND P4, PT, R10.reuse, R12, PT ;  /* 0x0000000c0a00720c */ /* 0x040fe20003f84070 */
[----:B-1----:R-:W-:Y:S01]  /*9ed0*/  IMAD.MOV.U32 R3, RZ, RZ, R5 ;  /* 0x000000ffff037224 */ /* 0x002fe200078e0005 */
[----:B------:R-:W-:Y:S01]  /*9ee0*/  ISETP.GT.U32.AND P1, PT, R10, R0, PT ;  /* 0x000000000a00720c */ /* 0x000fe20003f24070 */
[C---:B------:R-:W-:Y:S01]  /*9ef0*/  IMAD.HI.U32 R17, R4.reuse, R13, RZ ;  /* 0x0000000d04117227 */ /* 0x040fe200078e00ff */
[----:B------:R-:W-:Y:S03]  /*9f00*/  STL [R1+0x6a0], R18 ;  /* 0x0006a01201007387 */ /* 0x000fe60000100800 */
[----:B------:R-:W-:-:S04]  /*9f10*/  IMAD.HI.U32 R7, R4, R14, RZ ;  /* 0x0000000e04077227 */ /* 0x000fc800078e00ff */
[----:B------:R-:W-:Y:S01]  /*9f20*/  @!P3 IMAD.MOV R3, RZ, RZ, -R3 ;  /* 0x000000ffff03b224 */ /* 0x000fe200078e0a03 */
[----:B------:R-:W-:Y:S01]  /*9f30*/  ISETP.GE.AND P3, PT, R8, RZ, PT ;  /* 0x000000ff0800720c */ /* 0x000fe20003f66270 */
[----:B------:R-:W-:Y:S02]  /*9f40*/  IMAD.MOV R17, RZ, RZ, -R17 ;  /* 0x000000ffff117224 */ /* 0x000fe400078e0a11 */
[----:B------:R-:W-:Y:S01]  /*9f50*/  IMAD.MOV R7, RZ, RZ, -R7 ;  /* 0x000000ffff077224 */ /* 0x000fe200078e0a07 */
[----:B------:R1:W-:Y:S01]  /*9f60*/  STL [R1+0x69c], R3 ;  /* 0x00069c0301007387 */ /* 0x0003e20000100800 */
[----:B------:R-:W-:Y:S02]  /*9f70*/  @!P1 IMAD.IADD R0, R0, 0x1, -R10 ;  /* 0x0000000100009824 */ /* 0x000fe400078e0a0a */
[----:B------:R-:W-:Y:S02]  /*9f80*/  IMAD R13, R10, R17, R13 ;  /* 0x000000110a0d7224 */ /* 0x000fe400078e020d */
[----:B------:R-:W-:-:S02]  /*9f90*/  VIADD R6, R27, 0x14a ;  /* 0x0000014a1b067836 */ /* 0x000fc40000000000 */
[C---:B------:R-:W-:Y:S01]  /*9fa0*/  IMAD R14, R10.reuse, R7, R14 ;  /* 0x000000070a0e7224 */ /* 0x040fe200078e020e */
[----:B------:R-:W-:Y:S01]  /*9fb0*/  ISETP.GT.U32.AND P1, PT, R10, R13, PT ;  /* 0x0000000d0a00720c */ /* 0x000fe20003f24070 */
[----:B------:R-:W-:Y:S01]  /*9fc0*/  @!P5 IMAD.IADD R11, R11, 0x1, -R10 ;  /* 0x000000010b0bd824 */ /* 0x000fe200078e0a0a */
[----:B------:R-:W-:Y:S01]  /*9fd0*/  IABS R5, R6 ;  /* 0x0000000600057213 */ /* 0x000fe20000000000 */
        /* <DEDUP_REMOVED lines=8> */
[C---:B------:R-:W-:Y:S02]  /*a060*/  VIADD R8, R27.reuse, 0x148 ;  /* 0x000001481b087836 */ /* 0x040fe40000000000 */
[----:B------:R-:W-:Y:S02]  /*a070*/  IMAD.MOV R16, RZ, RZ, -R16 ;  /* 0x000000ffff107224 */ /* 0x000fe400078e0a10 */
[----:B------:R-:W-:Y:S01]  /*a080*/  VIADD R7, R27, 0x149 ;  /* 0x000001491b077836 */ /* 0x000fe20000000000 */
[----:B------:R-:W-:Y:S01]  /*a090*/  IABS R15, R8 ;  /* 0x00000008000f7213 */ /* 0x000fe20000000000 */
[--C-:B------:R-:W-:Y:S02]  /*a0a0*/  @!P1 IMAD.IADD R13, R13, 0x1, -R10.reuse ;  /* 0x000000010d0d9824 */ /* 0x100fe400078e0a0a */
[----:B------:R-:W-:Y:S01]  /*a0b0*/  IMAD R5, R10, R16, R5 ;  /* 0x000000100a057224 */ /* 0x000fe200078e0205 */
[----:B------:R-:W-:Y:S01]  /*a0c0*/  IABS R0, R7 ;  /* 0x0000000700007213 */ /* 0x000fe20000000000 */
[--C-:B------:R-:W-:Y:S01]  /*a0d0*/  @!P6 IMAD.IADD R14, R14, 0x1, -R10.reuse ;  /* 0x000000010e0ee824 */ /* 0x100fe200078e0a0a */
[----:B------:R-:W-:Y:S01]  /*a0e0*/  ISETP.GT.U32.AND P1, PT, R10, R13, PT ;  /* 0x0000000d0a00720c */ /* 0x000fe20003f24070 */
[--C-:B------:R-:W-:Y:S01]  /*a0f0*/  @!P5 IMAD.IADD R11, R11, 0x1, -R10.reuse ;  /* 0x000000010b0bd824 */ /* 0x100fe200078e0a0a */
[----:B------:R-:W-:Y:S01]  /*a100*/  ISETP.GE.AND P5, PT, R9, RZ, PT ;  /* 0x000000ff0900720c */ /* 0x000fe20003fa6270 */
[----:B------:R-:W-:Y:S01]  /*a110*/  @!P4 IMAD.IADD R12, R12, 0x1, -R10 ;  /* 0x000000010c0cc824 */ /* 0x000fe200078e0a0a */
[C---:B------:R-:W-:Y:S01]  /*a120*/  ISETP.GT.U32.AND P4, PT, R10.reuse, R5, PT ;  /* 0x000000050a00720c */ /* 0x040fe20003f84070 */
[----:B------:R-:W-:Y:S01]  /*a130*/  IMAD.MOV.U32 R9, RZ, RZ, R15 ;  /* 0x000000ffff097224 */ /* 0x000fe200078e000f */
[----:B------:R-:W-:Y:S01]  /*a140*/  ISETP.GT.U32.AND P6, PT, R10, R14, PT ;  /* 0x0000000e0a00720c */ /* 0x000fe20003fc4070 */
[----:B------:R-:W-:-:S04]  /*a150*/  IMAD.HI.U32 R15, R4, R0, RZ ;  /* 0x00000000040f7227 */ /* 0x000fc800078e00ff */
[----:B------:R-:W-:Y:S02]  /*a160*/  IMAD.MOV R15, RZ, RZ, -R15 ;  /* 0x000000ffff0f7224 */ /* 0x000fe400078e0a0f */
[----:B------:R-:W-:Y:S02]  /*a170*/  IMAD.MOV.U32 R17, RZ, RZ, R11 ;  /* 0x000000ffff117224 */ /* 0x000fe400078e000b */
[----:B------:R-:W-:Y:S02]  /*a180*/  IMAD R0, R10, R15, R0 ;  /* 0x0000000f0a007224 */ /* 0x000fe400078e0200 */
[----:B-1----:R-:W-:Y:S02]  /*a190*/  IMAD.MOV.U32 R3, RZ, RZ, R12 ;  /* 0x000000ffff037224 */ /* 0x002fe400078e000c */
[----:B------:R-:W-:-:S04]  /*a1a0*/  IMAD.HI.U32 R11, R4, R9, RZ ;  /* 0x00000009040b7227 */ /* 0x000fc800078e00ff */
[--C-:B------:R-:W-:Y:S01]  /*a1b0*/  @!P1 IMAD.IADD R13, R13, 0x1, -R10.reuse ;  /* 0x000000010d0d9824 */ /* 0x100fe200078e0a0a */
[----:B------:R-:W-:Y:S01]  /*a1c0*/  ISETP.GE.AND P1, PT, R8, RZ, PT ;  /* 0x000000ff0800720c */ /* 0x000fe20003f26270 */
[--C-:B------:R-:W-:Y:S02]  /*a1d0*/  @!P4 IMAD.IADD R5, R5, 0x1, -R10.reuse ;  /* 0x000000010505c824 */ /* 0x100fe400078e0a0a */
[----:B------:R-:W-:Y:S01]  /*a1e0*/  @!P0 IMAD.MOV R17, RZ, RZ, -R17 ;  /* 0x000000ffff118224 */ /* 0x000fe200078e0a11 */
[----:B------:R-:W-:Y:S01]  /*a1f0*/  ISETP.GE.AND P0, PT, R6, RZ, PT ;  /* 0x000000ff0600720c */ /* 0x000fe20003f06270 */
[----:B------:R-:W-:Y:S01]  /*a200*/  @!P6 IMAD.IADD R14, R14, 0x1, -R10 ;  /* 0x000000010e0ee824 */ /* 0x000fe200078e0a0a */
[C---:B------:R-:W-:Y:S01]  /*a210*/  ISETP.GT.U32.AND P6, PT, R10.reuse, R0, PT ;  /* 0x000000000a00720c */ /* 0x040fe20003fc4070 */
[----:B------:R-:W-:Y:S01]  /*a220*/  @!P2 IMAD.MOV R3, RZ, RZ, -R3 ;  /* 0x000000ffff03a224 */ /* 0x000fe200078e0a03 */
[C---:B------:R-:W-:Y:S01]  /*a230*/  ISETP.GT.U32.AND P4, PT, R10.reuse, R5, PT ;  /* 0x000000050a00720c */ /* 0x040fe20003f84070 */
[----:B------:R-:W-:Y:S01]  /*a240*/  IMAD.MOV R11, RZ, RZ, -R11 ;  /* 0x000000ffff0b7224 */ /* 0x000fe200078e0a0b */
[----:B------:R-:W-:Y:S01]  /*a250*/  STL [R1+0x690], R17 ;  /* 0x0006901101007387 */ /* 0x000fe20000100800 */
[----:B------:R-:W-:Y:S01]  /*a260*/  IMAD.MOV.U32 R12, RZ, RZ, R13 ;  /* 0x000000ffff0c7224 */ /* 0x000fe200078e000d */
[----:B------:R-:W-:Y:S01]  /*a270*/  ISETP.GE.AND P2, PT, R7, RZ, PT ;  /* 0x000000ff0700720c */ /* 0x000fe20003f46270 */
[----:B------:R-:W-:Y:S01]  /*a280*/  IMAD R8, R10, R11, R9 ;  /* 0x0000000b0a087224 */ /* 0x000fe200078e0209 */
[----:B------:R1:W-:Y:S01]  /*a290*/  STL [R1+0x66c], R3 ;  /* 0x00066c0301007387 */ /* 0x0003e20000100800 */
[----:B------:R-:W-:-:S02]  /*a2a0*/  @!P3 IMAD.MOV R12, RZ, RZ, -R12 ;  /* 0x000000ffff0cb224 */ /* 0x000fc400078e0a0c */
[C---:B------:R-:W-:Y:S02]  /*a2b0*/  VIADD R7, R27.reuse, 0x147 ;  /* 0x000001471b077836 */ /* 0x040fe40000000000 */
[----:B------:R-:W-:Y:S01]  /*a2c0*/  VIADD R6, R27, 0x146 ;  /* 0x000001461b067836 */ /* 0x000fe20000000000 */
[----:B------:R2:W-:Y:S01]  /*a2d0*/  STL [R1+0x67c], R12 ;  /* 0x00067c0c01007387 */ /* 0x0005e20000100800 */
[--C-:B------:R-:W-:Y:S01]  /*a2e0*/  @!P6 IMAD.IADD R0, R0, 0x1, -R10.reuse ;  /* 0x000000010000e824 */ /* 0x100fe200078e0a0a */
[----:B------:R-:W-:Y:S01]  /*a2f0*/  ISETP.GE.AND P3, PT, R7, RZ, PT ;  /* 0x000000ff0700720c */ /* 0x000fe20003f66270 */
[----:B------:R-:W-:Y:S01]  /*a300*/  @!P4 IMAD.IADD R5, R5, 0x1, -R10 ;  /* 0x000000010505c824 */ /* 0x000fe200078e0a0a */
[----:B------:R-:W-:Y:S01]  /*a310*/  ISETP.GE.AND P4, PT, R6, RZ, PT ;  /* 0x000000ff0600720c */ /* 0x000fe20003f86270 */
[----:B-1----:R-:W-:Y:S01]  /*a320*/  IMAD.MOV.U32 R3, RZ, RZ, R14 ;  /* 0x000000ffff037224 */ /* 0x002fe200078e000e */
[----:B------:R-:W-:Y:S01]  /*a330*/  ISETP.GT.U32.AND P6, PT, R10, R0, PT ;  /* 0x000000000a00720c */ /* 0x000fe20003fc4070 */
[----:B------:R-:W-:-:S02]  /*a340*/  VIADD R18, R27, 0x145 ;  /* 0x000001451b127836 */ /* 0x000fc40000000000 */
[----:B------:R-:W-:Y:S01]  /*a350*/  @!P5 IMAD.MOV R3, RZ, RZ, -R3 ;  /* 0x000000ffff03d224 */ /* 0x000fe200078e0a03 */
[----:B------:R-:W-:Y:S01]  /*a360*/  ISETP.GT.U32.AND P5, PT, R10, R8, PT ;  /* 0x000000080a00720c */ /* 0x000fe20003fa4070 */
[----:B------:R-:W-:Y:S01]  /*a370*/  VIADD R9, R27, 0x144 ;  /* 0x000001441b097836 */ /* 0x000fe20000000000 */
[----:B--2---:R-:W-:Y:S02]  /*a380*/  IABS R12, R7 ;  /* 0x00000007000c7213 */ /* 0x004fe40000000000 */
[----:B------:R-:W-:Y:S01]  /*a390*/  IABS R7, R6 ;  /* 0x0000000600077213 */ /* 0x000fe20000000000 */
[----:B------:R1:W-:Y:S01]  /*a3a0*/  STL [R1+0x680], R3 ;  /* 0x0006800301007387 */ /* 0x0003e20000100800 */
[----:B------:R-:W-:-:S03]  /*a3b0*/  IABS R14, R9 ;  /* 0x00000009000e7213 */ /* 0x000fc60000000000 */
[----:B------:R-:W-:Y:S02]  /*a3c0*/  IMAD.MOV.U32 R6, RZ, RZ, R7 ;  /* 0x000000ffff067224 */ /* 0x000fe400078e0007 */
[----:B------:R-:W-:-:S04]  /*a3d0*/  IMAD.HI.U32 R7, R4, R12, RZ ;  /* 0x0000000c04077227 */ /* 0x000fc800078e00ff */
[----:B------:R-:W-:Y:S02]  /*a3e0*/  IMAD.MOV R7, RZ, RZ, -R7 ;  /* 0x000000ffff077224 */ /* 0x000fe400078e0a07 */
[----:B------:R-:W-:Y:S02]  /*a3f0*/  @!P5 IMAD.IADD R8, R8, 0x1, -R10 ;  /* 0x000000010808d824 */ /* 0x000fe400078e0a0a */
[C---:B------:R-:W-:Y:S02]  /*a400*/  IMAD R12, R10.reuse, R7, R12 ;  /* 0x000000070a0c7224 */ /* 0x040fe400078e020c */
[----:B-1----:R-:W-:Y:S01]  /*a410*/  IMAD.MOV.U32 R3, RZ, RZ, R5 ;  /* 0x000000ffff037224 */ /* 0x002fe200078e0005 */
[----:B------:R-:W-:Y:S01]  /*a420*/  ISETP.GT.U32.AND P5, PT, R10, R8, PT ;  /* 0x000000080a00720c */ /* 0x000fe20003fa4070 */
[----:B------:R-:W-:-:S04]  /*a430*/  IMAD.HI.U32 R5, R4, R6, RZ ;  /* 0x0000000604057227 */ /* 0x000fc800078e00ff */
[----:B------:R-:W-:Y:S01]  /*a440*/  @!P6 IMAD.IADD R0, R0, 0x1, -R10 ;  /* 0x000000010000e824 */ /* 0x000fe200078e0a0a */
[----:B------:R-:W-:Y:S01]  /*a450*/  ISETP.GT.U32.AND P6, PT, R10, R12, PT ;  /* 0x0000000c0a00720c */ /* 0x000fe20003fc4070 */
[----:B------:R-:W-:Y:S02]  /*a460*/  IMAD.MOV R5, RZ, RZ, -R5 ;  /* 0x000000ffff057224 */ /* 0x000fe400078e0a05 */
        /* <DEDUP_REMOVED lines=10> */
[----:B------:R-:W-:Y:S02]  /*a510*/  @!P6 IMAD.IADD R12, R12, 0x1, -R10 ;  /* 0x000000010c0ce824 */ /* 0x000fe400078e0a0a */
[----:B------:R-:W-:Y:S02]  /*a520*/  IMAD.MOV R7, RZ, RZ, -R7 ;  /* 0x000000ffff077224 */ /* 0x000fe400078e0a07 */
[----:B-1----:R-:W-:Y:S01]  /*a530*/  IMAD.MOV.U32 R3, RZ, RZ, R0 ;  /* 0x000000ffff037224 */ /* 0x002fe200078e0000 */
[C---:B------:R-:W-:Y:S01]  /*a540*/  ISETP.GT.U32.AND P6, PT, R10.reuse, R12, PT ;  /* 0x0000000c0a00720c */ /* 0x040fe20003fc4070 */
[----:B------:R-:W-:Y:S02]  /*a550*/  IMAD R18, R10, R7, R18 ;  /* 0x000000070a127224 */ /* 0x000fe400078e0212 */
[----:B------:R-:W-:Y:S01]  /*a560*/  @!P2 IMAD.MOV R3, RZ, RZ, -R3 ;  /* 0x000000ffff03a224 */ /* 0x000fe200078e0a03 */
[----:B------:R-:W-:Y:S01]  /*a570*/  ISETP.GE.AND P2, PT, R9, RZ, PT ;  /* 0x000000ff0900720c */ /* 0x000fe20003f46270 */
[----:B------:R-:W-:-:S02]  /*a580*/  @!P5 IMAD.IADD R6, R6, 0x1, -R10 ;  /* 0x000000010606d824 */ /* 0x000fc400078e0a0a */
[----:B------:R-:W-:Y:S01]  /*a590*/  IMAD.HI.U32 R0, R4, R14, RZ ;  /* 0x0000000e04007227 */ /* 0x000fe200078e00ff */
[----:B------:R1:W-:Y:S02]  /*a5a0*/  STL [R1+0x68c], R3 ;  /* 0x00068c0301007387 */ /* 0x0003e40000100800 */
[----:B------:R-:W-:Y:S01]  /*a5b0*/  ISETP.GT.U32.AND P5, PT, R10, R6, PT ;  /* 0x000000060a00720c */ /* 0x000fe20003fa4070 */
[----:B------:R-:W-:Y:S02]  /*a5c0*/  IMAD.MOV R0, RZ, RZ, -R0 ;  /* 0x000000ffff007224 */ /* 0x000fe400078e0a00 */
[----:B------:R-:W-:Y:S01]  /*a5d0*/  @!P6 IMAD.IADD R12, R12, 0x1, -R10 ;  /* 0x000000010c0ce824 */ /* 0x000fe200078e0a0a */
[C---:B------:R-:W-:Y:S01]  /*a5e0*/  ISETP.GT.U32.AND P6, PT, R10.reuse, R18, PT ;  /* 0x000000120a00720c */ /* 0x040fe20003fc4070 */
[----:B------:R-:W-:Y:S01]  /*a5f0*/  IMAD R14, R10, R0, R14 ;  /* 0x000000000a0e7224 */ /* 0x000fe200078e020e */
[----:B------:R-:W-:Y:S01]  /*a600*/  IABS R0, R19 ;  /* 0x0000001300007213 */ /* 0x000fe20000000000 */
[----:B------:R-:W-:-:S02]  /*a610*/  VIADD R9, R27, 0x142 ;  /* 0x000001421b097836 */ /* 0x000fc40000000000 */
[----:B-1----:R-:W-:Y:S02]  /*a620*/  IMAD.MOV.U32 R3, RZ, RZ, R8 ;  /* 0x000000ffff037224 */ /* 0x002fe400078e0008 */
[----:B------:R-:W-:Y:S01]  /*a630*/  IMAD.MOV.U32 R16, RZ, RZ, R12 ;  /* 0x000000ffff107224 */ /* 0x000fe200078e000c */
[----:B------:R-:W-:Y:S01]  /*a640*/  IABS R11, R9 ;  /* 0x00000009000b7213 */ /* 0x000fe20000000000 */
[----:B------:R-:W-:Y:S01]  /*a650*/  @!P1 IMAD.MOV R3, RZ, RZ, -R3 ;  /* 0x000000ffff039224 */ /* 0x000fe200078e0a03 */
[----:B------:R-:W-:Y:S01]  /*a660*/  ISETP.GE.AND P1, PT, R5, RZ, PT ;  /* 0x000000ff0500720c */ /* 0x000fe20003f26270 */
[----:B------:R-:W-:-:S03]  /*a670*/  IMAD.HI.U32 R5, R4, R13, RZ ;  /* 0x0000000d04057227 */ /* 0x000fc600078e00ff */
[----:B------:R1:W-:Y:S01]  /*a680*/  STL [R1+0x684], R3 ;  /* 0x0006840301007387 */ /* 0x0003e20000100800 */
[----:B------:R-:W-:Y:S02]  /*a690*/  IMAD.MOV R5, RZ, RZ, -R5 ;  /* 0x000000ffff057224 */ /* 0x000fe400078e0a05 */
[--C-:B------:R-:W-:Y:S01]  /*a6a0*/  @!P5 IMAD.IADD R6, R6, 0x1, -R10.reuse ;  /* 0x000000010606d824 */ /* 0x100fe200078e0a0a */
[C---:B------:R-:W-:Y:S01]  /*a6b0*/  ISETP.GT.U32.AND P5, PT, R10.reuse, R14, PT ;  /* 0x0000000e0a00720c */ /* 0x040fe20003fa4070 */
[----:B------:R-:W-:Y:S02]  /*a6c0*/  IMAD R13, R10, R5, R13 ;  /* 0x000000050a0d7224 */ /* 0x000fe400078e020d */
[----:B------:R-:W-:Y:S02]  /*a6d0*/  @!P6 IMAD.IADD R18, R18, 0x1, -R10 ;  /* 0x000000011212e824 */ /* 0x000fe400078e0a0a */
[----:B------:R-:W-:Y:S01]  /*a6e0*/  @!P3 IMAD.MOV R16, RZ, RZ, -R16 ;  /* 0x000000ffff10b224 */ /* 0x000fe200078e0a10 */
[----:B------:R-:W-:Y:S01]  /*a6f0*/  ISETP.GT.U32.AND P3, PT, R10, R13, PT ;  /* 0x0000000d0a00720c */ /* 0x000fe20003f64070 */
[----:B------:R-:W-:Y:S01]  /*a700*/  IMAD.HI.U32 R15, R4, R11, RZ ;  /* 0x0000000b040f7227 */ /* 0x000fe200078e00ff */
[----:B------:R-:W-:-:S02]  /*a710*/  ISETP.GT.U32.AND P6, PT, R10, R18, PT ;  /* 0x000000120a00720c */ /* 0x000fc40003fc4070 */
[----:B------:R2:W-:Y:S01]  /*a720*/  STL [R1+0x674], R16 ;  /* 0x0006741001007387 */ /* 0x0005e20000100800 */
[----:B------:R-:W-:Y:S02]  /*a730*/  IMAD.MOV R15, RZ, RZ, -R15 ;  /* 0x000000ffff0f7224 */ /* 0x000fe400078e0a0f */
[----:B------:R-:W-:Y:S02]  /*a740*/  VIADD R7, R27, 0x140 ;  /* 0x000001401b077836 */ /* 0x000fe40000000000 */
[----:B------:R-:W-:Y:S02]  /*a750*/  @!P5 IMAD.IADD R14, R14, 0x1, -R10 ;  /* 0x000000010e0ed824 */ /* 0x000fe400078e0a0a */
[----:B------:R-:W-:Y:S01]  /*a760*/  IMAD.HI.U32 R5, R4, R0, RZ ;  /* 0x0000000004057227 */ /* 0x000fe200078e00ff */
[----:B------:R-:W-:Y:S02]  /*a770*/  IABS R8, R7 ;  /* 0x0000000700087213 */ /* 0x000fe40000000000 */
[----:B------:R-:W-:Y:S01]  /*a780*/  ISETP.GT.U32.AND P5, PT, R10, R14, PT ;  /* 0x0000000e0a00720c */ /* 0x000fe20003fa4070 */
[----:B-1----:R-:W-:-:S02]  /*a790*/  IMAD.MOV.U32 R3, RZ, RZ, R6 ;  /* 0x000000ffff037224 */ /* 0x002fc400078e0006 */
[----:B------:R-:W-:Y:S02]  /*a7a0*/  IMAD R6, R10, R15, R11 ;  /* 0x0000000f0a067224 */ /* 0x000fe400078e020b */
[--C-:B------:R-:W-:Y:S02]  /*a7b0*/  @!P3 IMAD.IADD R13, R13, 0x1, -R10.reuse ;  /* 0x000000010d0db824 */ /* 0x100fe400078e0a0a */
[----:B------:R-:W-:Y:S02]  /*a7c0*/  IMAD.MOV R5, RZ, RZ, -R5 ;  /* 0x000000ffff057224 */ /* 0x000fe400078e0a05 */
[----:B------:R-:W-:Y:S01]  /*a7d0*/  @!P6 IMAD.IADD R18, R18, 0x1, -R10 ;  /* 0x000000011212e824 */ /* 0x000fe200078e0a0a */
[C---:B------:R-:W-:Y:S01]  /*a7e0*/  ISETP.GT.U32.AND P6, PT, R10.reuse, R6, PT ;  /* 0x000000060a00720c */ /* 0x040fe20003fc4070 */
[C---:B------:R-:W-:Y:S01]  /*a7f0*/  IMAD R0, R10.reuse, R5, R0 ;  /* 0x000000050a007224 */ /* 0x040fe200078e0200 */
[----:B------:R-:W-:Y:S01]  /*a800*/  ISETP.GT.U32.AND P3, PT, R10, R13, PT ;  /* 0x0000000d0a00720c */ /* 0x000fe20003f64070 */
[----:B------:R-:W-:-:S04]  /*a810*/  IMAD.HI.U32 R5, R4, R8, RZ ;  /* 0x0000000804057227 */ /* 0x000fc800078e00ff */
[----:B------:R-:W-:Y:S02]  /*a820*/  IMAD.MOV R5, RZ, RZ, -R5 ;  /* 0x000000ffff057224 */ /* 0x000fe400078e0a05 */
[----:B------:R-:W-:Y:S01]  /*a830*/  @!P4 IMAD.MOV R3, RZ, RZ, -R3 ;  /* 0x000000ffff03c224 */ /* 0x000fe200078e0a03 */
[----:B------:R-:W-:Y:S01]  /*a840*/  ISETP.GE.AND P4, PT, R9, RZ, PT ;  /* 0x000000ff0900720c */ /* 0x000fe20003f86270 */
[----:B------:R-:W-:Y:S02]  /*a850*/  IMAD R8, R10, R5, R8 ;  /* 0x000000050a087224 */ /* 0x000fe400078e0208 */
[--C-:B------:R-:W-:Y:S01]  /*a860*/  @!P5 IMAD.IADD R14, R14, 0x1, -R10.reuse ;  /* 0x000000010e0ed824 */ /* 0x100fe200078e0a0a */
[----:B------:R-:W-:Y:S01]  /*a870*/  ISETP.GT.U32.AND P5, PT, R10, R0, PT ;  /* 0x000000000a00720c */ /* 0x000fe20003fa4070 */
[----:B------:R-:W-:Y:S01]  /*a880*/  VIADD R11, R27, 0x13f ;  /* 0x0000013f1b0b7836 */ /* 0x000fe20000000000 */
[----:B------:R1:W-:Y:S01]  /*a890*/  STL [R1+0x670], R3 ;  /* 0x0006700301007387 */ /* 0x0003e20000100800 */
[----:B------:R-:W-:-:S02]  /*a8a0*/  @!P6 IMAD.IADD R6, R6, 0x1, -R10 ;  /* 0x000000010606e824 */ /* 0x000fc400078e0a0a */
[----:B------:R-:W-:Y:S01]  /*a8b0*/  @!P3 IMAD.IADD R13, R13, 0x1, -R10 ;  /* 0x000000010d0db824 */ /* 0x000fe200078e0a0a */
[C---:B------:R-:W-:Y:S01]  /*a8c0*/  ISETP.GT.U32.AND P3, PT, R10.reuse, R8, PT ;  /* 0x000000080a00720c */ /* 0x040fe20003f64070 */
[C---:B------:R-:W-:Y:S01]  /*a8d0*/  VIADD R12, R27.reuse, 0x13e ;  /* 0x0000013e1b0c7836 */ /* 0x040fe20000000000 */
[----:B--2---:R-:W-:Y:S01]  /*a8e0*/  IABS R16, R11 ;  /* 0x0000000b00107213 */ /* 0x004fe20000000000 */
[----:B------:R-:W-:Y:S01]  /*a8f0*/  VIADD R9, R27, 0x13d ;  /* 0x0000013d1b097836 */ /* 0x000fe20000000000 */
[----:B------:R-:W-:Y:S01]  /*a900*/  ISETP.GT.U32.AND P6, PT, R10, R6, PT ;  /* 0x000000060a00720c */ /* 0x000fe20003fc4070 */
[----:B------:R-:W-:Y:S01]  /*a910*/  @!P2 IMAD.MOV R14, RZ, RZ, -R14 ;  /* 0x000000ffff0ea224 */ /* 0x000fe200078e0a0e */
[----:B------:R-:W-:Y:S01]  /*a920*/  IABS R15, R12 ;  /* 0x0000000c000f7213 */ /* 0x000fe20000000000 */
[----:B-1----:R-:W-:Y:S01]  /*a930*/  IMAD.MOV.U32 R3, RZ, RZ, R18 ;  /* 0x000000ffff037224 */ /* 0x002fe200078e0012 */
[----:B------:R-:W-:Y:S01]  /*a940*/  IABS R5, R9 ;  /* 0x0000000900057213 */ /* 0x000fe20000000000 */
[----:B------:R-:W-:-:S04]  /*a950*/  IMAD.HI.U32 R17, R4, R16, RZ ;  /* 0x0000001004117227 */ /* 0x000fc800078e00ff */
[----:B------:R-:W-:Y:S01]  /*a960*/  @!P0 IMAD.MOV R3, RZ, RZ, -R3 ;  /* 0x000000ffff038224 */ /* 0x000fe200078e0a03 */
[----:B------:R-:W-:Y:S01]  /*a970*/  ISETP.GE.AND P0, PT, R19, RZ, PT ;  /* 0x000000ff1300720c */ /* 0x000fe20003f06270 */
[--C-:B------:R-:W-:Y:S01]  /*a980*/  @!P5 IMAD.IADD R0, R0, 0x1, -R10.reuse ;  /* 0x000000010000d824 */ /* 0x100fe200078e0a0a */
[----:B------:R-:W-:Y:S01]  /*a990*/  ISETP.GE.AND P5, PT, R7, RZ, PT ;  /* 0x000000ff0700720c */ /* 0x000fe20003fa6270 */
[----:B------:R-:W-:Y:S01]  /*a9a0*/  IMAD.HI.U32 R18, R4, R15, RZ ;  /* 0x0000000f04127227 */ /* 0x000fe200078e00ff */
[----:B------:R1:W-:Y:S03]  /*a9b0*/  STL [R1+0x65c], R3 ;  /* 0x00065c0301007387 */ /* 0x0003e60000100800 */
[----:B------:R-:W-:Y:S01]  /*a9c0*/  IMAD.MOV R17, RZ, RZ, -R17 ;  /* 0x000000ffff117224 */ /* 0x000fe200078e0a11 */
[----:B------:R-:W-:Y:S01]  /*a9d0*/  STL [R1+0x658], R14 ;  /* 0x0006580e01007387 */ /* 0x000fe20000100800 */
[----:B------:R-:W-:Y:S01]  /*a9e0*/  @!P3 IMAD.IADD R8, R8, 0x1, -R10 ;  /* 0x000000010808b824 */ /* 0x000fe200078e0a0a */
[----:B------:R-:W-:Y:S01]  /*a9f0*/  ISETP.GT.U32.AND P3, PT, R10, R0, PT ;  /* 0x000000000a00720c */ /* 0x000fe20003f64070 */
[----:B------:R-:W-:-:S03]  /*aa00*/  IMAD.HI.U32 R19, R4, R5, RZ ;  /* 0x0000000504137227 */ /* 0x000fc600078e00ff */
[C---:B------:R-:W-:Y:S01]  /*aa10*/  ISETP.GT.U32.AND P2, PT, R10.reuse, R8, PT ;  /* 0x000000080a00720c */ /* 0x040fe20003f44070 */
[----:B-1----:R-:W-:Y:S02]  /*aa20*/  IMAD.MOV.U32 R3, RZ, RZ, R13 ;  /* 0x000000ffff037224 */ /* 0x002fe400078e000d */
[----:B------:R-:W-:Y:S02]  /*aa30*/  IMAD R16, R10, R17, R16 ;  /* 0x000000110a107224 */ /* 0x000fe400078e0210 */
[----:B------:R-:W-:Y:S01]  /*aa40*/  @!P1 IMAD.MOV R3, RZ, RZ, -R3 ;  /* 0x000000ffff039224 */ /* 0x000fe200078e0a03 */
[----:B------:R-:W-:Y:S01]  /*aa50*/  ISETP.GE.AND P1, PT, R11, RZ, PT ;  /* 0x000000ff0b00720c */ /* 0x000fe20003f26270 */
[----:B------:R-:W-:Y:S02]  /*aa60*/  IMAD.MOV R18, RZ, RZ, -R18 ;  /* 0x000000ffff127224 */ /* 0x000fe400078e0a12 */
[----:B------:R-:W-:Y:S01]  /*aa70*/  @!P6 IMAD.IADD R6, R6, 0x1, -R10 ;  /* 0x000000010606e824 */ /* 0x000fe200078e0a0a */
[----:B------:R1:W-:Y:S01]  /*aa80*/  STL [R1+0x654], R3 ;  /* 0x0006540301007387 */ /* 0x0003e20000100800 */
[----:B------:R-:W-:Y:S01]  /*aa90*/  IMAD.MOV R19, RZ, RZ, -R19 ;  /* 0x000000ffff137224 */ /* 0x000fe200078e0a13 */
[C---:B------:R-:W-:Y:S01]  /*aaa0*/  ISETP.GT.U32.AND P6, PT, R10.reuse, R16, PT ;  /* 0x000000100a00720c */ /* 0x040fe20003fc4070 */
[----:B------:R-:W-:-:S02]  /*aab0*/  IMAD R15, R10, R18, R15 ;  /* 0x000000120a0f7224 */ /* 0x000fc400078e020f */
[----:B------:R-:W-:Y:S02]  /*aac0*/  IMAD R11, R10, R19, R5 ;  /* 0x000000130a0b7224 */ /* 0x000fe400078e0205 */
[----:B------:R-:W-:Y:S02]  /*aad0*/  @!P3 IMAD.IADD R0, R0, 0x1, -R10 ;  /* 0x000000010000b824 */ /* 0x000fe400078e0a0a */
[C---:B------:R-:W-:Y:S01]  /*aae0*/  VIADD R13, R27.reuse, 0x13b ;  /* 0x0000013b1b0d7836 */ /* 0x040fe20000000000 */
[C---:B------:R-:W-:Y:S01]  /*aaf0*/  ISETP.GT.U32.AND P3, PT, R10.reuse, R11, PT ;  /* 0x0000000b0a00720c */ /* 0x040fe20003f64070 */
[----:B-1----:R-:W-:Y:S02]  /*ab00*/  IMAD.MOV.U32 R3, RZ, RZ, R6 ;  /* 0x000000ffff037224 */ /* 0x002fe400078e0006 */
[----:B------:R-:W-:Y:S01]  /*ab10*/  VIADD R6, R27, 0x13c ;  /* 0x0000013c1b067836 */ /* 0x000fe20000000000 */
[----:B------:R-:W-:Y:S01]  /*ab20*/  IABS R14, R13 ;  /* 0x0000000d000e7213 */ /* 0x000fe20000000000 */
[----:B------:R-:W-:Y:S01]  /*ab30*/  @!P4 IMAD.MOV R3, RZ, RZ, -R3 ;  /* 0x000000ffff03c224 */ /* 0x000fe200078e0a03 */
[----:B------:R-:W-:Y:S01]  /*ab40*/  ISETP.GT.U32.AND P4, PT, R10, R15, PT ;  /* 0x0000000f0a00720c */ /* 0x000fe20003f84070 */
[----:B------:R-:W-:Y:S01]  /*ab50*/  @!P6 IMAD.IADD R16, R16, 0x1, -R10 ;  /* 0x000000011010e824 */ /* 0x000fe200078e0a0a */
[----:B------:R-:W-:Y:S01]  /*ab60*/  ISETP.GE.AND P6, PT, R9, RZ, PT ;  /* 0x000000ff0900720c */ /* 0x000fe20003fc6270 */
[----:B------:R-:W-:Y:S01]  /*ab70*/  IMAD.MOV.U32 R9, RZ, RZ, R14 ;  /* 0x000000ffff097224 */ /* 0x000fe200078e000e */
[----:B------:R1:W-:Y:S01]  /*ab80*/  STL [R1+0x650], R3 ;  /* 0x0006500301007387 */ /* 0x0003e20000100800 */
[--C-:B------:R-:W-:Y:S01]  /*ab90*/  @!P2 IMAD.IADD R8, R8, 0x1, -R10.reuse ;  /* 0x000000010808a824 */ /* 0x100fe200078e0a0a */
[----:B------:R-:W-:Y:S01]  /*aba0*/  IABS R7, R6 ;  /* 0x0000000600077213 */ /* 0x000fe20000000000 */
[----:B------:R-:W-:Y:S01]  /*abb0*/  @!P3 IMAD.IADD R11, R11, 0x1, -R10 ;  /* 0x000000010b0bb824 */ /* 0x000fe200078e0a0a */
[----:B------:R-:W-:Y:S01]  /*abc0*/  ISETP.GE.AND P2, PT, R12, RZ, PT ;  /* 0x000000ff0c00720c */ /* 0x000fe20003f46270 */
[----:B------:R-:W-:-:S02]  /*abd0*/  VIADD R5, R27, 0x13a ;  /* 0x0000013a1b057836 */ /* 0x000fc40000000000 */
[----:B------:R-:W-:Y:S01]  /*abe0*/  IMAD.HI.U32 R12, R4, R7, RZ ;  /* 0x00000007040c7227 */ /* 0x000fe200078e00ff */
[----:B------:R-:W-:-:S03]  /*abf0*/  ISETP.GT.U32.AND P3, PT, R10, R11, PT ;  /* 0x0000000b0a00720c */ /* 0x000fc60003f64070 */
[----:B------:R-:W-:Y:S01]  /*ac00*/  @!P4 IMAD.IADD R15, R15, 0x1, -R10 ;  /* 0x000000010f0fc824 */ /* 0x000fe200078e0a0a */
[----:B------:R-:W-:Y:S01]  /*ac10*/  ISETP.GT.U32.AND P4, PT, R10, R16, PT ;  /* 0x000000100a00720c */ /* 0x000fe20003f84070 */
[----:B-1----:R-:W-:Y:S02]  /*ac20*/  IMAD.MOV.U32 R3, RZ, RZ, R0 ;  /* 0x000000ffff037224 */ /* 0x002fe400078e0000 */
[----:B------:R-:W-:-:S04]  /*ac30*/  IMAD.HI.U32 R0, R4, R9, RZ ;  /* 0x0000000904007227 */ /* 0x000fc800078e00ff */
[----:B------:R-:W-:Y:S01]  /*ac40*/  @!P0 IMAD.MOV R3, RZ, RZ, -R3 ;  /* 0x000000ffff038224 */ /* 0x000fe200078e0a03 */
[----:B------:R-:W-:Y:S01]  /*ac50*/  ISETP.GT.U32.AND P0, PT, R10, R15, PT ;  /* 0x0000000f0a00720c */ /* 0x000fe20003f04070 */
[----:B------:R-:W-:Y:S02]  /*ac60*/  IMAD.MOV R0, RZ, RZ, -R0 ;  /* 0x000000ffff007224 */ /* 0x000fe400078e0a00 */
[----:B------:R-:W-:Y:S01]  /*ac70*/  IMAD.MOV R12, RZ, RZ, -R12 ;  /* 0x000000ffff0c7224 */ /* 0x000fe200078e0a0c */
[----:B------:R1:W-:Y:S01]  /*ac80*/  STL [R1+0x64c], R3 ;  /* 0x00064c0301007387 */ /* 0x0003e20000100800 */
[--C-:B------:R-:W-:Y:S01]  /*ac90*/  @!P4 IMAD.IADD R16, R16, 0x1, -R10.reuse ;  /* 0x000000011010c824 */ /* 0x100fe200078e0a0a */
[----:B------:R-:W-:Y:S01]  /*aca0*/  ISETP.GE.AND P4, PT, R6, RZ, PT ;  /* 0x000000ff0600720c */ /* 0x000fe20003f86270 */
[----:B------:R-:W-:Y:S02]  /*acb0*/  IMAD R7, R10, R12, R7 ;  /* 0x0000000c0a077224 */ /* 0x000fe400078e0207 */
[----:B------:R-:W-:-:S02]  /*acc0*/  @!P3 IMAD.IADD R11, R11, 0x1, -R10 ;  /* 0x000000010b0bb824 */ /* 0x000fc400078e0a0a */
[----:B------:R-:W-:Y:S02]  /*acd0*/  VIADD R12, R27, 0x138 ;  /* 0x000001381b0c7836 */ /* 0x000fe40000000000 */
[----:B------:R-:W-:Y:S01]  /*ace0*/  @!P0 IMAD.IADD R15, R15, 0x1, -R10 ;  /* 0x000000010f0f8824 */ /* 0x000fe200078e0a0a */
[----:B------:R-:W-:Y:S01]  /*acf0*/  ISETP.GE.AND P0, PT, R13, RZ, PT ;  /* 0x000000ff0d00720c */ /* 0x000fe20003f06270 */
[----:B-1----:R-:W-:Y:S01]  /*ad00*/  IMAD.MOV.U32 R3, RZ, RZ, R8 ;  /* 0x000000ffff037224 */ /* 0x002fe200078e0008 */
[----:B------:R-:W-:Y:S01]  /*ad10*/  IABS R8, R5 ;  /* 0x0000000500087213 */ /* 0x000fe20000000000 */
[----:B------:R-:W-:Y:S02]  /*ad20*/  VIADD R13, R27, 0x139 ;  /* 0x000001391b0d7836 */ /* 0x000fe40000000000 */
[----:B------:R-:W-:Y:S01]  /*ad30*/  @!P5 IMAD.MOV R3, RZ, RZ, -R3 ;  /* 0x000000ffff03d224 */ /* 0x000fe200078e0a03 */
[----:B------:R-:W-:Y:S01]  /*ad40*/  ISETP.GT.U32.AND P5, PT, R10, R7, PT ;  /* 0x000000070a00720c */ /* 0x000fe20003fa4070 */
[----:B------:R-:W-:-:S02]  /*ad50*/  IMAD.MOV.U32 R6, RZ, RZ, R8 ;  /* 0x000000ffff067224 */ /* 0x000fc400078e0008 */
[----:B------:R-:W-:Y:S01]  /*ad60*/  IMAD R8, R10, R0, R9 ;  /* 0x000000000a087224 */ /* 0x000fe200078e0209 */
[----:B------:R-:W-:Y:S01]  /*ad70*/  IABS R0, R13 ;  /* 0x0000000d00007213 */ /* 0x000fe20000000000 */
[----:B------:R-:W-:Y:S01]  /*ad80*/  IMAD.HI.U32 R14, R4, R6, RZ ;  /* 0x00000006040e7227 */ /* 0x000fe200078e00ff */
[----:B------:R1:W-:Y:S01]  /*ad90*/  STL [R1+0x648], R3 ;  /* 0x0006480301007387 */ /* 0x0003e20000100800 */
[----:B------:R-:W-:Y:S02]  /*ada0*/  IABS R9, R12 ;  /* 0x0000000c00097213 */ /* 0x000fe40000000000 */
[----:B------:R-:W-:Y:S01]  /*adb0*/  ISETP.GT.U32.AND P3, PT, R10, R8, PT ;  /* 0x000000080a00720c */ /* 0x000fe20003f64070 */
[----:B------:R-:W-:-:S03]  /*adc0*/  IMAD.MOV R14, RZ, RZ, -R14 ;  /* 0x000000ffff0e7224 */ /* 0x000fc600078e0a0e */
[----:B------:R-:W-:Y:S01]  /*add0*/  @!P5 IMAD.IADD R7, R7, 0x1, -R10 ;  /* 0x000000010707d824 */ /* 0x000fe200078e0a0a */
[----:B------:R-:W-:Y:S01]  /*ade0*/  ISETP.GE.AND P5, PT, R5, RZ, PT ;  /* 0x000000ff0500720c */ /* 0x000fe20003fa6270 */
[----:B------:R-:W-:Y:S02]  /*adf0*/  IMAD R5, R10, R14, R6 ;  /* 0x0000000e0a057224 */ /* 0x000fe400078e0206 */
[----:B-1----:R-:W-:Y:S02]  /*ae00*/  IMAD.MOV.U32 R3, RZ, RZ, R16 ;  /* 0x000000ffff037224 */ /* 0x002fe400078e0010 */
[----:B------:R-:W-:Y:S02]  /*ae10*/  IMAD.MOV.U32 R16, RZ, RZ, R15 ;  /* 0x000000ffff107224 */ /* 0x000fe400078e000f */
[----:B------:R-:W-:-:S04]  /*ae20*/  IMAD.HI.U32 R14, R4, R0, RZ ;  /* 0x00000000040e7227 */ /* 0x000fc800078e00ff */
[----:B------:R-:W-:Y:S02]  /*ae30*/  @!P3 IMAD.IADD R8, R8, 0x1, -R10 ;  /* 0x000000010808b824 */ /* 0x000fe400078e0a0a */
[----:B------:R-:W-:Y:S01]  /*ae40*/  @!P1 IMAD.MOV R3, RZ, RZ, -R3 ;  /* 0x000000ffff039224 */ /* 0x000fe200078e0a03 */
[C---:B------:R-:W-:Y:S01]  /*ae50*/  ISETP.GT.U32.AND P1, PT, R10.reuse, R7, PT ;  /* 0x000000070a00720c */ /* 0x040fe20003f24070 */
[----:B------:R-:W-:Y:S01]  /*ae60*/  @!P2 IMAD.MOV R16, RZ, RZ, -R16 ;  /* 0x000000ffff10a224 */ /* 0x000fe200078e0a10 */
[C---:B------:R-:W-:Y:S01]  /*ae70*/  ISETP.GT.U32.AND P3, PT, R10.reuse, R8, PT ;  /* 0x000000080a00720c */ /* 0x040fe20003f64070 */
[----:B------:R-:W-:Y:S01]  /*ae80*/  IMAD.MOV R14, RZ, RZ, -R14 ;  /* 0x000000ffff0e7224 */ /* 0x000fe200078e0a0e */
[C---:B------:R-:W-:Y:S01]  /*ae90*/  ISETP.GT.U32.AND P2, PT, R10.reuse, R5, PT ;  /* 0x000000050a00720c */ /* 0x040fe20003f44070 */
[----:B------:R-:W-:Y:S01]  /*aea0*/  VIADD R6, R27, 0x137 ;  /* 0x000001371b067836 */ /* 0x000fe20000000000 */
[----:B------:R1:W-:Y:S01]  /*aeb0*/  STL [R1+0x644], R3 ;  /* 0x0006440301007387 */ /* 0x0003e20000100800 */
[----:B------:R-:W-:-:S02]  /*aec0*/  IMAD R0, R10, R14, R0 ;  /* 0x0000000e0a007224 */ /* 0x000fc400078e0200 */
[----:B------:R-:W-:Y:S01]  /*aed0*/  IMAD.HI.U32 R15, R4, R9, RZ ;  /* 0x00000009040f7227 */ /* 0x000fe200078e00ff */
[----:B------:R2:W-:Y:S03]  /*aee0*/  STL [R1+0x640], R16 ;  /* 0x0006401001007387 */ /* 0x0005e60000100800 */
[--C-:B------:R-:W-:Y:S01]  /*aef0*/  @!P1 IMAD.IADD R7, R7, 0x1, -R10.reuse ;  /* 0x0000000107079824 */ /* 0x100fe200078e0a0a */
[----:B------:R-:W-:Y:S01]  /*af00*/  ISETP.GE.AND P1, PT, R12, RZ, PT ;  /* 0x000000ff0c00720c */ /* 0x000fe20003f26270 */
[--C-:B------:R-:W-:Y:S01]  /*af10*/  @!P3 IMAD.IADD R8, R8, 0x1, -R10.reuse ;  /* 0x000000010808b824 */ /* 0x100fe200078e0a0a */
[----:B------:R-:W-:Y:S01]  /*af20*/  ISETP.GT.U32.AND P3, PT, R10, R0, PT ;  /* 0x000000000a00720c */ /* 0x000fe20003f64070 */
[----:B-1----:R-:W-:Y:S01]  /*af30*/  IMAD.MOV.U32 R3, RZ, RZ, R11 ;  /* 0x000000ffff037224 */ /* 0x002fe200078e000b */
[----:B------:R-:W-:Y:S01]  /*af40*/  IABS R11, R6 ;  /* 0x00000006000b7213 */ /* 0x000fe20000000000 */
[----:B------:R-:W-:-:S02]  /*af50*/  @!P2 IMAD.IADD R5, R5, 0x1, -R10 ;  /* 0x000000010505a824 */ /* 0x000fc400078e0a0a */
[----:B------:R-:W-:Y:S01]  /*af60*/  @!P6 IMAD.MOV R3, RZ, RZ, -R3 ;  /* 0x000000ffff03e224 */ /* 0x000fe200078e0a03 */
[----:B------:R-:W-:Y:S01]  /*af70*/  ISETP.GE.AND P6, PT, R13, RZ, PT ;  /* 0x000000ff0d00720c */ /* 0x000fe20003fc6270 */
[----:B------:R-:W-:Y:S01]  /*af80*/  IMAD.MOV.U32 R12, RZ, RZ, R11 ;  /* 0x000000ffff0c7224 */ /* 0x000fe200078e000b */
[----:B------:R-:W-:Y:S01]  /*af90*/  ISETP.GT.U32.AND P2, PT, R10, R5, PT ;  /* 0x000000050a00720c */ /* 0x000fe20003f44070 */
[----:B------:R-:W-:Y:S01]  /*afa0*/  IMAD.MOV R15, RZ, RZ, -R15 ;  /* 0x000000ffff0f7224 */ /* 0x000fe200078e0a0f */
[----:B------:R1:W-:Y:S01]  /*afb0*/  STL [R1+0x610], R3 ;  /* 0x0006100301007387 */ /* 0x0003e20000100800 */
[----:B------:R-:W-:-:S04]  /*afc0*/  IMAD.HI.U32 R13, R4, R12, RZ ;  /* 0x0000000c040d7227 */ /* 0x000fc800078e00ff */
[C---:B------:R-:W-:Y:S02]  /*afd0*/  VIADD R11, R27.reuse, 0x136 ;  /* 0x000001361b0b7836 */ /* 0x040fe40000000000 */
[----:B------:R-:W-:Y:S02]  /*afe0*/  IMAD R9, R10, R15, R9 ;  /* 0x0000000f0a097224 */ /* 0x000fe400078e0209 */
[----:B--2---:R-:W-:Y:S01]  /*aff0*/  IMAD.MOV.U32 R16, RZ, RZ, R7 ;  /* 0x000000ffff107224 */ /* 0x004fe200078e0007 */
[----:B------:R-:W-:Y:S01]  /*b000*/  IABS R7, R11 ;  /* 0x0000000b00077213 */ /* 0x000fe20000000000 */
[----:B-1----:R-:W-:Y:S02]  /*b010*/  IMAD.MOV.U32 R3, RZ, RZ, R8 ;  /* 0x000000ffff037224 */ /* 0x002fe400078e0008 */
[----:B------:R-:W-:Y:S02]  /*b020*/  IMAD.MOV R13, RZ, RZ, -R13 ;  /* 0x000000ffff0d7224 */ /* 0x000fe400078e0a0d */
[----:B------:R-:W-:Y:S01]  /*b030*/  @!P0 IMAD.MOV R3, RZ, RZ, -R3 ;  /* 0x000000ffff038224 */ /* 0x000fe200078e0a03 */
[----:B------:R-:W-:Y:S01]  /*b040*/  ISETP.GE.AND P0, PT, R6, RZ, PT ;  /* 0x000000ff0600720c */ /* 0x000fe20003f06270 */
[----:B------:R-:W-:-:S02]  /*b050*/  VIADD R6, R27, 0x135 ;  /* 0x000001351b067836 */ /* 0x000fc40000000000 */
[----:B------:R-:W-:Y:S02]  /*b060*/  @!P3 IMAD.IADD R0, R0, 0x1, -R10 ;  /* 0x000000010000b824 */ /* 0x000fe400078e0a0a */
[----:B------:R-:W-:Y:S01]  /*b070*/  @!P4 IMAD.MOV R16, RZ, RZ, -R16 ;  /* 0x000000ffff10c224 */ /* 0x000fe200078e0a10 */
[C---:B------:R-:W-:Y:S01]  /*b080*/  ISETP.GT.U32.AND P4, PT, R10.reuse, R9, PT ;  /* 0x000000090a00720c */ /* 0x040fe20003f84070 */
[C---:B------:R-:W-:Y:S01]  /*b090*/  IMAD R8, R10.reuse, R13, R12 ;  /* 0x0000000d0a087224 */ /* 0x040fe200078e020c */
[----:B------:R-:W-:Y:S01]  /*b0a0*/  IABS R13, R6 ;  /* 0x00000006000d7213 */ /* 0x000fe20000000000 */
[----:B------:R-:W-:Y:S01]  /*b0b0*/  IMAD.MOV.U32 R12, RZ, RZ, R7 ;  /* 0x000000ffff0c7224 */ /* 0x000fe200078e0007 */
[C---:B------:R-:W-:Y:S01]  /*b0c0*/  ISETP.GT.U32.AND P3, PT, R10.reuse, R0, PT ;  /* 0x000000000a00720c */ /* 0x040fe20003f64070 */
[--C-:B------:R-:W-:Y:S01]  /*b0d0*/  @!P2 IMAD.IADD R5, R5, 0x1, -R10.reuse ;  /* 0x000000010505a824 */ /* 0x100fe200078e0a0a */
[----:B------:R-:W-:Y:S01]  /*b0e0*/  STL [R1+0x614], R16 ;  /* 0x0006141001007387 */ /* 0x000fe20000100800 */
[----:B------:R-:W-:Y:S01]  /*b0f0*/  IMAD.MOV.U32 R7, RZ, RZ, R13 ;  /* 0x000000ffff077224 */ /* 0x000fe200078e000d */
[----:B------:R-:W-:Y:S01]  /*b100*/  ISETP.GT.U32.AND P2, PT, R10, R8, PT ;  /* 0x000000080a00720c */ /* 0x000fe20003f44070 */
[----:B------:R-:W-:Y:S01]  /*b110*/  IMAD.HI.U32 R13, R4, R12, RZ ;  /* 0x0000000c040d7227 */ /* 0x000fe200078e00ff */
[----:B------:R1:W-:Y:S03]  /*b120*/  STL [R1+0x61c], R3 ;  /* 0x00061c0301007387 */ /* 0x0003e60000100800 */
[----:B------:R-:W-:-:S04]  /*b130*/  @!P4 IMAD.IADD R9, R9, 0x1, -R10 ;  /* 0x000000010909c824 */ /* 0x000fc800078e0a0a */
[----:B------:R-:W-:Y:S01]  /*b140*/  @!P3 IMAD.IADD R0, R0, 0x1, -R10 ;  /* 0x000000010000b824 */ /* 0x000fe200078e0a0a */
[----:B------:R-:W-:Y:S01]  /*b150*/  ISETP.GT.U32.AND P4, PT, R10, R9, PT ;  /* 0x000000090a00720c */ /* 0x000fe20003f84070 */
[----:B-1----:R-:W-:Y:S01]  /*b160*/  IMAD.MOV.U32 R3, RZ, RZ, R5 ;  /* 0x000000ffff037224 */ /* 0x002fe200078e0005 */
[----:B------:R-:W-:Y:S01]  /*b170*/  ISETP.GE.AND P3, PT, R6, RZ, PT ;  /* 0x000000ff0600720c */ /* 0x000fe20003f66270 */
[----:B------:R-:W-:-:S04]  /*b180*/  IMAD.HI.U32 R5, R4, R7, RZ ;  /* 0x0000000704057227 */ /* 0x000fc800078e00ff */
[----:B------:R-:W-:Y:S02]  /*b190*/  IMAD.MOV R5, RZ, RZ, -R5 ;  /* 0x000000ffff057224 */ /* 0x000fe400078e0a05 */
[----:B------:R-:W-:Y:S02]  /*b1a0*/  IMAD.MOV.U32 R14, RZ, RZ, R0 ;  /* 0x000000ffff0e7224 */ /* 0x000fe400078e0000 */
[----:B------:R-:W-:Y:S02]  /*b1b0*/  IMAD R7, R10, R5, R7 ;  /* 0x000000050a077224 */ /* 0x000fe400078e0207 */
[----:B------:R-:W-:Y:S02]  /*b1c0*/  @!P6 IMAD.MOV R14, RZ, RZ, -R14 ;  /* 0x000000ffff0ee224 */ /* 0x000fe400078e0a0e */
[--C-:B------:R-:W-:Y:S01]  /*b1d0*/  @!P2 IMAD.IADD R8, R8, 0x1, -R10.reuse ;  /* 0x000000010808a824 */ /* 0x100fe200078e0a0a */
[C---:B------:R-:W-:Y:S01]  /*b1e0*/  ISETP.GT.U32.AND P6, PT, R10.reuse, R7, PT ;  /* 0x000000070a00720c */ /* 0x040fe20003fc4070 */
[----:B------:R-:W-:Y:S01]  /*b1f0*/  @!P5 IMAD.MOV R3, RZ, RZ, -R3 ;  /* 0x000000ffff03d224 */ /* 0x000fe200078e0a03 */
[----:B------:R-:W-:Y:S01]  /*b200*/  ISETP.GE.AND P5, PT, R11, RZ, PT ;  /* 0x000000ff0b00720c */ /* 0x000fe20003fa6270 */
[----:B------:R-:W-:Y:S01]  /*b210*/  IMAD.MOV R11, RZ, RZ, -R13 ;  /* 0x000000ffff0b7224 */ /* 0x000fe200078e0a0d */
[----:B------:R-:W-:Y:S01]  /*b220*/  ISETP.GT.U32.AND P2, PT, R10, R8, PT ;  /* 0x000000080a00720c */ /* 0x000fe20003f44070 */
[----:B------:R-:W-:Y:S01]  /*b230*/  VIADD R6, R27, 0x134 ;  /* 0x000001341b067836 */ /* 0x000fe20000000000 */
[----:B------:R1:W-:Y:S01]  /*b240*/  STL [R1+0x630], R3 ;  /* 0x0006300301007387 */ /* 0x0003e20000100800 */
[----:B------:R-:W-:-:S02]  /*b250*/  @!P4 IMAD.IADD R9, R9, 0x1, -R10 ;  /* 0x000000010909c824 */ /* 0x000fc400078e0a0a */
[----:B------:R-:W-:Y:S01]  /*b260*/  VIADD R0, R27, 0x133 ;  /* 0x000001331b007836 */ /* 0x000fe20000000000 */
[----:B------:R-:W-:Y:S01]  /*b270*/  IABS R5, R6 ;  /* 0x0000000600057213 */ /* 0x000fe20000000000 */
[----:B------:R-:W-:Y:S01]  /*b280*/  IMAD R12, R10, R11, R12 ;  /* 0x0000000b0a0c7224 */ /* 0x000fe200078e020c */
[----:B------:R-:W-:Y:S01]  /*b290*/  STL [R1+0x638], R14 ;  /* 0x0006380e01007387 */ /* 0x000fe20000100800 */
[--C-:B------:R-:W-:Y:S02]  /*b2a0*/  @!P6 IMAD.IADD R7, R7, 0x1, -R10.reuse ;  /* 0x000000010707e824 */ /* 0x100fe400078e0a0a */
[----:B------:R-:W-:Y:S01]  /*b2b0*/  IMAD.HI.U32 R13, R4, R5, RZ ;  /* 0x00000005040d7227 */ /* 0x000fe200078e00ff */
[C---:B------:R-:W-:Y:S02]  /*b2c0*/  ISETP.GT.U32.AND P4, PT, R10.reuse, R12, PT ;  /* 0x0000000c0a00720c */ /* 0x040fe40003f84070 */
[----:B------:R-:W-:Y:S01]  /*b2d0*/  ISETP.GT.U32.AND P6, PT, R10, R7, PT ;  /* 0x000000070a00720c */ /* 0x000fe20003fc4070 */
[----:B-1----:R-:W-:Y:S01]  /*b2e0*/  IMAD.MOV.U32 R3, RZ, RZ, R9 ;  /* 0x000000ffff037224 */ /* 0x002fe200078e0009 */
[----:B------:R-:W-:Y:S01]  /*b2f0*/  IABS R9, R0 ;  /* 0x0000000000097213 */ /* 0x000fe20000000000 */
[----:B------:R-:W-:Y:S01]  /*b300*/  @!P2 IMAD.IADD R8, R8, 0x1, -R10 ;  /* 0x000000010808a824 */ /* 0x000fe200078e0a0a */
[----:B------:R-:W-:Y:S01]  /*b310*/  ISETP.GE.AND P2, PT, R0, RZ, PT ;  /* 0x000000ff0000720c */ /* 0x000fe20003f46270 */
[----:B------:R-:W-:Y:S01]  /*b320*/  @!P1 IMAD.MOV R3, RZ, RZ, -R3 ;  /* 0x000000ffff039224 */ /* 0x000fe200078e0a03 */
[----:B------:R-:W-:Y:S01]  /*b330*/  ISETP.GE.AND P1, PT, R6, RZ, PT ;  /* 0x000000ff0600720c */ /* 0x000fe20003f26270 */
[----:B------:R-:W-:-:S03]  /*b340*/  IMAD.HI.U32 R11, R4, R9, RZ ;  /* 0x00000009040b7227 */ /* 0x000fc600078e00ff */
[----:B------:R1:W-:Y:S01]  /*b350*/  STL [R1+0x63c], R3 ;  /* 0x00063c0301007387 */ /* 0x0003e20000100800 */
[----:B------:R-:W-:Y:S02]  /*b360*/  IMAD.MOV R13, RZ, RZ, -R13 ;  /* 0x000000ffff0d7224 */ /* 0x000fe400078e0a0d */
[----:B------:R-:W-:Y:S02]  /*b370*/  IMAD.MOV R11, RZ, RZ, -R11 ;  /* 0x000000ffff0b7224 */ /* 0x000fe400078e0a0b */
[C---:B------:R-:W-:Y:S02]  /*b380*/  IMAD R5, R10.reuse, R13, R5 ;  /* 0x0000000d0a057224 */ /* 0x040fe400078e0205 */
[----:B------:R-:W-:Y:S02]  /*b390*/  IMAD R9, R10, R11, R9 ;  /* 0x0000000b0a097224 */ /* 0x000fe400078e0209 */
[----:B------:R-:W-:Y:S02]  /*b3a0*/  @!P4 IMAD.IADD R12, R12, 0x1, -R10 ;  /* 0x000000010c0cc824 */ /* 0x000fe400078e0a0a */
[----:B-1----:R-:W-:-:S02]  /*b3b0*/  IMAD.MOV.U32 R3, RZ, RZ, R8 ;  /* 0x000000ffff037224 */ /* 0x002fc400078e0008 */
[----:B------:R-:W-:Y:S01]  /*b3c0*/  @!P6 IMAD.IADD R7, R7, 0x1, -R10 ;  /* 0x000000010707e824 */ /* 0x000fe200078e0a0a */
[C---:B------:R-:W-:Y:S01]  /*b3d0*/  ISETP.GT.U32.AND P6, PT, R10.reuse, R9, PT ;  /* 0x000000090a00720c */ /* 0x040fe20003fc4070 */
[----:B------:R-:W-:Y:S01]  /*b3e0*/  @!P0 IMAD.MOV R3, RZ, RZ, -R3 ;  /* 0x000000ffff038224 */ /* 0x000fe200078e0a03 */
[C---:B------:R-:W-:Y:S01]  /*b3f0*/  ISETP.GT.U32.AND P0, PT, R10.reuse, R5, PT ;  /* 0x000000050a00720c */ /* 0x040fe20003f04070 */
[C---:B------:R-:W-:Y:S01]  /*b400*/  VIADD R6, R27.reuse, 0x132 ;  /* 0x000001321b067836 */ /* 0x040fe20000000000 */
[----:B------:R-:W-:Y:S01]  /*b410*/  ISETP.GT.U32.AND P4, PT, R10, R12, PT ;  /* 0x0000000c0a00720c */ /* 0x000fe20003f84070 */
[----:B------:R-:W-:Y:S01]  /*b420*/  VIADD R8, R27, 0x131 ;  /* 0x000001311b087836 */ /* 0x000fe20000000000 */
[----:B------:R1:W-:Y:S02]  /*b430*/  STL [R1+0x634], R3 ;  /* 0x0006340301007387 */ /* 0x0003e40000100800 */
[----:B------:R-:W-:Y:S02]  /*b440*/  IABS R0, R6 ;  /* 0x0000000600007213 */ /* 0x000fe40000000000 */
[----:B------:R-:W-:-:S03]  /*b450*/  IABS R11, R8 ;  /* 0x00000008000b7213 */ /* 0x000fc60000000000 */
[----:B------:R-:W-:-:S04]  /*b460*/  IMAD.HI.U32 R13, R4, R0, RZ ;  /* 0x00000000040d7227 */ /* 0x000fc800078e00ff */
[--C-:B------:R-:W-:Y:S02]  /*b470*/  @!P0 IMAD.IADD R5, R5, 0x1, -R10.reuse ;  /* 0x0000000105058824 */ /* 0x100fe400078e0a0a */
[--C-:B------:R-:W-:Y:S02]  /*b480*/  @!P6 IMAD.IADD R9, R9, 0x1, -R10.reuse ;  /* 0x000000010909e824 */ /* 0x100fe400078e0a0a */
[----:B------:R-:W-:Y:S01]  /*b490*/  @!P4 IMAD.IADD R12, R12, 0x1, -R10 ;  /* 0x000000010c0cc824 */ /* 0x000fe200078e0a0a */
[----:B------:R-:W-:Y:S01]  /*b4a0*/  ISETP.GE.AND P4, PT, R6, RZ, PT ;  /* 0x000000ff0600720c */ /* 0x000fe20003f86270 */
[----:B------:R-:W-:Y:S01]  /*b4b0*/  VIADD R6, R27, 0x130 ;  /* 0x000001301b067836 */ /* 0x000fe20000000000 */
[C---:B------:R-:W-:Y:S01]  /*b4c0*/  ISETP.GT.U32.AND P0, PT, R10.reuse, R5, PT ;  /* 0x000000050a00720c */ /* 0x040fe20003f04070 */
[----:B------:R-:W-:Y:S01]  /*b4d0*/  IMAD.MOV R13, RZ, RZ, -R13 ;  /* 0x000000ffff0d7224 */ /* 0x000fe200078e0a0d */
[C---:B------:R-:W-:Y:S01]  /*b4e0*/  ISETP.GT.U32.AND P6, PT, R10.reuse, R9, PT ;  /* 0x000000090a00720c */ /* 0x040fe20003fc4070 */
[----:B------:R-:W-:Y:S01]  /*b4f0*/  IMAD.MOV.U32 R14, RZ, RZ, R12 ;  /* 0x000000ffff0e7224 */ /* 0x000fe200078e000c */
[----:B------:R-:W-:Y:S01]  /*b500*/  IABS R16, R6 ;  /* 0x0000000600107213 */ /* 0x000fe20000000000 */
[----:B------:R-:W-:-:S02]  /*b510*/  IMAD R0, R10, R13, R0 ;  /* 0x0000000d0a007224 */ /* 0x000fc400078e0200 */
[----:B------:R-:W-:-:S04]  /*b520*/  IMAD.HI.U32 R12, R4, R11, RZ ;  /* 0x0000000b040c7227 */ /* 0x000fc800078e00ff */
[----:B-1----:R-:W-:Y:S02]  /*b530*/  IMAD.MOV.U32 R3, RZ, RZ, R7 ;  /* 0x000000ffff037224 */ /* 0x002fe400078e0007 */
[----:B------:R-:W-:Y:S01]  /*b540*/  @!P5 IMAD.MOV R14, RZ, RZ, -R14 ;  /* 0x000000ffff0ed224 */ /* 0x000fe200078e0a0e */
[----:B------:R-:W-:Y:S01]  /*b550*/  ISETP.GT.U32.AND P5, PT, R10, R0, PT ;  /* 0x000000000a00720c */ /* 0x000fe20003fa4070 */
[----:B------:R-:W-:-:S03]  /*b560*/  IMAD.HI.U32 R7, R4, R16, RZ ;  /* 0x0000001004077227 */ /* 0x000fc600078e00ff */
[----:B------:R-:W-:Y:S01]  /*b570*/  STL [R1+0x620], R14 ;  /* 0x0006200e01007387 */ /* 0x000fe20000100800 */
[----:B------:R-:W-:Y:S01]  /*b580*/  @!P3 IMAD.MOV R3, RZ, RZ, -R3 ;  /* 0x000000ffff03b224 */ /* 0x000fe200078e0a03 */
[----:B------:R-:W-:Y:S01]  /*b590*/  ISETP.GE.AND P3, PT, R8, RZ, PT ;  /* 0x000000ff0800720c */ /* 0x000fe20003f66270 */
[----:B------:R-:W-:Y:S02]  /*b5a0*/  IMAD.MOV R12, RZ, RZ, -R12 ;  /* 0x000000ffff0c7224 */ /* 0x000fe400078e0a0c */
[----:B------:R-:W-:Y:S01]  /*b5b0*/  VIADD R8, R27, 0x12f ;  /* 0x0000012f1b087836 */ /* 0x000fe20000000000 */
[----:B------:R1:W-:Y:S01]  /*b5c0*/  STL [R1+0x62c], R3 ;  /* 0x00062c0301007387 */ /* 0x0003e20000100800 */
[----:B------:R-:W-:Y:S01]  /*b5d0*/  @!P0 IMAD.IADD R5, R5, 0x1, -R10 ;  /* 0x0000000105058824 */ /* 0x000fe200078e0a0a */
[----:B------:R-:W-:Y:S01]  /*b5e0*/  ISETP.GE.AND P0, PT, R6, RZ, PT ;  /* 0x000000ff0600720c */ /* 0x000fe20003f06270 */
[----:B------:R-:W-:Y:S01]  /*b5f0*/  IMAD.MOV R7, RZ, RZ, -R7 ;  /* 0x000000ffff077224 */ /* 0x000fe200078e0a07 */
[----:B------:R-:W-:Y:S01]  /*b600*/  IABS R13, R8 ;  /* 0x00000008000d7213 */ /* 0x000fe20000000000 */
[----:B------:R-:W-:-:S02]  /*b610*/  IMAD R6, R10, R12, R11 ;  /* 0x0000000c0a067224 */ /* 0x000fc400078e020b */
[----:B------:R-:W-:Y:S02]  /*b620*/  @!P6 IMAD.IADD R9, R9, 0x1, -R10 ;  /* 0x000000010909e824 */ /* 0x000fe400078e0a0a */
[C---:B------:R-:W-:Y:S01]  /*b630*/  IMAD R16, R10.reuse, R7, R16 ;  /* 0x000000070a107224 */ /* 0x040fe200078e0210 */
[----:B------:R-:W-:Y:S01]  /*b640*/  ISETP.GT.U32.AND P6, PT, R10, R6, PT ;  /* 0x000000060a00720c */ /* 0x000fe20003fc4070 */
[----:B-1----:R-:W-:Y:S02]  /*b650*/  IMAD.MOV.U32 R3, RZ, RZ, R9 ;  /* 0x000000ffff037224 */ /* 0x002fe400078e0009 */
[----:B------:R-:W-:Y:S02]  /*b660*/  @!P5 IMAD.IADD R0, R0, 0x1, -R10 ;  /* 0x000000010000d824 */ /* 0x000fe400078e0a0a */
[----:B------:R-:W-:-:S03]  /*b670*/  IMAD.HI.U32 R14, R4, R13, RZ ;  /* 0x0000000d040e7227 */ /* 0x000fc600078e00ff */
[C---:B------:R-:W-:Y:S01]  /*b680*/  ISETP.GT.U32.AND P5, PT, R10.reuse, R0, PT ;  /* 0x000000000a00720c */ /* 0x040fe20003fa4070 */
[----:B------:R-:W-:Y:S01]  /*b690*/  @!P2 IMAD.MOV R3, RZ, RZ, -R3 ;  /* 0x000000ffff03a224 */ /* 0x000fe200078e0a03 */
[----:B------:R-:W-:Y:S01]  /*b6a0*/  ISETP.GT.U32.AND P2, PT, R10, R16, PT ;  /* 0x000000100a00720c */ /* 0x000fe20003f44070 */
[----:B------:R-:W-:Y:S02]  /*b6b0*/  IMAD.MOV R14, RZ, RZ, -R14 ;  /* 0x000000ffff0e7224 */ /* 0x000fe400078e0a0e */
[--C-:B------:R-:W-:Y:S01]  /*b6c0*/  @!P6 IMAD.IADD R6, R6, 0x1, -R10.reuse ;  /* 0x000000010606e824 */ /* 0x100fe200078e0a0a */
[----:B------:R1:W-:Y:S01]  /*b6d0*/  STL [R1+0x624], R3 ;  /* 0x0006240301007387 */ /* 0x0003e20000100800 */
[C---:B------:R-:W-:Y:S02]  /*b6e0*/  IMAD R13, R10.reuse, R14, R13 ;  /* 0x0000000e0a0d7224 */ /* 0x040fe400078e020d */
[C---:B------:R-:W-:Y:S02]  /*b6f0*/  VIADD R7, R27.reuse, 0x12d ;  /* 0x0000012d1b077836 */ /* 0x040fe40000000000 */
[C---:B------:R-:W-:Y:S01]  /*b700*/  VIADD R12, R27.reuse, 0x12e ;  /* 0x0000012e1b0c7836 */ /* 0x040fe20000000000 */
[----:B------:R-:W-:Y:S01]  /*b710*/  ISETP.GT.U32.AND P6, PT, R10, R13, PT ;  /* 0x0000000d0a00720c */ /* 0x000fe20003fc4070 */
[--C-:B------:R-:W-:Y:S01]  /*b720*/  @!P5 IMAD.IADD R0, R0, 0x1, -R10.reuse ;  /* 0x000000010000d824 */ /* 0x100fe200078e0a0a */
[----:B------:R-:W-:Y:S01]  /*b730*/  IABS R9, R7 ;  /* 0x0000000700097213 */ /* 0x000fe20000000000 */
[----:B------:R-:W-:Y:S01]  /*b740*/  @!P2 IMAD.IADD R16, R16, 0x1, -R10 ;  /* 0x000000011010a824 */ /* 0x000fe200078e0a0a */
[----:B------:R-:W-:Y:S01]  /*b750*/  ISETP.GT.U32.AND P2, PT, R10, R6, PT ;  /* 0x000000060a00720c */ /* 0x000fe20003f44070 */
[----:B------:R-:W-:Y:S01]  /*b760*/  VIADD R14, R27, 0x12c ;  /* 0x0000012c1b0e7836 */ /* 0x000fe20000000000 */
[----:B------:R-:W-:Y:S01]  /*b770*/  IABS R11, R12 ;  /* 0x0000000c000b7213 */ /* 0x000fe20000000000 */
[----:B-1----:R-:W-:Y:S01]  /*b780*/  IMAD.MOV.U32 R3, RZ, RZ, R0 ;  /* 0x000000ffff037224 */ /* 0x002fe200078e0000 */
[----:B------:R-:W-:Y:S01]  /*b790*/  ISETP.GE.AND P5, PT, R8, RZ, PT ;  /* 0x000000ff0800720c */ /* 0x000fe20003fa6270 */
[----:B------:R-:W-:Y:S01]  /*b7a0*/  IMAD.HI.U32 R17, R4, R9, RZ ;  /* 0x0000000904117227 */ /* 0x000fe200078e00ff */
[----:B------:R-:W-:-:S03]  /*b7b0*/  IABS R8, R14 ;  /* 0x0000000e00087213 */ /* 0x000fc60000000000 */
[----:B------:R-:W-:-:S04]  /*b7c0*/  IMAD.HI.U32 R15, R4, R11, RZ ;  /* 0x0000000b040f7227 */ /* 0x000fc800078e00ff */
[--C-:B------:R-:W-:Y:S01]  /*b7d0*/  @!P6 IMAD.IADD R13, R13, 0x1, -R10.reuse ;  /* 0x000000010d0de824 */ /* 0x100fe200078e0a0a */
[C---:B------:R-:W-:Y:S01]  /*b7e0*/  ISETP.GT.U32.AND P6, PT, R10.reuse, R16, PT ;  /* 0x000000100a00720c */ /* 0x040fe20003fc4070 */
[----:B------:R-:W-:Y:S02]  /*b7f0*/  @!P4 IMAD.MOV R3, RZ, RZ, -R3 ;  /* 0x000000ffff03c224 */ /* 0x000fe400078e0a03 */
[----:B------:R-:W-:Y:S01]  /*b800*/  IMAD.MOV R17, RZ, RZ, -R17 ;  /* 0x000000ffff117224 */ /* 0x000fe200078e0a11 */
[----:B------:R-:W-:Y:S01]  /*b810*/  ISETP.GT.U32.AND P4, PT, R10, R13, PT ;  /* 0x0000000d0a00720c */ /* 0x000fe20003f84070 */
[----:B------:R-:W-:Y:S01]  /*b820*/  IMAD.HI.U32 R18, R4, R8, RZ ;  /* 0x0000000804127227 */ /* 0x000fe200078e00ff */
[----:B------:R1:W-:Y:S03]  /*b830*/  STL [R1+0x618], R3 ;  /* 0x0006180301007387 */ /* 0x0003e60000100800 */
[----:B------:R-:W-:-:S02]  /*b840*/  @!P2 IMAD.IADD R6, R6, 0x1, -R10 ;  /* 0x000000010606a824 */ /* 0x000fc400078e0a0a */
[----:B------:R-:W-:Y:S02]  /*b850*/  IMAD.MOV R15, RZ, RZ, -R15 ;  /* 0x000000ffff0f7224 */ /* 0x000fe400078e0a0f */
[C---:B------:R-:W-:Y:S02]  /*b860*/  IMAD R9, R10.reuse, R17, R9 ;  /* 0x000000110a097224 */ /* 0x040fe400078e0209 */
[----:B------:R-:W-:Y:S02]  /*b870*/  IMAD.MOV R18, RZ, RZ, -R18 ;  /* 0x000000ffff127224 */ /* 0x000fe400078e0a12 */
[----:B-1----:R-:W-:Y:S02]  /*b880*/  IMAD.MOV.U32 R3, RZ, RZ, R6 ;  /* 0x000000ffff037224 */ /* 0x002fe400078e0006 */
[----:B------:R-:W-:Y:S02]  /*b890*/  IMAD R11, R10, R15, R11 ;  /* 0x0000000f0a0b7224 */ /* 0x000fe400078e020b */
[----:B------:R-:W-:-:S02]  /*b8a0*/  VIADD R15, R27, 0x12b ;  /* 0x0000012b1b0f7836 */ /* 0x000fc40000000000 */
[C---:B------:R-:W-:Y:S01]  /*b8b0*/  IMAD R8, R10.reuse, R18, R8 ;  /* 0x000000120a087224 */ /* 0x040fe200078e0208 */
[C---:B------:R-:W-:Y:S01]  /*b8c0*/  ISETP.GT.U32.AND P2, PT, R10.reuse, R11, PT ;  /* 0x0000000b0a00720c */ /* 0x040fe20003f44070 */
[----:B------:R-:W-:Y:S01]  /*b8d0*/  @!P3 IMAD.MOV R3, RZ, RZ, -R3 ;  /* 0x000000ffff03b224 */ /* 0x000fe200078e0a03 */
[----:B------:R-:W-:Y:S01]  /*b8e0*/  ISETP.GT.U32.AND P3, PT, R10, R9, PT ;  /* 0x000000090a00720c */ /* 0x000fe20003f64070 */
[--C-:B------:R-:W-:Y:S01]  /*b8f0*/  @!P6 IMAD.IADD R16, R16, 0x1, -R10.reuse ;  /* 0x000000011010e824 */ /* 0x100fe200078e0a0a */
[----:B------:R-:W-:Y:S01]  /*b900*/  IABS R17, R15 ;  /* 0x0000000f00117213 */ /* 0x000fe20000000000 */
[----:B------:R-:W-:Y:S01]  /*b910*/  VIADD R0, R27, 0x12a ;  /* 0x0000012a1b007836 */ /* 0x000fe20000000000 */
[----:B------:R-:W-:Y:S01]  /*b920*/  ISETP.GT.U32.AND P6, PT, R10, R8, PT ;  /* 0x000000080a00720c */ /* 0x000fe20003fc4070 */
[----:B------:R1:W-:Y:S01]  /*b930*/  STL [R1+0x60c], R3 ;  /* 0x00060c0301007387 */ /* 0x0003e20000100800 */
[----:B------:R-:W-:Y:S01]  /*b940*/  @!P4 IMAD.IADD R13, R13, 0x1, -R10 ;  /* 0x000000010d0dc824 */ /* 0x000fe200078e0a0a */
[----:B------:R-:W-:Y:S01]  /*b950*/  ISETP.GE.AND P4, PT, R12, RZ, PT ;  /* 0x000000ff0c00720c */ /* 0x000fe20003f86270 */
[----:B------:R-:W-:Y:S01]  /*b960*/  IMAD.HI.U32 R18, R4, R17, RZ ;  /* 0x0000001104127227 */ /* 0x000fe200078e00ff */
[----:B------:R-:W-:-:S03]  /*b970*/  IABS R6, R0 ;  /* 0x0000000000067213 */ /* 0x000fc60000000000 */
[----:B------:R-:W-:Y:S02]  /*b980*/  IMAD.MOV R18, RZ, RZ, -R18 ;  /* 0x000000ffff127224 */ /* 0x000fe400078e0a12 */
[----:B------:R-:W-:Y:S02]  /*b990*/  VIADD R12, R27, 0x129 ;  /* 0x000001291b0c7836 */ /* 0x000fe40000000000 */
[----:B-1----:R-:W-:Y:S02]  /*b9a0*/  IMAD.MOV.U32 R3, RZ, RZ, R16 ;  /* 0x000000ffff037224 */ /* 0x002fe400078e0010 */
[--C-:B------:R-:W-:Y:S02]  /*b9b0*/  @!P3 IMAD.IADD R9, R9, 0x1, -R10.reuse ;  /* 0x000000010909b824 */ /* 0x100fe400078e0a0a */
[----:B------:R-:W-:Y:S01]  /*b9c0*/  @!P2 IMAD.IADD R11, R11, 0x1, -R10 ;  /* 0x000000010b0ba824 */ /* 0x000fe200078e0a0a */
[----:B------:R-:W-:Y:S01]  /*b9d0*/  ISETP.GE.AND P2, PT, R7, RZ, PT ;  /* 0x000000ff0700720c */ /* 0x000fe20003f46270 */
[----:B------:R-:W-:-:S02]  /*b9e0*/  @!P0 IMAD.MOV R3, RZ, RZ, -R3 ;  /* 0x000000ffff038224 */ /* 0x000fc400078e0a03 */
[----:B------:R-:W-:Y:S01]  /*b9f0*/  IMAD R7, R10, R18, R17 ;  /* 0x000000120a077224 */ /* 0x000fe200078e0211 */
[----:B------:R-:W-:Y:S01]  /*ba00*/  IABS R18, R12 ;  /* 0x0000000c00127213 */ /* 0x000fe20000000000 */
[----:B------:R-:W-:Y:S01]  /*ba10*/  @!P6 IMAD.IADD R8, R8, 0x1, -R10 ;  /* 0x000000010808e824 */ /* 0x000fe200078e0a0a */
[----:B------:R-:W-:Y:S01]  /*ba20*/  ISETP.GT.U32.AND P6, PT, R10, R9, PT ;  /* 0x000000090a00720c */ /* 0x000fe20003fc4070 */
[----:B------:R-:W-:Y:S01]  /*ba30*/  IMAD.HI.U32 R17, R4, R6, RZ ;  /* 0x0000000604117227 */ /* 0x000fe200078e00ff */
[----:B------:R1:W-:Y:S01]  /*ba40*/  STL [R1+0x604], R3 ;  /* 0x0006040301007387 */ /* 0x0003e20000100800 */
[C---:B------:R-:W-:Y:S02]  /*ba50*/  ISETP.GT.U32.AND P3, PT, R10.reuse, R11, PT ;  /* 0x0000000b0a00720c */ /* 0x040fe40003f64070 */
[----:B------:R-:W-:Y:S01]  /*ba60*/  IMAD.MOV.U32 R16, RZ, RZ, R18 ;  /* 0x000000ffff107224 */ /* 0x000fe200078e0012 */
[----:B------:R-:W-:Y:S01]  /*ba70*/  ISETP.GT.U32.AND P0, PT, R10, R8, PT ;  /* 0x000000080a00720c */ /* 0x000fe20003f04070 */
[----:B------:R-:W-:-:S02]  /*ba80*/  IMAD.MOV R18, RZ, RZ, -R17 ;  /* 0x000000ffff127224 */ /* 0x000fc400078e0a11 */
[----:B------:R-:W-:-:S04]  /*ba90*/  IMAD.HI.U32 R17, R4, R16, RZ ;  /* 0x0000001004117227 */ /* 0x000fc800078e00ff */
[----:B-1----:R-:W-:Y:S02]  /*baa0*/  IMAD.MOV.U32 R3, RZ, RZ, R13 ;  /* 0x000000ffff037224 */ /* 0x002fe400078e000d */
[C---:B------:R-:W-:Y:S02]  /*bab0*/  IMAD R6, R10.reuse, R18, R6 ;  /* 0x000000120a067224 */ /* 0x040fe400078e0206 */
[----:B------:R-:W-:Y:S01]  /*bac0*/  @!P5 IMAD.MOV R3, RZ, RZ, -R3 ;  /* 0x000000ffff03d224 */ /* 0x000fe200078e0a03 */
[C---:B------:R-:W-:Y:S01]  /*bad0*/  ISETP.GT.U32.AND P5, PT, R10.reuse, R7, PT ;  /* 0x000000070a00720c */ /* 0x040fe20003fa4070 */
[----:B------:R-:W-:Y:S01]  /*bae0*/  @!P6 IMAD.IADD R9, R9, 0x1, -R10 ;  /* 0x000000010909e824 */ /* 0x000fe200078e0a0a */
[----:B------:R-:W-:Y:S01]  /*baf0*/  ISETP.GT.U32.AND P6, PT, R10, R6, PT ;  /* 0x000000060a00720c */ /* 0x000fe20003fc4070 */
[----:B------:R-:W-:Y:S01]  /*bb00*/  IMAD.MOV R17, RZ, RZ, -R17 ;  /* 0x000000ffff117224 */ /* 0x000fe200078e0a11 */
[----:B------:R1:W-:Y:S01]  /*bb10*/  STL [R1+0x600], R3 ;  /* 0x0006000301007387 */ /* 0x0003e20000100800 */
[----:B------:R-:W-:-:S02]  /*bb20*/  VIADD R13, R27, 0x128 ;  /* 0x000001281b0d7836 */ /* 0x000fc40000000000 */
[--C-:B------:R-:W-:Y:S01]  /*bb30*/  @!P3 IMAD.IADD R11, R11, 0x1, -R10.reuse ;  /* 0x000000010b0bb824 */ /* 0x100fe200078e0a0a */
[----:B------:R-:W-:Y:S01]  /*bb40*/  ISETP.GE.AND P3, PT, R14, RZ, PT ;  /* 0x000000ff0e00720c */ /* 0x000fe20003f66270 */
[----:B------:R-:W-:Y:S01]  /*bb50*/  VIADD R14, R27, 0x127 ;  /* 0x000001271b0e7836 */ /* 0x000fe20000000000 */
[----:B------:R-:W-:Y:S01]  /*bb60*/  IABS R22, R13 ;  /* 0x0000000d00167213 */ /* 0x000fe20000000000 */
[----:B------:R-:W-:Y:S02]  /*bb70*/  IMAD.MOV.U32 R24, RZ, RZ, R11 ;  /* 0x000000ffff187224 */ /* 0x000fe400078e000b */
[----:B------:R-:W-:Y:S01]  /*bb80*/  @!P5 IMAD.IADD R7, R7, 0x1, -R10 ;  /* 0x000000010707d824 */ /* 0x000fe200078e0a0a */
[----:B------:R-:W-:Y:S01]  /*bb90*/  ISETP.GE.AND P5, PT, R0, RZ, PT ;  /* 0x000000ff0000720c */ /* 0x000fe20003fa6270 */
[----:B------:R-:W-:Y:S01]  /*bba0*/  IMAD R0, R10, R17, R16 ;  /* 0x000000110a007224 */ /* 0x000fe200078e0210 */
[----:B------:R-:W-:Y:S01]  /*bbb0*/  IABS R21, R14 ;  /* 0x0000000e00157213 */ /* 0x000fe20000000000 */
[----:B------:R-:W-:-:S02]  /*bbc0*/  @!P6 IMAD.IADD R6, R6, 0x1, -R10 ;  /* 0x000000010606e824 */ /* 0x000fc400078e0a0a */
[----:B------:R-:W-:Y:S01]  /*bbd0*/  VIADD R17, R27, 0x124 ;  /* 0x000001241b117836 */ /* 0x000fe20000000000 */
[----:B------:R-:W-:Y:S01]  /*bbe0*/  ISETP.GT.U32.AND P6, PT, R10, R0, PT ;  /* 0x000000000a00720c */ /* 0x000fe20003fc4070 */
[----:B------:R-:W-:-:S03]  /*bbf0*/  IMAD.HI.U32 R23, R4, R22, RZ ;  /* 0x0000001604177227 */ /* 0x000fc600078e00ff */
[----:B------:R-:W-:Y:S01]  /*bc00*/  IABS R20, R17 ;  /* 0x0000001100147213 */ /* 0x000fe20000000000 */
[----:B------:R-:W-:Y:S01]  /*bc10*/  @!P0 IMAD.IADD R8, R8, 0x1, -R10 ;  /* 0x0000000108088824 */ /* 0x000fe200078e0a0a */
[----:B------:R-:W-:Y:S01]  /*bc20*/  ISETP.GE.AND P0, PT, R15, RZ, PT ;  /* 0x000000ff0f00720c */ /* 0x000fe20003f06270 */
[----:B------:R-:W-:Y:S02]  /*bc30*/  IMAD.MOV R23, RZ, RZ, -R23 ;  /* 0x000000ffff177224 */ /* 0x000fe400078e0a17 */
[----:B-1----:R-:W-:Y:S02]  /*bc40*/  IMAD.MOV.U32 R3, RZ, RZ, R9 ;  /* 0x000000ffff037224 */ /* 0x002fe400078e0009 */
[----:B------:R-:W-:Y:S02]  /*bc50*/  VIADD R15, R27, 0x126 ;  /* 0x000001261b0f7836 */ /* 0x000fe40000000000 */
[----:B------:R-:W-:Y:S01]  /*bc60*/  @!P4 IMAD.MOV R24, RZ, RZ, -R24 ;  /* 0x000000ffff18c224 */ /* 0x000fe200078e0a18 */
[C---:B------:R-:W-:Y:S01]  /*bc70*/  ISETP.GT.U32.AND P4, PT, R10.reuse, R6, PT ;  /* 0x000000060a00720c */ /* 0x040fe20003f84070 */
[----:B------:R-:W-:Y:S01]  /*bc80*/  IMAD R22, R10, R23, R22 ;  /* 0x000000170a167224 */ /* 0x000fe200078e0216 */
[----:B------:R-:W-:Y:S01]  /*bc90*/  IABS R18, R15 ;  /* 0x0000000f00127213 */ /* 0x000fe20000000000 */
[----:B------:R-:W-:Y:S01]  /*bca0*/  @!P6 IMAD.IADD R0, R0, 0x1, -R10 ;  /* 0x000000010000e824 */ /* 0x000fe200078e0a0a */
[C---:B------:R-:W-:Y:S01]  /*bcb0*/  ISETP.GT.U32.AND P6, PT, R10.reuse, R7, PT ;  /* 0x000000070a00720c */ /* 0x040fe20003fc4070 */
[----:B------:R-:W-:Y:S01]  /*bcc0*/  @!P2 IMAD.MOV R3, RZ, RZ, -R3 ;  /* 0x000000ffff03a224 */ /* 0x000fe200078e0a03 */
[----:B------:R-:W-:Y:S01]  /*bcd0*/  STL [R1+0x5f8], R24 ;  /* 0x0005f81801007387 */ /* 0x000fe20000100800 */
[----:B------:R-:W-:Y:S01]  /*bce0*/  IMAD.MOV.U32 R23, RZ, RZ, R20 ;  /* 0x000000ffff177224 */ /* 0x000fe200078e0014 */
[----:B------:R-:W-:Y:S01]  /*bcf0*/  ISETP.GT.U32.AND P2, PT, R10, R0, PT ;  /* 0x000000000a00720c */ /* 0x000fe20003f44070 */
[----:B------:R-:W-:Y:S01]  /*bd00*/  IMAD.HI.U32 R20, R4, R21, RZ ;  /* 0x0000001504147227 */ /* 0x000fe200078e00ff */
[----:B------:R1:W-:Y:S03]  /*bd10*/  STL [R1+0x5f4], R3 ;  /* 0x0005f40301007387 */ /* 0x0003e60000100800 */
[----:B------:R-:W-:-:S02]  /*bd20*/  IMAD.MOV R20, RZ, RZ, -R20 ;  /* 0x000000ffff147224 */ /* 0x000fc400078e0a14 */
[----:B------:R-:W-:-:S04]  /*bd30*/  IMAD.HI.U32 R11, R4, R18, RZ ;  /* 0x00000012040b7227 */ /* 0x000fc800078e00ff */
[C---:B------:R-:W-:Y:S02]  /*bd40*/  IMAD R20, R10.reuse, R20, R21 ;  /* 0x000000140a147224 */ /* 0x040fe400078e0215 */
[----:B-1----:R-:W-:Y:S02]  /*bd50*/  IMAD.MOV.U32 R3, RZ, RZ, R8 ;  /* 0x000000ffff037224 */ /* 0x002fe400078e0008 */
[----:B------:R-:W-:Y:S02]  /*bd60*/  IMAD.MOV R11, RZ, RZ, -R11 ;  /* 0x000000ffff0b7224 */ /* 0x000fe400078e0a0b */
[----:B------:R-:W-:Y:S01]  /*bd70*/  @!P3 IMAD.MOV R3, RZ, RZ, -R3 ;  /* 0x000000ffff03b224 */ /* 0x000fe200078e0a03 */
[C---:B------:R-:W-:Y:S01]  /*bd80*/  ISETP.GT.U32.AND P3, PT, R10.reuse, R22, PT ;  /* 0x000000160a00720c */ /* 0x040fe20003f64070 */
[----:B------:R-:W-:Y:S01]  /*bd90*/  @!P6 IMAD.IADD R7, R7, 0x1, -R10 ;  /* 0x000000010707e824 */ /* 0x000fe200078e0a0a */
[C---:B------:R-:W-:Y:S01]  /*bda0*/  ISETP.GT.U32.AND P6, PT, R10.reuse, R20, PT ;  /* 0x000000140a00720c */ /* 0x040fe20003fc4070 */
[----:B------:R-:W-:Y:S01]  /*bdb0*/  IMAD R11, R10, R11, R18 ;  /* 0x0000000b0a0b7224 */ /* 0x000fe200078e0212 */
[----:B------:R1:W-:Y:S01]  /*bdc0*/  STL [R1+0x5f0], R3 ;  /* 0x0005f00301007387 */ /* 0x0003e20000100800 */
[----:B------:R-:W-:-:S02]  /*bdd0*/  @!P4 IMAD.IADD R6, R6, 0x1, -R10 ;  /* 0x000000010606c824 */ /* 0x000fc400078e0a0a */
[----:B------:R-:W-:Y:S01]  /*bde0*/  VIADD R16, R27, 0x125 ;  /* 0x000001251b107836 */ /* 0x000fe20000000000 */
[----:B------:R-:W-:Y:S01]  /*bdf0*/  ISETP.GT.U32.AND P4, PT, R10, R11, PT ;  /* 0x0000000b0a00720c */ /* 0x000fe20003f84070 */
[----:B------:R-:W-:Y:S01]  /*be00*/  @!P2 IMAD.IADD R0, R0, 0x1, -R10 ;  /* 0x000000010000a824 */ /* 0x000fe200078e0a0a */
[----:B------:R-:W-:Y:S01]  /*be10*/  ISETP.GE.AND P2, PT, R12, RZ, PT ;  /* 0x000000ff0c00720c */ /* 0x000fe20003f46270 */
[----:B------:R-:W-:Y:S01]  /*be20*/  IMAD.HI.U32 R8, R4, R23, RZ ;  /* 0x0000001704087227 */ /* 0x000fe200078e00ff */
[----:B------:R-:W-:-:S03]  /*be30*/  IABS R19, R16 ;  /* 0x0000001000137213 */ /* 0x000fc60000000000 */
[--C-:B------:R-:W-:Y:S01]  /*be40*/  @!P3 IMAD.IADD R22, R22, 0x1, -R10.reuse ;  /* 0x000000011616b824 */ /* 0x100fe200078e0a0a */
[----:B------:R-:W-:Y:S01]  /*be50*/  ISETP.GE.AND P3, PT, R13, RZ, PT ;  /* 0x000000ff0d00720c */ /* 0x000fe20003f66270 */
[----:B-1----:R-:W-:Y:S02]  /*be60*/  IMAD.MOV.U32 R3, RZ, RZ, R7 ;  /* 0x000000ffff037224 */ /* 0x002fe400078e0007 */
[--C-:B------:R-:W-:Y:S01]  /*be70*/  @!P6 IMAD.IADD R20, R20, 0x1, -R10.reuse ;  /* 0x000000011414e824 */ /* 0x100fe200078e0a0a */
[----:B------:R-:W-:Y:S01]  /*be80*/  ISETP.GT.U32.AND P6, PT, R10, R22, PT ;  /* 0x000000160a00720c */ /* 0x000fe20003fc4070 */
[----:B------:R-:W-:Y:S02]  /*be90*/  @!P0 IMAD.MOV R3, RZ, RZ, -R3 ;  /* 0x000000ffff038224 */ /* 0x000fe400078e0a03 */
[----:B------:R-:W-:Y:S01]  /*bea0*/  IMAD.HI.U32 R9, R4, R19, RZ ;  /* 0x0000001304097227 */ /* 0x000fe200078e00ff */
[----:B------:R-:W-:Y:S02]  /*beb0*/  ISETP.GT.U32.AND P0, PT, R10, R20, PT ;  /* 0x000000140a00720c */ /* 0x000fe40003f04070 */
[----:B------:R1:W-:Y:S01]  /*bec0*/  STL [R1+0x5ec], R3 ;  /* 0x0005ec0301007387 */ /* 0x0003e20000100800 */
[----:B------:R-:W-:-:S02]  /*bed0*/  @!P4 IMAD.IADD R11, R11, 0x1, -R10 ;  /* 0x000000010b0bc824 */ /* 0x000fc400078e0a0a */
[----:B------:R-:W-:Y:S02]  /*bee0*/  IMAD.MOV R9, RZ, RZ, -R9 ;  /* 0x000000ffff097224 */ /* 0x000fe400078e0a09 */
[----:B------:R-:W-:Y:S01]  /*bef0*/  VIADD R12, R27, 0x123 ;  /* 0x000001231b0c7836 */ /* 0x000fe20000000000 */
[C---:B------:R-:W-:Y:S01]  /*bf00*/  ISETP.GT.U32.AND P4, PT, R10.reuse, R11, PT ;  /* 0x0000000b0a00720c */ /* 0x040fe20003f84070 */
[----:B------:R-:W-:Y:S02]  /*bf10*/  IMAD.MOV R8, RZ, RZ, -R8 ;  /* 0x000000ffff087224 */ /* 0x000fe400078e0a08 */
[----:B------:R-:W-:Y:S02]  /*bf20*/  IMAD R9, R10, R9, R19 ;  /* 0x000000090a097224 */ /* 0x000fe400078e0213 */
[----:B-1----:R-:W-:Y:S01]  /*bf30*/  IMAD.MOV.U32 R3, RZ, RZ, R6 ;  /* 0x000000ffff037224 */ /* 0x002fe200078e0006 */
[----:B------:R-:W-:Y:S01]  /*bf40*/  IABS R6, R12 ;  /* 0x0000000c00067213 */ /* 0x000fe20000000000 */
[----:B------:R-:W-:Y:S01]  /*bf50*/  @!P2 IMAD.MOV R0, RZ, RZ, -R0 ;  /* 0x000000ffff00a224 */ /* 0x000fe200078e0a00 */
[----:B------:R-:W-:Y:S01]  /*bf60*/  ISETP.GE.AND P2, PT, R14, RZ, PT ;  /* 0x000000ff0e00720c */ /* 0x000fe20003f46270 */
[----:B------:R-:W-:Y:S01]  /*bf70*/  @!P5 IMAD.MOV R3, RZ, RZ, -R3 ;  /* 0x000000ffff03d224 */ /* 0x000fe200078e0a03 */
[----:B------:R-:W-:Y:S01]  /*bf80*/  ISETP.GT.U32.AND P5, PT, R10, R9, PT ;  /* 0x000000090a00720c */ /* 0x000fe20003fa4070 */
[----:B------:R-:W-:-:S02]  /*bf90*/  @!P6 IMAD.IADD R22, R22, 0x1, -R10 ;  /* 0x000000011616e824 */ /* 0x000fc400078e0a0a */
[----:B------:R-:W-:Y:S01]  /*bfa0*/  IMAD R8, R10, R8, R23 ;  /* 0x000000080a087224 */ /* 0x000fe200078e0217 */
[----:B------:R1:W-:Y:S01]  /*bfb0*/  STL [R1+0x5e8], R3 ;  /* 0x0005e80301007387 */ /* 0x0003e20000100800 */
[--C-:B------:R-:W-:Y:S01]  /*bfc0*/  @!P0 IMAD.IADD R20, R20, 0x1, -R10.reuse ;  /* 0x0000000114148824 */ /* 0x100fe200078e0a0a */
[----:B------:R-:W-:Y:S01]  /*bfd0*/  ISETP.GE.AND P0, PT, R15, RZ, PT ;  /* 0x000000ff0f00720c */ /* 0x000fe20003f06270 */
[--C-:B------:R-:W-:Y:S01]  /*bfe0*/  @!P4 IMAD.IADD R11, R11, 0x1, -R10.reuse ;  /* 0x000000010b0bc824 */ /* 0x100fe200078e0a0a */
[----:B------:R2:W-:Y:S01]  /*bff0*/  STL [R1+0x5e4], R0 ;  /* 0x0005e40001007387 */ /* 0x0005e20000100800 */
[----:B------:R-:W-:Y:S01]  /*c000*/  ISETP.GT.U32.AND P6, PT, R10, R8, PT ;  /* 0x000000080a00720c */ /* 0x000fe20003fc4070 */
[----:B------:R-:W-:Y:S01]  /*c010*/  VIADD R13, R27, 0x121 ;  /* 0x000001211b0d7836 */ /* 0x000fe20000000000 */
[----:B------:R-:W-:Y:S02]  /*c020*/  ISETP.GE.AND P4, PT, R16, RZ, PT ;  /* 0x000000ff1000720c */ /* 0x000fe40003f86270 */
[----:B------:R-:W-:Y:S01]  /*c030*/  @!P5 IMAD.IADD R9, R9, 0x1, -R10 ;  /* 0x000000010909d824 */ /* 0x000fe200078e0a0a */
[----:B------:R-:W-:Y:S01]  /*c040*/  ISETP.GE.AND P5, PT, R17, RZ, PT ;  /* 0x000000ff1100720c */ /* 0x000fe20003fa6270 */
[----:B-1----:R-:W-:-:S02]  /*c050*/  IMAD.MOV.U32 R3, RZ, RZ, R22 ;  /* 0x000000ffff037224 */ /* 0x002fc400078e0016 */
[----:B--2---:R-:W-:-:S04]  /*c060*/  IMAD.HI.U32 R0, R4, R6, RZ ;  /* 0x0000000604007227 */ /* 0x004fc800078e00ff */
[----:B------:R-:W-:Y:S02]  /*c070*/  @!P3 IMAD.MOV R3, RZ, RZ, -R3 ;  /* 0x000000ffff03b224 */ /* 0x000fe400078e0a03 */
[----:B------:R-:W-:Y:S02]  /*c080*/  IMAD.MOV R7, RZ, RZ, -R0 ;  /* 0x000000ffff077224 */ /* 0x000fe400078e0a00 */
[----:B------:R-:W-:Y:S01]  /*c090*/  @!P6 IMAD.IADD R8, R8, 0x1, -R10 ;  /* 0x000000010808e824 */ /* 0x000fe200078e0a0a */
[----:B------:R1:W-:Y:S01]  /*c0a0*/  STL [R1+0x5e0], R3 ;  /* 0x0005e00301007387 */ /* 0x0003e20000100800 */
[C---:B------:R-:W-:Y:S01]  /*c0b0*/  IMAD R6, R10.reuse, R7, R6 ;  /* 0x000000070a067224 */ /* 0x040fe200078e0206 */
[C---:B------:R-:W-:Y:S01]  /*c0c0*/  ISETP.GT.U32.AND P6, PT, R10.reuse, R9, PT ;  /* 0x000000090a00720c */ /* 0x040fe20003fc4070 */
[----:B------:R-:W-:Y:S01]  /*c0d0*/  VIADD R0, R27, 0x122 ;  /* 0x000001221b007836 */ /* 0x000fe20000000000 */
[----:B------:R-:W-:Y:S01]  /*c0e0*/  ISETP.GT.U32.AND P3, PT, R10, R8, PT ;  /* 0x000000080a00720c */ /* 0x000fe20003f64070 */
[----:B------:R-:W-:-:S02]  /*c0f0*/  IMAD.MOV.U32 R7, RZ, RZ, R20 ;  /* 0x000000ffff077224 */ /* 0x000fc400078e0014 */
[----:B------:R-:W-:Y:S01]  /*c100*/  VIADD R20, R27, 0x11b ;  /* 0x0000011b1b147836 */ /* 0x000fe20000000000 */
[----:B------:R-:W-:Y:S01]  /*c110*/  IABS R14, R0 ;  /* 0x00000000000e7213 */ /* 0x000fe20000000000 */
[----:B------:R-:W-:Y:S01]  /*c120*/  @!P2 IMAD.MOV R7, RZ, RZ, -R7 ;  /* 0x000000ffff07a224 */ /* 0x000fe200078e0a07 */
[----:B------:R-:W-:Y:S01]  /*c130*/  ISETP.GE.AND P2, PT, R12, RZ, PT ;  /* 0x000000ff0c00720c */ /* 0x000fe20003f46270 */
[----:B-1----:R-:W-:Y:S01]  /*c140*/  IMAD.MOV.U32 R3, RZ, RZ, R11 ;  /* 0x000000ffff037224 */ /* 0x002fe200078e000b */
[----:B------:R-:W-:Y:S01]  /*c150*/  IABS R12, R13 ;  /* 0x0000000d000c7213 */ /* 0x000fe20000000000 */
[----:B------:R-:W-:Y:S01]  /*c160*/  IMAD.HI.U32 R11, R4, R14, RZ ;  /* 0x0000000e040b7227 */ /* 0x000fe200078e00ff */
[----:B------:R1:W-:Y:S03]  /*c170*/  STL [R1+0x5d8], R7 ;  /* 0x0005d80701007387 */ /* 0x0003e60000100800 */
[----:B------:R-:W-:Y:S01]  /*c180*/  @!P0 IMAD.MOV R3, RZ, RZ, -R3 ;  /* 0x000000ffff038224 */ /* 0x000fe200078e0a03 */
[----:B------:R-:W-:Y:S01]  /*c190*/  ISETP.GT.U32.AND P0, PT, R10, R6, PT ;  /* 0x000000060a00720c */ /* 0x000fe20003f04070 */
[----:B------:R-:W-:Y:S01]  /*c1a0*/  @!P6 IMAD.IADD R9, R9, 0x1, -R10 ;  /* 0x000000010909e824 */ /* 0x000fe200078e0a0a */
[----:B------:R-:W-:Y:S01]  /*c1b0*/  ISETP.GE.AND P6, PT, R0, RZ, PT ;  /* 0x000000ff0000720c */ /* 0x000fe20003fc6270 */
[----:B------:R-:W-:Y:S01]  /*c1c0*/  IMAD.MOV R0, RZ, RZ, -R11 ;  /* 0x000000ffff007224 */ /* 0x000fe200078e0a0b */
[----:B------:R2:W-:Y:S01]  /*c1d0*/  STL [R1+0x5d4], R3 ;  /* 0x0005d40301007387 */ /* 0x0005e20000100800 */
[----:B------:R-:W-:-:S04]  /*c1e0*/  IMAD.HI.U32 R11, R4, R12, RZ ;  /* 0x0000000c040b7227 */ /* 0x000fc800078e00ff */
[----:B-1----:R-:W-:Y:S02]  /*c1f0*/  VIADD R7, R27, 0x120 ;  /* 0x000001201b077836 */ /* 0x002fe40000000000 */
[--C-:B------:R-:W-:Y:S01]  /*c200*/  @!P3 IMAD.IADD R8, R8, 0x1, -R10.reuse ;  /* 0x000000010808b824 */ /* 0x100fe200078e0a0a */
[----:B------:R-:W-:Y:S01]  /*c210*/  ISETP.GE.AND P3, PT, R13, RZ, PT ;  /* 0x000000ff0d00720c */ /* 0x000fe20003f66270 */
[----:B------:R-:W-:Y:S01]  /*c220*/  @!P0 IMAD.IADD R6, R6, 0x1, -R10 ;  /* 0x0000000106068824 */ /* 0x000fe200078e0a0a */
[----:B------:R-:W-:Y:S01]  /*c230*/  IABS R15, R7 ;  /* 0x00000007000f7213 */ /* 0x000fe20000000000 */
[C---:B------:R-:W-:Y:S02]  /*c240*/  IMAD R0, R10.reuse, R0, R14 ;  /* 0x000000000a007224 */ /* 0x040fe400078e020e */
[----:B------:R-:W-:Y:S01]  /*c250*/  IMAD.MOV.U32 R16, RZ, RZ, R9 ;  /* 0x000000ffff107224 */ /* 0x000fe200078e0009 */
[----:B------:R-:W-:Y:S01]  /*c260*/  ISETP.GT.U32.AND P0, PT, R10, R6, PT ;  /* 0x000000060a00720c */ /* 0x000fe20003f04070 */
[----:B------:R-:W-:-:S02]  /*c270*/  IMAD.MOV R11, RZ, RZ, -R11 ;  /* 0x000000ffff0b7224 */ /* 0x000fc400078e0a0b */
[----:B------:R-:W-:Y:S02]  /*c280*/  IMAD.MOV.U32 R13, RZ, RZ, R15 ;  /* 0x000000ffff0d7224 */ /* 0x000fe400078e000f */
[----:B--2---:R-:W-:Y:S02]  /*c290*/  IMAD.MOV.U32 R3, RZ, RZ, R8 ;  /* 0x000000ffff037224 */ /* 0x004fe400078e0008 */
[----:B------:R-:W-:Y:S01]  /*c2a0*/  @!P4 IMAD.MOV R16, RZ, RZ, -R16 ;  /* 0x000000ffff10c224 */ /* 0x000fe200078e0a10 */
[C---:B------:R-:W-:Y:S01]  /*c2b0*/  ISETP.GT.U32.AND P4, PT, R10.reuse, R0, PT ;  /* 0x000000000a00720c */ /* 0x040fe20003f84070 */
[----:B------:R-:W-:Y:S02]  /*c2c0*/  IMAD R12, R10, R11, R12 ;  /* 0x0000000b0a0c7224 */ /* 0x000fe400078e020c */
[----:B------:R-:W-:Y:S01]  /*c2d0*/  IMAD.HI.U32 R9, R4, R13, RZ ;  /* 0x0000000d04097227 */ /* 0x000fe200078e00ff */
[----:B------:R1:W-:Y:S03]  /*c2e0*/  STL [R1+0x5d0], R16 ;  /* 0x0005d01001007387 */ /* 0x0003e60000100800 */
[----:B------:R-:W-:Y:S01]  /*c2f0*/  @!P5 IMAD.MOV R3, RZ, RZ, -R3 ;  /* 0x000000ffff03d224 */ /* 0x000fe200078e0a03 */
[----:B------:R-:W-:Y:S01]  /*c300*/  ISETP.GE.AND P5, PT, R7, RZ, PT ;  /* 0x000000ff0700720c */ /* 0x000fe20003fa6270 */
[----:B------:R-:W-:Y:S01]  /*c310*/  @!P0 IMAD.IADD R6, R6, 0x1, -R10 ;  /* 0x0000000106068824 */ /* 0x000fe200078e0a0a */
[----:B------:R-:W-:Y:S01]  /*c320*/  ISETP.GT.U32.AND P0, PT, R10, R12, PT ;  /* 0x0000000c0a00720c */ /* 0x000fe20003f04070 */
[----:B------:R-:W-:Y:S01]  /*c330*/  IMAD.MOV R9, RZ, RZ, -R9 ;  /* 0x000000ffff097224 */ /* 0x000fe200078e0a09 */
[----:B------:R2:W-:Y:S01]  /*c340*/  STL [R1+0x5cc], R3 ;  /* 0x0005cc0301007387 */ /* 0x0005e20000100800 */
[----:B------:R-:W-:-:S02]  /*c350*/  VIADD R7, R27, 0x11f ;  /* 0x0000011f1b077836 */ /* 0x000fc40000000000 */
[----:B------:R-:W-:Y:S02]  /*c360*/  IMAD R9, R10, R9, R13 ;  /* 0x000000090a097224 */ /* 0x000fe400078e020d */
[----:B------:R-:W-:Y:S01]  /*c370*/  @!P4 IMAD.IADD R0, R0, 0x1, -R10 ;  /* 0x000000010000c824 */ /* 0x000fe200078e0a0a */
[----:B-1----:R-:W-:Y:S01]  /*c380*/  IABS R16, R7 ;  /* 0x0000000700107213 */ /* 0x002fe20000000000 */
[C---:B------:R-:W-:Y:S02]  /*c390*/  VIADD R11, R27.reuse, 0x11d ;  /* 0x0000011d1b0b7836 */ /* 0x040fe40000000000 */
[----:B------:R-:W-:Y:S01]  /*c3a0*/  VIADD R8, R27, 0x11e ;  /* 0x0000011e1b087836 */ /* 0x000fe20000000000 */
[----:B------:R-:W-:Y:S01]  /*c3b0*/  ISETP.GT.U32.AND P4, PT, R10, R0, PT ;  /* 0x000000000a00720c */ /* 0x000fe20003f84070 */
[----:B--2---:R-:W-:Y:S01]  /*c3c0*/  IMAD.MOV.U32 R3, RZ, RZ, R6 ;  /* 0x000000ffff037224 */ /* 0x004fe200078e0006 */
[----:B------:R-:W-:Y:S01]  /*c3d0*/  IABS R14, R11 ;  /* 0x0000000b000e7213 */ /* 0x000fe20000000000 */
[----:B------:R-:W-:Y:S01]  /*c3e0*/  @!P0 IMAD.IADD R12, R12, 0x1, -R10 ;  /* 0x000000010c0c8824 */ /* 0x000fe200078e0a0a */
[----:B------:R-:W-:Y:S01]  /*c3f0*/  IABS R17, R8 ;  /* 0x0000000800117213 */ /* 0x000fe20000000000 */
[----:B------:R-:W-:Y:S01]  /*c400*/  @!P2 IMAD.MOV R3, RZ, RZ, -R3 ;  /* 0x000000ffff03a224 */ /* 0x000fe200078e0a03 */
[----:B------:R-:W-:Y:S01]  /*c410*/  ISETP.GT.U32.AND P2, PT, R10, R9, PT ;  /* 0x000000090a00720c */ /* 0x000fe20003f44070 */
[----:B------:R-:W-:Y:S01]  /*c420*/  IMAD.HI.U32 R15, R4, R16, RZ ;  /* 0x00000010040f7227 */ /* 0x000fe200078e00ff */
[----:B------:R-:W-:-:S02]  /*c430*/  ISETP.GT.U32.AND P0, PT, R10, R12, PT ;  /* 0x0000000c0a00720c */ /* 0x000fc40003f04070 */
[----:B------:R1:W-:Y:S01]  /*c440*/  STL [R1+0x5c8], R3 ;  /* 0x0005c80301007387 */ /* 0x0003e20000100800 */
[----:B------:R-:W-:Y:S02]  /*c450*/  IMAD.MOV.U32 R6, RZ, RZ, R14 ;  /* 0x000000ffff067224 */ /* 0x000fe400078e000e */
[----:B------:R-:W-:-:S04]  /*c460*/  IMAD.HI.U32 R14, R4, R17, RZ ;  /* 0x00000011040e7227 */ /* 0x000fc800078e00ff */
[----:B------:R-:W-:Y:S02]  /*c470*/  IMAD.MOV R15, RZ, RZ, -R15 ;  /* 0x000000ffff0f7224 */ /* 0x000fe400078e0a0f */
[----:B------:R-:W-:Y:S02]  /*c480*/  @!P2 IMAD.IADD R9, R9, 0x1, -R10 ;  /* 0x000000010909a824 */ /* 0x000fe400078e0a0a */
[----:B------:R-:W-:Y:S02]  /*c490*/  IMAD.MOV R14, RZ, RZ, -R14 ;  /* 0x000000ffff0e7224 */ /* 0x000fe400078e0a0e */
[----:B------:R-:W-:Y:S01]  /*c4a0*/  @!P4 IMAD.IADD R0, R0, 0x1, -R10 ;  /* 0x000000010000c824 */ /* 0x000fe200078e0a0a */
[C---:B------:R-:W-:Y:S01]  /*c4b0*/  ISETP.GT.U32.AND P2, PT, R10.reuse, R9, PT ;  /* 0x000000090a00720c */ /* 0x040fe20003f44070 */
[C---:B------:R-:W-:Y:S01]  /*c4c0*/  IMAD R16, R10.reuse, R15, R16 ;  /* 0x0000000f0a107224 */ /* 0x040fe200078e0210 */
[----:B------:R-:W-:Y:S01]  /*c4d0*/  ISETP.GE.AND P4, PT, R7, RZ, PT ;  /* 0x000000ff0700720c */ /* 0x000fe20003f86270 */
[----:B------:R-:W-:-:S02]  /*c4e0*/  IMAD R17, R10, R14, R17 ;  /* 0x0000000e0a117224 */ /* 0x000fc400078e0211 */
[----:B------:R-:W-:Y:S01]  /*c4f0*/  @!P0 IMAD.IADD R12, R12, 0x1, -R10 ;  /* 0x000000010c0c8824 */ /* 0x000fe200078e0a0a */
[----:B------:R-:W-:Y:S01]  /*c500*/  ISETP.GT.U32.AND P0, PT, R10, R16, PT ;  /* 0x000000100a00720c */ /* 0x000fe20003f04070 */
[----:B------:R-:W-:Y:S02]  /*c510*/  IMAD.MOV.U32 R18, RZ, RZ, R0 ;  /* 0x000000ffff127224 */ /* 0x000fe400078e0000 */
[----:B------:R-:W-:-:S04]  /*c520*/  IMAD.HI.U32 R13, R4, R6, RZ ;  /* 0x00000006040d7227 */ /* 0x000fc800078e00ff */
[----:B-1----:R-:W-:Y:S02]  /*c530*/  IMAD.MOV.U32 R3, RZ, RZ, R12 ;  /* 0x000000ffff037224 */ /* 0x002fe400078e000c */
[----:B------:R-:W-:Y:S01]  /*c540*/  @!P6 IMAD.MOV R18, RZ, RZ, -R18 ;  /* 0x000000ffff12e224 */ /* 0x000fe200078e0a12 */
[----:B------:R-:W-:Y:S01]  /*c550*/  ISETP.GT.U32.AND P6, PT, R10, R17, PT ;  /* 0x000000110a00720c */ /* 0x000fe20003fc4070 */
[----:B------:R-:W-:Y:S02]  /*c560*/  IMAD.MOV R13, RZ, RZ, -R13 ;  /* 0x000000ffff0d7224 */ /* 0x000fe400078e0a0d */
[----:B------:R-:W-:Y:S01]  /*c570*/  @!P3 IMAD.MOV R3, RZ, RZ, -R3 ;  /* 0x000000ffff03b224 */ /* 0x000fe200078e0a03 */
[----:B------:R-:W-:Y:S01]  /*c580*/  STL [R1+0x5bc], R18 ;  /* 0x0005bc1201007387 */ /* 0x000fe20000100800 */
[----:B------:R-:W-:Y:S01]  /*c590*/  VIADD R7, R27, 0x11c ;  /* 0x0000011c1b077836 */ /* 0x000fe20000000000 */
[----:B------:R-:W-:Y:S01]  /*c5a0*/  ISETP.GE.AND P3, PT, R8, RZ, PT ;  /* 0x000000ff0800720c */ /* 0x000fe20003f66270 */
[----:B------:R-:W-:Y:S01]  /*c5b0*/  IMAD R6, R10, R13, R6 ;  /* 0x0000000d0a067224 */ /* 0x000fe200078e0206 */
[----:B------:R-:W-:Y:S01]  /*c5c0*/  IABS R13, R20 ;  /* 0x00000014000d7213 */ /* 0x000fe20000000000 */
[--C-:B------:R-:W-:Y:S01]  /*c5d0*/  @!P2 IMAD.IADD R9, R9, 0x1, -R10.reuse ;  /* 0x000000010909a824 */ /* 0x100fe200078e0a0a */
[----:B------:R1:W-:Y:S01]  /*c5e0*/  STL [R1+0x5c0], R3 ;  /* 0x0005c00301007387 */ /* 0x0003e20000100800 */
[--C-:B------:R-:W-:Y:S01]  /*c5f0*/  @!P0 IMAD.IADD R16, R16, 0x1, -R10.reuse ;  /* 0x0000000110108824 */ /* 0x100fe200078e0a0a */
[----:B------:R-:W-:Y:S01]  /*c600*/  IABS R15, R7 ;  /* 0x00000007000f7213 */ /* 0x000fe20000000000 */
[----:B------:R-:W-:Y:S01]  /*c610*/  IMAD.MOV.U32 R0, RZ, RZ, R13 ;  /* 0x000000ffff007224 */ /* 0x000fe200078e000d */
[----:B------:R-:W-:Y:S01]  /*c620*/  ISETP.GT.U32.AND P2, PT, R10, R6, PT ;  /* 0x000000060a00720c */ /* 0x000fe20003f44070 */
[----:B------:R-:W-:Y:S01]  /*c630*/  @!P6 IMAD.IADD R17, R17, 0x1, -R10 ;  /* 0x000000011111e824 */ /* 0x000fe200078e0a0a */
[----:B------:R-:W-:Y:S01]  /*c640*/  ISETP.GE.AND P0, PT, R11, RZ, PT ;  /* 0x000000ff0b00720c */ /* 0x000fe20003f06270 */
[----:B------:R-:W-:-:S03]  /*c650*/  IMAD.HI.U32 R12, R4, R15, RZ ;  /* 0x0000000f040c7227 */ /* 0x000fc600078e00ff */
        /* <DEDUP_REMOVED lines=8> */
[----:B------:R-:W-:Y:S02]  /*c6e0*/  VIADD R9, R27, 0x11a ;  /* 0x0000011a1b097836 */ /* 0x000fe40000000000 */
[C---:B------:R-:W-:Y:S02]  /*c6f0*/  IMAD R15, R10.reuse, R12, R15 ;  /* 0x0000000c0a0f7224 */ /* 0x040fe400078e020f */
[----:B------:R-:W-:Y:S01]  /*c700*/  IMAD R0, R10, R8, R0 ;  /* 0x000000080a007224 */ /* 0x000fe200078e0200 */
[----:B------:R-:W-:Y:S01]  /*c710*/  IABS R8, R9 ;  /* 0x0000000900087213 */ /* 0x000fe20000000000 */
[----:B------:R-:W-:-:S02]  /*c720*/  @!P2 IMAD.IADD R6, R6, 0x1, -R10 ;  /* 0x000000010606a824 */ /* 0x000fc400078e0a0a */
[----:B------:R-:W-:Y:S01]  /*c730*/  @!P5 IMAD.IADD R16, R16, 0x1, -R10 ;  /* 0x000000011010d824 */ /* 0x000fe200078e0a0a */
[----:B------:R-:W-:Y:S01]  /*c740*/  ISETP.GT.U32.AND P5, PT, R10, R15, PT ;  /* 0x0000000f0a00720c */ /* 0x000fe20003fa4070 */
[----:B------:R-:W-:Y:S01]  /*c750*/  IMAD.HI.U32 R21, R4, R8, RZ ;  /* 0x0000000804157227 */ /* 0x000fe200078e00ff */
[----:B------:R-:W-:-:S03]  /*c760*/  ISETP.GT.U32.AND P2, PT, R10, R6, PT ;  /* 0x000000060a00720c */ /* 0x000fc60003f44070 */
        /* <DEDUP_REMOVED lines=9> */
[----:B------:R-:W-:Y:S01]  /*c800*/  ISETP.GT.U32.AND P5, PT, R10, R8, PT ;  /* 0x000000080a00720c */ /* 0x000fe20003fa4070 */
[----:B------:R-:W-:Y:S01]  /*c810*/  IMAD.MOV.U32 R22, RZ, RZ, R16 ;  /* 0x000000ffff167224 */ /* 0x000fe200078e0010 */
[----:B------:R-:W-:Y:S01]  /*c820*/  IABS R19, R11 ;  /* 0x0000000b00137213 */ /* 0x000fe20000000000 */
[--C-:B------:R-:W-:Y:S01]  /*c830*/  @!P2 IMAD.IADD R6, R6, 0x1, -R10.reuse ;  /* 0x000000010606a824 */ /* 0x100fe200078e0a0a */
[----:B------:R-:W-:Y:S01]  /*c840*/  ISETP.GE.AND P2, PT, R7, RZ, PT ;  /* 0x000000ff0700720c */ /* 0x000fe20003f46270 */
[----:B------:R-:W-:Y:S01]  /*c850*/  @!P6 IMAD.IADD R0, R0, 0x1, -R10 ;  /* 0x000000010000e824 */ /* 0x000fe200078e0a0a */
[----:B------:R-:W-:Y:S01]  /*c860*/  IABS R7, R12 ;  /* 0x0000000c00077213 */ /* 0x000fe20000000000 */
[----:B-1----:R-:W-:Y:S01]  /*c870*/  IMAD.MOV.U32 R3, RZ, RZ, R17 ;  /* 0x000000ffff037224 */ /* 0x002fe200078e0011 */
[----:B------:R-:W-:Y:S01]  /*c880*/  ISETP.GE.AND P6, PT, R20, RZ, PT ;  /* 0x000000ff1400720c */ /* 0x000fe20003fc6270 */
[----:B------:R-:W-:Y:S01]  /*c890*/  @!P4 IMAD.MOV R22, RZ, RZ, -R22 ;  /* 0x000000ffff16c224 */ /* 0x000fe200078e0a16 */
[----:B------:R-:W-:Y:S01]  /*c8a0*/  ISETP.GT.U32.AND P4, PT, R10, R15, PT ;  /* 0x0000000f0a00720c */ /* 0x000fe20003f84070 */
[----:B------:R-:W-:-:S03]  /*c8b0*/  IMAD.HI.U32 R21, R4, R13, RZ ;  /* 0x0000000d04157227 */ /* 0x000fc600078e00ff */
[----:B------:R-:W-:Y:S01]  /*c8c0*/  STL [R1+0x5b4], R22 ;  /* 0x0005b41601007387 */ /* 0x000fe20000100800 */
[----:B------:R-:W-:Y:S01]  /*c8d0*/  @!P3 IMAD.MOV R3, RZ, RZ, -R3 ;  /* 0x000000ffff03b224 */ /* 0x000fe200078e0a03 */
[----:B------:R-:W-:Y:S01]  /*c8e0*/  ISETP.GT.U32.AND P3, PT, R10, R0, PT ;  /* 0x000000000a00720c */ /* 0x000fe20003f64070 */
[----:B------:R-:W-:-:S03]  /*c8f0*/  IMAD.HI.U32 R18, R4, R19, RZ ;  /* 0x0000001304127227 */ /* 0x000fc600078e00ff */
[----:B------:R1:W-:Y:S01]  /*c900*/  STL [R1+0x5b0], R3 ;  /* 0x0005b00301007387 */ /* 0x0003e20000100800 */
[----:B------:R-:W-:Y:S02]  /*c910*/  IMAD.MOV R21, RZ, RZ, -R21 ;  /* 0x000000ffff157224 */ /* 0x000fe400078e0a15 */
[----:B------:R-:W-:-:S04]  /*c920*/  IMAD.HI.U32 R16, R4, R7, RZ ;  /* 0x0000000704107227 */ /* 0x000fc800078e00ff */
[----:B------:R-:W-:Y:S02]  /*c930*/  IMAD.MOV R18, RZ, RZ, -R18 ;  /* 0x000000ffff127224 */ /* 0x000fe400078e0a12 */
[----:B------:R-:W-:Y:S02]  /*c940*/  IMAD R13, R10, R21, R13 ;  /* 0x000000150a0d7224 */ /* 0x000fe400078e020d */
[----:B------:R-:W-:Y:S02]  /*c950*/  @!P5 IMAD.IADD R8, R8, 0x1, -R10 ;  /* 0x000000010808d824 */ /* 0x000fe400078e0a0a */
[----:B------:R-:W-:Y:S02]  /*c960*/  IMAD.MOV R16, RZ, RZ, -R16 ;  /* 0x000000ffff107224 */ /* 0x000fe400078e0a10 */
[C---:B------:R-:W-:Y:S01]  /*c970*/  IMAD R18, R10.reuse, R18, R19 ;  /* 0x000000120a127224 */ /* 0x040fe200078e0213 */
[----:B------:R-:W-:Y:S01]  /*c980*/  ISETP.GT.U32.AND P5, PT, R10, R8, PT ;  /* 0x000000080a00720c */ /* 0x000fe20003fa4070 */
[----:B-1----:R-:W-:-:S02]  /*c990*/  IMAD.MOV.U32 R3, RZ, RZ, R6 ;  /* 0x000000ffff037224 */ /* 0x002fc400078e0006 */
[C---:B------:R-:W-:Y:S02]  /*c9a0*/  IMAD R7, R10.reuse, R16, R7 ;  /* 0x000000100a077224 */ /* 0x040fe400078e0207 */
[--C-:B------:R-:W-:Y:S01]  /*c9b0*/  @!P4 IMAD.IADD R15, R15, 0x1, -R10.reuse ;  /* 0x000000010f0fc824 */ /* 0x100fe200078e0a0a */
[C---:B------:R-:W-:Y:S01]  /*c9c0*/  ISETP.GT.U32.AND P4, PT, R10.reuse, R13, PT ;  /* 0x0000000d0a00720c */ /* 0x040fe20003f84070 */
        /* <DEDUP_REMOVED lines=10> */
[----:B------:R-:W-:Y:S01]  /*ca70*/  IABS R6, R20 ;  /* 0x0000001400067213 */ /* 0x000fe20000000000 */
[----:B------:R-:W-:Y:S01]  /*ca80*/  @!P4 IMAD.IADD R13, R13, 0x1, -R10 ;  /* 0x000000010d0dc824 */ /* 0x000fe200078e0a0a */
[----:B------:R-:W-:Y:S01]  /*ca90*/  ISETP.GE.AND P5, PT, R9, RZ, PT ;  /* 0x000000ff0900720c */ /* 0x000fe20003fa6270 */
[----:B------:R-:W-:-:S04]  /*caa0*/  IMAD.HI.U32 R16, R4, R21, RZ ;  /* 0x0000001504107227 */ /* 0x000fc800078e00ff */
[----:B-1----:R-:W-:Y:S02]  /*cab0*/  IMAD.MOV.U32 R3, RZ, RZ, R15 ;  /* 0x000000ffff037224 */ /* 0x002fe400078e000f */
[--C-:B------:R-:W-:Y:S01]  /*cac0*/  @!P0 IMAD.IADD R18, R18, 0x1, -R10.reuse ;  /* 0x0000000112128824 */ /* 0x100fe200078e0a0a */
[----:B------:R-:W-:Y:S01]  /*cad0*/  ISETP.GE.AND P0, PT, R11, RZ, PT ;  /* 0x000000ff0b00720c */ /* 0x000fe20003f06270 */
[----:B------:R-:W-:Y:S01]  /*cae0*/  @!P3 IMAD.IADD R7, R7, 0x1, -R10 ;  /* 0x000000010707b824 */ /* 0x000fe200078e0a0a */
[C---:B------:R-:W-:Y:S01]  /*caf0*/  ISETP.GT.U32.AND P3, PT, R10.reuse, R13, PT ;  /* 0x0000000d0a00720c */ /* 0x040fe20003f64070 */
[----:B------:R-:W-:Y:S01]  /*cb00*/  @!P2 IMAD.MOV R3, RZ, RZ, -R3 ;  /* 0x000000ffff03a224 */ /* 0x000fe200078e0a03 */
[C---:B------:R-:W-:Y:S01]  /*cb10*/  ISETP.GT.U32.AND P4, PT, R10.reuse, R18, PT ;  /* 0x000000120a00720c */ /* 0x040fe20003f84070 */
[----:B------:R-:W-:Y:S01]  /*cb20*/  IMAD.MOV R9, RZ, RZ, -R16 ;  /* 0x000000ffff097224 */ /* 0x000fe200078e0a10 */
[----:B------:R-:W-:Y:S01]  /*cb30*/  ISETP.GT.U32.AND P2, PT, R10, R7, PT ;  /* 0x000000070a00720c */ /* 0x000fe20003f44070 */
[----:B------:R-:W-:Y:S01]  /*cb40*/  IMAD.HI.U32 R17, R4, R6, RZ ;  /* 0x0000000604117227 */ /* 0x000fe200078e00ff */
[----:B------:R1:W-:Y:S03]  /*cb50*/  STL [R1+0x5a8], R3 ;  /* 0x0005a80301007387 */ /* 0x0003e60000100800 */
[----:B------:R-:W-:-:S02]  /*cb60*/  IMAD R9, R10, R9, R21 ;  /* 0x000000090a097224 */ /* 0x000fc400078e0215 */
[----:B------:R-:W-:Y:S02]  /*cb70*/  IMAD.MOV R17, RZ, RZ, -R17 ;  /* 0x000000ffff117224 */ /* 0x000fe400078e0a11 */
[----:B------:R-:W-:Y:S02]  /*cb80*/  VIADD R16, R27, 0x114 ;  /* 0x000001141b107836 */ /* 0x000fe40000000000 */
[----:B------:R-:W-:Y:S02]  /*cb90*/  IMAD R6, R10, R17, R6 ;  /* 0x000000110a067224 */ /* 0x000fe400078e0206 */
[----:B-1----:R-:W-:Y:S01]  /*cba0*/  IMAD.MOV.U32 R3, RZ, RZ, R8 ;  /* 0x000000ffff037224 */ /* 0x002fe200078e0008 */
[----:B------:R-:W-:Y:S01]  /*cbb0*/  IABS R11, R16 ;  /* 0x00000010000b7213 */ /* 0x000fe20000000000 */
[----:B------:R-:W-:Y:S01]  /*cbc0*/  @!P6 IMAD.MOV R22, RZ, RZ, -R22 ;  /* 0x000000ffff16e224 */ /* 0x000fe200078e0a16 */
[----:B------:R-:W-:Y:S01]  /*cbd0*/  ISETP.GE.AND P6, PT, R14, RZ, PT ;  /* 0x000000ff0e00720c */ /* 0x000fe20003fc6270 */
[----:B------:R-:W-:Y:S01]  /*cbe0*/  @!P5 IMAD.MOV R3, RZ, RZ, -R3 ;  /* 0x000000ffff03d224 */ /* 0x000fe200078e0a03 */
[C---:B------:R-:W-:Y:S01]  /*cbf0*/  ISETP.GT.U32.AND P5, PT, R10.reuse, R9, PT ;  /* 0x000000090a00720c */ /* 0x040fe20003fa4070 */
[--C-:B------:R-:W-:Y:S01]  /*cc00*/  @!P3 IMAD.IADD R13, R13, 0x1, -R10.reuse ;  /* 0x000000010d0db824 */ /* 0x100fe200078e0a0a */
[----:B------:R-:W-:Y:S01]  /*cc10*/  ISETP.GT.U32.AND P3, PT, R10, R6, PT ;  /* 0x000000060a00720c */ /* 0x000fe20003f64070 */
[----:B------:R-:W-:Y:S01]  /*cc20*/  @!P4 IMAD.IADD R18, R18, 0x1, -R10 ;  /* 0x000000011212c824 */ /* 0x000fe200078e0a0a */
[----:B------:R-:W-:Y:S01]  /*cc30*/  STL [R1+0x5a4], R22 ;  /* 0x0005a41601007387 */ /* 0x000fe20000100800 */
[----:B------:R-:W-:Y:S01]  /*cc40*/  IMAD.MOV.U32 R0, RZ, RZ, R11 ;  /* 0x000000ffff007224 */ /* 0x000fe200078e000b */
[----:B------:R-:W-:Y:S01]  /*cc50*/  ISETP.GE.AND P4, PT, R12, RZ, PT ;  /* 0x000000ff0c00720c */ /* 0x000fe20003f86270 */
[----:B------:R-:W-:Y:S01]  /*cc60*/  VIADD R11, R27, 0x113 ;  /* 0x000001131b0b7836 */ /* 0x000fe20000000000 */
[----:B------:R1:W-:Y:S01]  /*cc70*/  STL [R1+0x5a0], R3 ;  /* 0x0005a00301007387 */ /* 0x0003e20000100800 */
[----:B------:R-:W-:-:S03]  /*cc80*/  IMAD.HI.U32 R12, R4, R0, RZ ;  /* 0x00000000040c7227 */ /* 0x000fc600078e00ff */
[----:B------:R-:W-:Y:S01]  /*cc90*/  IABS R14, R11 ;  /* 0x0000000b000e7213 */ /* 0x000fe20000000000 */
[--C-:B------:R-:W-:Y:S01]  /*cca0*/  @!P5 IMAD.IADD R9, R9, 0x1, -R10.reuse ;  /* 0x000000010909d824 */ /* 0x100fe200078e0a0a */
[----:B------:R-:W-:Y:S01]  /*ccb0*/  ISETP.GE.AND P5, PT, R20, RZ, PT ;  /* 0x000000ff1400720c */ /* 0x000fe20003fa6270 */
[----:B------:R-:W-:Y:S01]  /*ccc0*/  @!P2 IMAD.IADD R7, R7, 0x1, -R10 ;  /* 0x000000010707a824 */ /* 0x000fe200078e0a0a */
[----:B------:R-:W-:Y:S01]  /*ccd0*/  ISETP.GE.AND P2, PT, R19, RZ, PT ;  /* 0x000000ff1300720c */ /* 0x000fe20003f46270 */
[----:B------:R-:W-:Y:S02]  /*cce0*/  IMAD.MOV R12, RZ, RZ, -R12 ;  /* 0x000000ffff0c7224 */ /* 0x000fe400078e0a0c */
[----:B-1----:R-:W-:Y:S02]  /*ccf0*/  IMAD.MOV.U32 R3, RZ, RZ, R18 ;  /* 0x000000ffff037224 */ /* 0x002fe400078e0012 */
[----:B------:R-:W-:Y:S01]  /*cd00*/  @!P3 IMAD.IADD R6, R6, 0x1, -R10 ;  /* 0x000000010606b824 */ /* 0x000fe200078e0a0a */
[----:B------:R-:W-:Y:S01]  /*cd10*/  ISETP.GT.U32.AND P3, PT, R10, R9, PT ;  /* 0x000000090a00720c */ /* 0x000fe20003f64070 */
[----:B------:R-:W-:-:S02]  /*cd20*/  @!P0 IMAD.MOV R3, RZ, RZ, -R3 ;  /* 0x000000ffff038224 */ /* 0x000fc400078e0a03 */
[C---:B------:R-:W-:Y:S01]  /*cd30*/  IMAD R0, R10.reuse, R12, R0 ;  /* 0x0000000c0a007224 */ /* 0x040fe200078e0200 */
[----:B------:R-:W-:Y:S01]  /*cd40*/  ISETP.GT.U32.AND P0, PT, R10, R6, PT ;  /* 0x000000060a00720c */ /* 0x000fe20003f04070 */
[----:B------:R-:W-:Y:S01]  /*cd50*/  IMAD.MOV.U32 R17, RZ, RZ, R13 ;  /* 0x000000ffff117224 */ /* 0x000fe200078e000d */
[----:B------:R1:W-:Y:S01]  /*cd60*/  STL [R1+0x59c], R3 ;  /* 0x00059c0301007387 */ /* 0x0003e20000100800 */
[----:B------:R-:W-:-:S04]  /*cd70*/  IMAD.HI.U32 R15, R4, R14, RZ ;  /* 0x0000000e040f7227 */ /* 0x000fc800078e00ff */
[----:B------:R-:W-:Y:S02]  /*cd80*/  VIADD R8, R27, 0x112 ;  /* 0x000001121b087836 */ /* 0x000fe40000000000 */
[----:B------:R-:W-:Y:S01]  /*cd90*/  @!P6 IMAD.MOV R17, RZ, RZ, -R17 ;  /* 0x000000ffff11e224 */ /* 0x000fe200078e0a11 */
[----:B------:R-:W-:Y:S01]  /*cda0*/  ISETP.GE.AND P6, PT, R16, RZ, PT ;  /* 0x000000ff1000720c */ /* 0x000fe20003fc6270 */
[----:B------:R-:W-:Y:S01]  /*cdb0*/  IMAD.MOV R13, RZ, RZ, -R15 ;  /* 0x000000ffff0d7224 */ /* 0x000fe200078e0a0f */
[----:B------:R-:W-:Y:S01]  /*cdc0*/  IABS R12, R8 ;  /* 0x00000008000c7213 */ /* 0x000fe20000000000 */
[----:B-1----:R-:W-:Y:S01]  /*cdd0*/  IMAD.MOV.U32 R3, RZ, RZ, R7 ;  /* 0x000000ffff037224 */ /* 0x002fe200078e0007 */
[----:B------:R-:W-:Y:S01]  /*cde0*/  STL [R1+0x598], R17 ;  /* 0x0005981101007387 */ /* 0x000fe20000100800 */
[----:B------:R-:W-:Y:S02]  /*cdf0*/  @!P3 IMAD.IADD R9, R9, 0x1, -R10 ;  /* 0x000000010909b824 */ /* 0x000fe400078e0a0a */
[----:B------:R-:W-:Y:S01]  /*ce00*/  @!P4 IMAD.MOV R3, RZ, RZ, -R3 ;  /* 0x000000ffff03c224 */ /* 0x000fe200078e0a03 */
[C---:B------:R-:W-:Y:S01]  /*ce10*/  ISETP.GT.U32.AND P4, PT, R10.reuse, R0, PT ;  /* 0x000000000a00720c */ /* 0x040fe20003f84070 */
[----:B------:R-:W-:-:S02]  /*ce20*/  IMAD R16, R10, R13, R14 ;  /* 0x0000000d0a107224 */ /* 0x000fc400078e020e */
[----:B------:R-:W-:Y:S01]  /*ce30*/  VIADD R14, R27, 0x110 ;  /* 0x000001101b0e7836 */ /* 0x000fe20000000000 */
[----:B------:R1:W-:Y:S01]  /*ce40*/  STL [R1+0x594], R3 ;  /* 0x0005940301007387 */ /* 0x0003e20000100800 */
[----:B------:R-:W-:Y:S01]  /*ce50*/  IMAD.HI.U32 R13, R4, R12, RZ ;  /* 0x0000000c040d7227 */ /* 0x000fe200078e00ff */
[----:B------:R-:W-:-:S03]  /*ce60*/  ISETP.GT.U32.AND P3, PT, R10, R16, PT ;  /* 0x000000100a00720c */ /* 0x000fc60003f64070 */
[--C-:B------:R-:W-:Y:S01]  /*ce70*/  @!P0 IMAD.IADD R6, R6, 0x1, -R10.reuse ;  /* 0x0000000106068824 */ /* 0x100fe200078e0a0a */
[----:B------:R-:W-:Y:S01]  /*ce80*/  ISETP.GE.AND P0, PT, R11, RZ, PT ;  /* 0x000000ff0b00720c */ /* 0x000fe20003f06270 */
[----:B------:R-:W-:Y:S02]  /*ce90*/  IMAD.MOV R15, RZ, RZ, -R13 ;  /* 0x000000ffff0f7224 */ /* 0x000fe400078e0a0d */
[----:B------:R-:W-:Y:S02]  /*cea0*/  @!P4 IMAD.IADD R0, R0, 0x1, -R10 ;  /* 0x000000010000c824 */ /* 0x000fe400078e0a0a */
[----:B-1----:R-:W-:Y:S01]  /*ceb0*/  IMAD.MOV.U32 R3, RZ, RZ, R9 ;  /* 0x000000ffff037224 */ /* 0x002fe200078e0009 */
[----:B------:R-:W-:Y:S01]  /*cec0*/  IABS R9, R14 ;  /* 0x0000000e00097213 */ /* 0x000fe20000000000 */
[----:B------:R-:W-:Y:S01]  /*ced0*/  VIADD R7, R27, 0x111 ;  /* 0x000001111b077836 */ /* 0x000fe20000000000 */
[----:B------:R-:W-:Y:S01]  /*cee0*/  ISETP.GT.U32.AND P4, PT, R10, R0, PT ;  /* 0x000000000a00720c */ /* 0x000fe20003f84070 */
[----:B------:R-:W-:Y:S01]  /*cef0*/  @!P2 IMAD.MOV R3, RZ, RZ, -R3 ;  /* 0x000000ffff03a224 */ /* 0x000fe200078e0a03 */
[----:B------:R-:W-:Y:S01]  /*cf00*/  ISETP.GE.AND P2, PT, R8, RZ, PT ;  /* 0x000000ff0800720c */ /* 0x000fe20003f46270 */
[----:B------:R-:W-:Y:S01]  /*cf10*/  IMAD.MOV.U32 R13, RZ, RZ, R9 ;  /* 0x000000ffff0d7224 */ /* 0x000fe200078e0009 */
[----:B------:R-:W-:Y:S01]  /*cf20*/  IABS R11, R7 ;  /* 0x00000007000b7213 */ /* 0x000fe20000000000 */
[----:B------:R-:W-:Y:S01]  /*cf30*/  IMAD R9, R10, R15, R12 ;  /* 0x0000000f0a097224 */ /* 0x000fe200078e020c */
[----:B------:R1:W-:Y:S01]  /*cf40*/  STL [R1+0x590], R3 ;  /* 0x0005900301007387 */ /* 0x0003e20000100800 */
[----:B------:R-:W-:-:S02]  /*cf50*/  @!P3 IMAD.IADD R16, R16, 0x1, -R10 ;  /* 0x000000011010b824 */ /* 0x000fc400078e0a0a */
[----:B------:R-:W-:-:S03]  /*cf60*/  IMAD.HI.U32 R12, R4, R13, RZ ;  /* 0x0000000d040c7227 */ /* 0x000fc600078e00ff */
[----:B------:R-:W-:Y:S01]  /*cf70*/  ISETP.GT.U32.AND P3, PT, R10, R16, PT ;  /* 0x000000100a00720c */ /* 0x000fe20003f64070 */
[----:B------:R-:W-:Y:S02]  /*cf80*/  IMAD.MOV R12, RZ, RZ, -R12 ;  /* 0x000000ffff0c7224 */ /* 0x000fe400078e0a0c */
[----:B------:R-:W-:Y:S01]  /*cf90*/  @!P4 IMAD.IADD R0, R0, 0x1, -R10 ;  /* 0x000000010000c824 */ /* 0x000fe200078e0a0a */
[----:B------:R-:W-:Y:S01]  /*cfa0*/  ISETP.GE.AND P4, PT, R7, RZ, PT ;  /* 0x000000ff0700720c */ /* 0x000fe20003f86270 */
[----:B-1----:R-:W-:Y:S02]  /*cfb0*/  IMAD.MOV.U32 R3, RZ, RZ, R6 ;  /* 0x000000ffff037224 */ /* 0x002fe400078e0006 */
[----:B------:R-:W-:-:S04]  /*cfc0*/  IMAD.HI.U32 R15, R4, R11, RZ ;  /* 0x0000000b040f7227 */ /* 0x000fc800078e00ff */
[----:B------:R-:W-:Y:S01]  /*cfd0*/  @!P5 IMAD.MOV R3, RZ, RZ, -R3 ;  /* 0x000000ffff03d224 */ /* 0x000fe200078e0a03 */
[C---:B------:R-:W-:Y:S01]  /*cfe0*/  ISETP.GT.U32.AND P5, PT, R10.reuse, R9, PT ;  /* 0x000000090a00720c */ /* 0x040fe20003fa4070 */
[C---:B------:R-:W-:Y:S02]  /*cff0*/  IMAD R13, R10.reuse, R12, R13 ;  /* 0x0000000c0a0d7224 */ /* 0x040fe400078e020d */
[----:B------:R-:W-:Y:S01]  /*d000*/  IMAD.MOV.U32 R17, RZ, RZ, R0 ;  /* 0x000000ffff117224 */ /* 0x000fe200078e0000 */
[----:B------:R1:W-:Y:S01]  /*d010*/  STL [R1+0x548], R3 ;  /* 0x0005480301007387 */ /* 0x0003e20000100800 */
[----:B------:R-:W-:Y:S02]  /*d020*/  VIADD R6, R27, 0x10f ;  /* 0x0000010f1b067836 */ /* 0x000fe40000000000 */
[----:B------:R-:W-:Y:S02]  /*d030*/  IMAD.MOV R15, RZ, RZ, -R15 ;  /* 0x000000ffff0f7224 */ /* 0x000fe400078e0a0f */
[----:B------:R-:W-:Y:S01]  /*d040*/  @!P6 IMAD.MOV R17, RZ, RZ, -R17 ;  /* 0x000000ffff11e224 */ /* 0x000fe200078e0a11 */
[C---:B------:R-:W-:Y:S01]  /*d050*/  ISETP.GT.U32.AND P6, PT, R10.reuse, R13, PT ;  /* 0x0000000d0a00720c */ /* 0x040fe20003fc4070 */
[----:B------:R-:W-:Y:S01]  /*d060*/  IMAD R11, R10, R15, R11 ;  /* 0x0000000f0a0b7224 */ /* 0x000fe200078e020b */
[----:B------:R-:W-:Y:S01]  /*d070*/  IABS R8, R6 ;  /* 0x0000000600087213 */ /* 0x000fe20000000000 */
[----:B------:R-:W-:Y:S01]  /*d080*/  @!P5 IMAD.IADD R9, R9, 0x1, -R10 ;  /* 0x000000010909d824 */ /* 0x000fe200078e0a0a */
[----:B------:R-:W-:Y:S01]  /*d090*/  STL [R1+0x560], R17 ;  /* 0x0005601101007387 */ /* 0x000fe20000100800 */
[----:B------:R-:W-:-:S02]  /*d0a0*/  VIADD R7, R27, 0x10e ;  /* 0x0000010e1b077836 */ /* 0x000fc40000000000 */
[----:B------:R-:W-:Y:S01]  /*d0b0*/  @!P3 IMAD.IADD R16, R16, 0x1, -R10 ;  /* 0x000000011010b824 */ /* 0x000fe200078e0a0a */
[C---:B------:R-:W-:Y:S01]  /*d0c0*/  ISETP.GT.U32.AND P5, PT, R10.reuse, R9, PT ;  /* 0x000000090a00720c */ /* 0x040fe20003fa4070 */
[----:B------:R-:W-:Y:S01]  /*d0d0*/  VIADD R12, R27, 0x10d ;  /* 0x0000010d1b0c7836 */ /* 0x000fe20000000000 */
[----:B------:R-:W-:Y:S01]  /*d0e0*/  ISETP.GT.U32.AND P3, PT, R10, R11, PT ;  /* 0x0000000b0a00720c */ /* 0x000fe20003f64070 */
[----:B------:R-:W-:Y:S01]  /*d0f0*/  IMAD.HI.U32 R0, R4, R8, RZ ;  /* 0x0000000804007227 */ /* 0x000fe200078e00ff */
[----:B------:R-:W-:-:S03]  /*d100*/  IABS R15, R7 ;  /* 0x00000007000f7213 */ /* 0x000fc60000000000 */
[----:B-1----:R-:W-:Y:S01]  /*d110*/  IMAD.MOV.U32 R3, RZ, RZ, R16 ;  /* 0x000000ffff037224 */ /* 0x002fe200078e0010 */
[----:B------:R-:W-:Y:S01]  /*d120*/  IABS R16, R12 ;  /* 0x0000000c00107213 */ /* 0x000fe20000000000 */
[----:B------:R-:W-:Y:S02]  /*d130*/  IMAD.MOV R0, RZ, RZ, -R0 ;  /* 0x000000ffff007224 */ /* 0x000fe400078e0a00 */
[----:B------:R-:W-:Y:S01]  /*d140*/  @!P0 IMAD.MOV R3, RZ, RZ, -R3 ;  /* 0x000000ffff038224 */ /* 0x000fe200078e0a03 */
[----:B------:R-:W-:Y:S01]  /*d150*/  ISETP.GE.AND P0, PT, R14, RZ, PT ;  /* 0x000000ff0e00720c */ /* 0x000fe20003f06270 */
[--C-:B------:R-:W-:Y:S02]  /*d160*/  @!P6 IMAD.IADD R13, R13, 0x1, -R10.reuse ;  /* 0x000000010d0de824 */ /* 0x100fe400078e0a0a */
[----:B------:R-:W-:Y:S01]  /*d170*/  IMAD.MOV.U32 R14, RZ, RZ, R15 ;  /* 0x000000ffff0e7224 */ /* 0x000fe200078e000f */
[----:B------:R1:W-:Y:S01]  /*d180*/  STL [R1+0x58c], R3 ;  /* 0x00058c0301007387 */ /* 0x0003e20000100800 */
[----:B------:R-:W-:Y:S01]  /*d190*/  @!P5 IMAD.IADD R9, R9, 0x1, -R10 ;  /* 0x000000010909d824 */ /* 0x000fe200078e0a0a */
[C---:B------:R-:W-:Y:S01]  /*d1a0*/  ISETP.GT.U32.AND P6, PT, R10.reuse, R13, PT ;  /* 0x0000000d0a00720c */ /* 0x040fe20003fc4070 */
[----:B------:R-:W-:-:S02]  /*d1b0*/  IMAD R8, R10, R0, R8 ;  /* 0x000000000a087224 */ /* 0x000fc400078e0208 */
[----:B------:R-:W-:Y:S02]  /*d1c0*/  IMAD.MOV.U32 R0, RZ, RZ, R16 ;  /* 0x000000ffff007224 */ /* 0x000fe400078e0010 */
[----:B------:R-:W-:Y:S01]  /*d1d0*/  IMAD.HI.U32 R15, R4, R14, RZ ;  /* 0x0000000e040f7227 */ /* 0x000fe200078e00ff */
[----:B------:R-:W-:-:S03]  /*d1e0*/  ISETP.GT.U32.AND P5, PT, R10, R8, PT ;  /* 0x000000080a00720c */ /* 0x000fc60003fa4070 */
[----:B-1----:R-:W-:Y:S02]  /*d1f0*/  IMAD.MOV.U32 R3, RZ, RZ, R9 ;  /* 0x000000ffff037224 */ /* 0x002fe400078e0009 */
[----:B------:R-:W-:Y:S02]  /*d200*/  @!P3 IMAD.IADD R11, R11, 0x1, -R10 ;  /* 0x000000010b0bb824 */ /* 0x000fe400078e0a0a */
[----:B------:R-:W-:-:S03]  /*d210*/  IMAD.HI.U32 R9, R4, R0, RZ ;  /* 0x0000000004097227 */ /* 0x000fc600078e00ff */
[----:B------:R-:W-:Y:S01]  /*d220*/  ISETP.GT.U32.AND P3, PT, R10, R11, PT ;  /* 0x0000000b0a00720c */ /* 0x000fe20003f64070 */
[----:B------:R-:W-:Y:S02]  /*d230*/  IMAD.MOV R15, RZ, RZ, -R15 ;  /* 0x000000ffff0f7224 */ /* 0x000fe400078e0a0f */
[----:B------:R-:W-:Y:S01]  /*d240*/  @!P2 IMAD.MOV R3, RZ, RZ, -R3 ;  /* 0x000000ffff03a224 */ /* 0x000fe200078e0a03 */
[----:B------:R-:W-:Y:S01]  /*d250*/  ISETP.GE.AND P2, PT, R6, RZ, PT ;  /* 0x000000ff0600720c */ /* 0x000fe20003f46270 */
[----:B------:R-:W-:Y:S02]  /*d260*/  IMAD.MOV R6, RZ, RZ, -R9 ;  /* 0x000000ffff067224 */ /* 0x000fe400078e0a09 */
[----:B------:R-:W-:Y:S01]  /*d270*/  IMAD R9, R10, R15, R14 ;  /* 0x0000000f0a097224 */ /* 0x000fe200078e020e */
[----:B------:R1:W-:Y:S01]  /*d280*/  STL [R1+0x56c], R3 ;  /* 0x00056c0301007387 */ /* 0x0003e20000100800 */
[--C-:B------:R-:W-:Y:S02]  /*d290*/  @!P6 IMAD.IADD R13, R13, 0x1, -R10.reuse ;  /* 0x000000010d0de824 */ /* 0x100fe400078e0a0a */
[--C-:B------:R-:W-:Y:S01]  /*d2a0*/  @!P5 IMAD.IADD R8, R8, 0x1, -R10.reuse ;  /* 0x000000010808d824 */ /* 0x100fe200078e0a0a */
[C---:B------:R-:W-:Y:S01]  /*d2b0*/  ISETP.GT.U32.AND P6, PT, R10.reuse, R9, PT ;  /* 0x000000090a00720c */ /* 0x040fe20003fc4070 */
[----:B------:R-:W-:Y:S01]  /*d2c0*/  @!P3 IMAD.IADD R11, R11, 0x1, -R10 ;  /* 0x000000010b0bb824 */ /* 0x000fe200078e0a0a */
[----:B------:R-:W-:Y:S01]  /*d2d0*/  ISETP.GE.AND P3, PT, R7, RZ, PT ;  /* 0x000000ff0700720c */ /* 0x000fe20003f66270 */
[----:B------:R-:W-:Y:S01]  /*d2e0*/  VIADD R7, R27, 0x10c ;  /* 0x0000010c1b077836 */ /* 0x000fe20000000000 */
[----:B------:R-:W-:Y:S01]  /*d2f0*/  ISETP.GT.U32.AND P5, PT, R10, R8, PT ;  /* 0x000000080a00720c */ /* 0x000fe20003fa4070 */
[----:B------:R-:W-:-:S02]  /*d300*/  IMAD.MOV.U32 R16, RZ, RZ, R11 ;  /* 0x000000ffff107224 */ /* 0x000fc400078e000b */
[----:B-1----:R-:W-:Y:S01]  /*d310*/  IMAD.MOV.U32 R3, RZ, RZ, R13 ;  /* 0x000000ffff037224 */ /* 0x002fe200078e000d */
[----:B------:R-:W-:Y:S01]  /*d320*/  IABS R14, R7 ;  /* 0x00000007000e7213 */ /* 0x000fe20000000000 */
[C---:B------:R-:W-:Y:S02]  /*d330*/  IMAD R0, R10.reuse, R6, R0 ;  /* 0x000000060a007224 */ /* 0x040fe400078e0200 */
[----:B------:R-:W-:Y:S02]  /*d340*/  VIADD R6, R27, 0x10b ;  /* 0x0000010b1b067836 */ /* 0x000fe40000000000 */
[----:B------:R-:W-:Y:S02]  /*d350*/  @!P6 IMAD.IADD R9, R9, 0x1, -R10 ;  /* 0x000000010909e824 */ /* 0x000fe400078e0a0a */
[----:B------:R-:W-:Y:S01]  /*d360*/  @!P4 IMAD.MOV R16, RZ, RZ, -R16 ;  /* 0x000000ffff10c224 */ /* 0x000fe200078e0a10 */
[----:B------:R-:W-:Y:S01]  /*d370*/  IABS R17, R6 ;  /* 0x0000000600117213 */ /* 0x000fe20000000000 */
[----:B------:R-:W-:Y:S01]  /*d380*/  IMAD.MOV.U32 R11, RZ, RZ, R14 ;  /* 0x000000ffff0b7224 */ /* 0x000fe200078e000e */
[----:B------:R-:W-:Y:S01]  /*d390*/  ISETP.GT.U32.AND P6, PT, R10, R9, PT ;  /* 0x000000090a00720c */ /* 0x000fe20003fc4070 */
[----:B------:R-:W-:Y:S01]  /*d3a0*/  @!P0 IMAD.MOV R3, RZ, RZ, -R3 ;  /* 0x000000ffff038224 */ /* 0x000fe200078e0a03 */
[----:B------:R-:W-:Y:S01]  /*d3b0*/  ISETP.GE.AND P4, PT, R12, RZ, PT ;  /* 0x000000ff0c00720c */ /* 0x000fe20003f86270 */
[----:B------:R-:W-:Y:S01]  /*d3c0*/  @!P5 IMAD.IADD R8, R8, 0x1, -R10 ;  /* 0x000000010808d824 */ /* 0x000fe200078e0a0a */
[----:B------:R-:W-:Y:S01]  /*d3d0*/  STL [R1+0x574], R16 ;  /* 0x0005741001007387 */ /* 0x000fe20000100800 */
[----:B------:R-:W-:Y:S01]  /*d3e0*/  IMAD.HI.U32 R12, R4, R11, RZ ;  /* 0x0000000b040c7227 */ /* 0x000fe200078e00ff */
[----:B------:R-:W-:-:S02]  /*d3f0*/  ISETP.GT.U32.AND P0, PT, R10, R0, PT ;  /* 0x000000000a00720c */ /* 0x000fc40003f04070 */
[----:B------:R1:W-:Y:S01]  /*d400*/  STL [R1+0x578], R3 ;  /* 0x0005780301007387 */ /* 0x0003e20000100800 */
[----:B------:R-:W-:Y:S01]  /*d410*/  ISETP.GE.AND P5, PT, R7, RZ, PT ;  /* 0x000000ff0700720c */ /* 0x000fe20003fa6270 */
[----:B------:R-:W-:-:S04]  /*d420*/  IMAD.HI.U32 R7, R4, R17, RZ ;  /* 0x0000001104077227 */ /* 0x000fc800078e00ff */
[----:B------:R-:W-:Y:S02]  /*d430*/  IMAD.MOV R12, RZ, RZ, -R12 ;  /* 0x000000ffff0c7224 */ /* 0x000fe400078e0a0c */
[----:B------:R-:W-:Y:S02]  /*d440*/  IMAD.MOV R7, RZ, RZ, -R7 ;  /* 0x000000ffff077224 */ /* 0x000fe400078e0a07 */
[----:B-1----:R-:W-:Y:S02]  /*d450*/  IMAD.MOV.U32 R3, RZ, RZ, R8 ;  /* 0x000000ffff037224 */ /* 0x002fe400078e0008 */
[----:B------:R-:W-:Y:S02]  /*d460*/  VIADD R8, R27, 0x10a ;  /* 0x0000010a1b087836 */ /* 0x000fe40000000000 */
[----:B------:R-:W-:Y:S01]  /*d470*/  @!P2 IMAD.MOV R3, RZ, RZ, -R3 ;  /* 0x000000ffff03a224 */ /* 0x000fe200078e0a03 */
[----:B------:R-:W-:Y:S01]  /*d480*/  ISETP.GE.AND P2, PT, R6, RZ, PT ;  /* 0x000000ff0600720c */ /* 0x000fe20003f46270 */
[C---:B------:R-:W-:Y:S01]  /*d490*/  IMAD R6, R10.reuse, R12, R11 ;  /* 0x0000000c0a067224 */ /* 0x040fe200078e020b */
[----:B------:R-:W-:Y:S01]  /*d4a0*/  IABS R13, R8 ;  /* 0x00000008000d7213 */ /* 0x000fe20000000000 */
[--C-:B------:R-:W-:Y:S01]  /*d4b0*/  @!P6 IMAD.IADD R9, R9, 0x1, -R10.reuse ;  /* 0x000000010909e824 */ /* 0x100fe200078e0a0a */
[----:B------:R1:W-:Y:S01]  /*d4c0*/  STL [R1+0x588], R3 ;  /* 0x0005880301007387 */ /* 0x0003e20000100800 */
[C---:B------:R-:W-:Y:S01]  /*d4d0*/  IMAD R17, R10.reuse, R7, R17 ;  /* 0x000000070a117224 */ /* 0x040fe200078e0211 */
[----:B------:R-:W-:Y:S01]  /*d4e0*/  ISETP.GT.U32.AND P6, PT, R10, R6, PT ;  /* 0x000000060a00720c */ /* 0x000fe20003fc4070 */
[----:B------:R-:W-:-:S02]  /*d4f0*/  @!P0 IMAD.IADD R0, R0, 0x1, -R10 ;  /* 0x0000000100008824 */ /* 0x000fc400078e0a0a */
[----:B------:R-:W-:-:S03]  /*d500*/  IMAD.HI.U32 R14, R4, R13, RZ ;  /* 0x0000000d040e7227 */ /* 0x000fc600078e00ff */
[C---:B------:R-:W-:Y:S01]  /*d510*/  ISETP.GT.U32.AND P0, PT, R10.reuse, R0, PT ;  /* 0x000000000a00720c */ /* 0x040fe20003f04070 */
[----:B------:R-:W-:Y:S02]  /*d520*/  IMAD.MOV R14, RZ, RZ, -R14 ;  /* 0x000000ffff0e7224 */ /* 0x000fe400078e0a0e */
[----:B-1----:R-:W-:Y:S02]  /*d530*/  IMAD.MOV.U32 R3, RZ, RZ, R9 ;  /* 0x000000ffff037224 */ /* 0x002fe400078e0009 */
[C---:B------:R-:W-:Y:S02]  /*d540*/  IMAD R13, R10.reuse, R14, R13 ;  /* 0x0000000e0a0d7224 */ /* 0x040fe400078e020d */
[----:B------:R-:W-:Y:S01]  /*d550*/  @!P3 IMAD.MOV R3, RZ, RZ, -R3 ;  /* 0x000000ffff03b224 */ /* 0x000fe200078e0a03 */
[----:B------:R-:W-:Y:S01]  /*d560*/  ISETP.GT.U32.AND P3, PT, R10, R17, PT ;  /* 0x000000110a00720c */ /* 0x000fe20003f64070 */
[----:B------:R-:W-:Y:S01]  /*d570*/  @!P6 IMAD.IADD R6, R6, 0x1, -R10 ;  /* 0x000000010606e824 */ /* 0x000fe200078e0a0a */
[----:B------:R-:W-:Y:S01]  /*d580*/  ISETP.GT.U32.AND P6, PT, R10, R13, PT ;  /* 0x0000000d0a00720c */ /* 0x000fe20003fc4070 */
[C---:B------:R-:W-:Y:S01]  /*d590*/  VIADD R7, R27.reuse, 0x108 ;  /* 0x000001081b077836 */ /* 0x040fe20000000000 */
[----:B------:R1:W-:Y:S01]  /*d5a0*/  STL [R1+0x584], R3 ;  /* 0x0005840301007387 */ /* 0x0003e20000100800 */
[----:B------:R-:W-:-:S02]  /*d5b0*/  VIADD R12, R27, 0x109 ;  /* 0x000001091b0c7836 */ /* 0x000fc40000000000 */
[--C-:B------:R-:W-:Y:S01]  /*d5c0*/  @!P0 IMAD.IADD R0, R0, 0x1, -R10.reuse ;  /* 0x0000000100008824 */ /* 0x100fe200078e0a0a */
[----:B------:R-:W-:Y:S01]  /*d5d0*/  IABS R9, R7 ;  /* 0x0000000700097213 */ /* 0x000fe20000000000 */
[----:B------:R-:W-:Y:S01]  /*d5e0*/  VIADD R15, R27, 0x107 ;  /* 0x000001071b0f7836 */ /* 0x000fe20000000000 */
[----:B------:R-:W-:Y:S02]  /*d5f0*/  IABS R11, R12 ;  /* 0x0000000c000b7213 */ /* 0x000fe40000000000 */
[----:B------:R-:W-:Y:S01]  /*d600*/  ISETP.GE.AND P0, PT, R8, RZ, PT ;  /* 0x000000ff0800720c */ /* 0x000fe20003f06270 */
[----:B------:R-:W-:Y:S01]  /*d610*/  @!P3 IMAD.IADD R17, R17, 0x1, -R10 ;  /* 0x000000011111b824 */ /* 0x000fe200078e0a0a */
[----:B------:R-:W-:Y:S01]  /*d620*/  ISETP.GT.U32.AND P3, PT, R10, R6, PT ;  /* 0x000000060a00720c */ /* 0x000fe20003f64070 */
[----:B-1----:R-:W-:Y:S01]  /*d630*/  IMAD.MOV.U32 R3, RZ, RZ, R0 ;  /* 0x000000ffff037224 */ /* 0x002fe200078e0000 */
[----:B------:R-:W-:Y:S01]  /*d640*/  IABS R8, R15 ;  /* 0x0000000f00087213 */ /* 0x000fe20000000000 */
[----:B------:R-:W-:-:S04]  /*d650*/  IMAD.HI.U32 R14, R4, R9, RZ ;  /* 0x00000009040e7227 */ /* 0x000fc800078e00ff */
[----:B------:R-:W-:Y:S01]  /*d660*/  @!P6 IMAD.IADD R13, R13, 0x1, -R10 ;  /* 0x000000010d0de824 */ /* 0x000fe200078e0a0a */
[----:B------:R-:W-:Y:S01]  /*d670*/  ISETP.GT.U32.AND P6, PT, R10, R17, PT ;  /* 0x000000110a00720c */ /* 0x000fe20003fc4070 */
[----:B------:R-:W-:Y:S02]  /*d680*/  @!P4 IMAD.MOV R3, RZ, RZ, -R3 ;  /* 0x000000ffff03c224 */ /* 0x000fe400078e0a03 */
[----:B------:R-:W-:Y:S01]  /*d690*/  IMAD.HI.U32 R16, R4, R11, RZ ;  /* 0x0000000b04107227 */ /* 0x000fe200078e00ff */
[----:B------:R-:W-:Y:S02]  /*d6a0*/  ISETP.GT.U32.AND P4, PT, R10, R13, PT ;  /* 0x0000000d0a00720c */ /* 0x000fe40003f84070 */
[----:B------:R1:W-:Y:S01]  /*d6b0*/  STL [R1+0x568], R3 ;  /* 0x0005680301007387 */ /* 0x0003e20000100800 */
[----:B------:R-:W-:Y:S02]  /*d6c0*/  IMAD.MOV R14, RZ, RZ, -R14 ;  /* 0x000000ffff0e7224 */ /* 0x000fe400078e0a0e */
[----:B------:R-:W-:-:S04]  /*d6d0*/  IMAD.HI.U32 R18, R4, R8, RZ ;  /* 0x0000000804127227 */ /* 0x000fc800078e00ff */
[----:B------:R-:W-:Y:S02]  /*d6e0*/  @!P3 IMAD.IADD R6, R6, 0x1, -R10 ;  /* 0x000000010606b824 */ /* 0x000fe400078e0a0a */
[----:B------:R-:W-:Y:S02]  /*d6f0*/  IMAD.MOV R16, RZ, RZ, -R16 ;  /* 0x000000ffff107224 */ /* 0x000fe400078e0a10 */
[C---:B------:R-:W-:Y:S02]  /*d700*/  IMAD R9, R10.reuse, R14, R9 ;  /* 0x0000000e0a097224 */ /* 0x040fe400078e0209 */
[----:B------:R-:W-:Y:S02]  /*d710*/  IMAD.MOV R18, RZ, RZ, -R18 ;  /* 0x000000ffff127224 */ /* 0x000fe400078e0a12 */
[----:B-1----:R-:W-:Y:S02]  /*d720*/  IMAD.MOV.U32 R3, RZ, RZ, R6 ;  /* 0x000000ffff037224 */ /* 0x002fe400078e0006 */
[----:B------:R-:W-:-:S02]  /*d730*/  IMAD R11, R10, R16, R11 ;  /* 0x000000100a0b7224 */ /* 0x000fc400078e020b */
[C---:B------:R-:W-:Y:S02]  /*d740*/  IMAD R8, R10.reuse, R18, R8 ;  /* 0x000000120a087224 */ /* 0x040fe400078e0208 */
[----:B------:R-:W-:Y:S01]  /*d750*/  @!P5 IMAD.MOV R3, RZ, RZ, -R3 ;  /* 0x000000ffff03d224 */ /* 0x000fe200078e0a03 */
[C---:B------:R-:W-:Y:S01]  /*d760*/  ISETP.GT.U32.AND P5, PT, R10.reuse, R9, PT ;  /* 0x000000090a00720c */ /* 0x040fe20003fa4070 */
[----:B------:R-:W-:Y:S01]  /*d770*/  VIADD R16, R27, 0x106 ;  /* 0x000001061b107836 */ /* 0x000fe20000000000 */
[C---:B------:R-:W-:Y:S01]  /*d780*/  ISETP.GT.U32.AND P3, PT, R10.reuse, R11, PT ;  /* 0x0000000b0a00720c */ /* 0x040fe20003f64070 */
[--C-:B------:R-:W-:Y:S01]  /*d790*/  @!P6 IMAD.IADD R17, R17, 0x1, -R10.reuse ;  /* 0x000000011111e824 */ /* 0x100fe200078e0a0a */
[----:B------:R-:W-:Y:S01]  /*d7a0*/  ISETP.GT.U32.AND P6, PT, R10, R8, PT ;  /* 0x000000080a00720c */ /* 0x000fe20003fc4070 */
[----:B------:R-:W-:Y:S01]  /*d7b0*/  VIADD R0, R27, 0x105 ;  /* 0x000001051b007836 */ /* 0x000fe20000000000 */
[----:B------:R-:W-:Y:S01]  /*d7c0*/  IABS R14, R16 ;  /* 0x00000010000e7213 */ /* 0x000fe20000000000 */
[----:B------:R1:W-:Y:S01]  /*d7d0*/  STL [R1+0x564], R3 ;  /* 0x0005640301007387 */ /* 0x0003e20000100800 */
[----:B------:R-:W-:Y:S01]  /*d7e0*/  @!P4 IMAD.IADD R13, R13, 0x1, -R10 ;  /* 0x000000010d0dc824 */ /* 0x000fe200078e0a0a */
[----:B------:R-:W-:Y:S01]  /*d7f0*/  ISETP.GE.AND P4, PT, R12, RZ, PT ;  /* 0x000000ff0c00720c */ /* 0x000fe20003f86270 */
[----:B------:R-:W-:Y:S01]  /*d800*/  VIADD R12, R27, 0x104 ;  /* 0x000001041b0c7836 */ /* 0x000fe20000000000 */
[----:B------:R-:W-:Y:S01]  /*d810*/  IABS R6, R0 ;  /* 0x0000000000067213 */ /* 0x000fe20000000000 */
[----:B------:R-:W-:-:S04]  /*d820*/  IMAD.HI.U32 R18, R4, R14, RZ ;  /* 0x0000000e04127227 */ /* 0x000fc800078e00ff */
[----:B------:R-:W-:Y:S02]  /*d830*/  @!P5 IMAD.IADD R9, R9, 0x1, -R10 ;  /* 0x000000010909d824 */ /* 0x000fe400078e0a0a */
[----:B-1----:R-:W-:Y:S02]  /*d840*/  IMAD.MOV.U32 R3, RZ, RZ, R17 ;  /* 0x000000ffff037224 */ /* 0x002fe400078e0011 */
[----:B------:R-:W-:Y:S02]  /*d850*/  IMAD.MOV R18, RZ, RZ, -R18 ;  /* 0x000000ffff127224 */ /* 0x000fe400078e0a12 */
[----:B------:R-:W-:Y:S02]  /*d860*/  @!P2 IMAD.MOV R3, RZ, RZ, -R3 ;  /* 0x000000ffff03a224 */ /* 0x000fe400078e0a03 */
[--C-:B------:R-:W-:Y:S01]  /*d870*/  @!P3 IMAD.IADD R11, R11, 0x1, -R10.reuse ;  /* 0x000000010b0bb824 */ /* 0x100fe200078e0a0a */
[----:B------:R-:W-:Y:S01]  /*d880*/  ISETP.GE.AND P3, PT, R7, RZ, PT ;  /* 0x000000ff0700720c */ /* 0x000fe20003f66270 */
[----:B------:R-:W-:Y:S01]  /*d890*/  @!P6 IMAD.IADD R8, R8, 0x1, -R10 ;  /* 0x000000010808e824 */ /* 0x000fe200078e0a0a */
[C---:B------:R-:W-:Y:S01]  /*d8a0*/  ISETP.GT.U32.AND P6, PT, R10.reuse, R9, PT ;  /* 0x000000090a00720c */ /* 0x040fe20003fc4070 */
[----:B------:R-:W-:Y:S01]  /*d8b0*/  IMAD R7, R10, R18, R14 ;  /* 0x000000120a077224 */ /* 0x000fe200078e020e */
[----:B------:R1:W-:Y:S01]  /*d8c0*/  STL [R1+0x558], R3 ;  /* 0x0005580301007387 */ /* 0x0003e20000100800 */
[----:B------:R-:W-:Y:S01]  /*d8d0*/  IMAD.HI.U32 R18, R4, R6, RZ ;  /* 0x0000000604127227 */ /* 0x000fe200078e00ff */
[----:B------:R-:W-:-:S02]  /*d8e0*/  IABS R14, R12 ;  /* 0x0000000c000e7213 */ /* 0x000fc40000000000 */
[C---:B------:R-:W-:Y:S01]  /*d8f0*/  ISETP.GT.U32.AND P5, PT, R10.reuse, R11, PT ;  /* 0x0000000b0a00720c */ /* 0x040fe20003fa4070 */
[----:B------:R-:W-:Y:S01]  /*d900*/  IMAD.MOV R18, RZ, RZ, -R18 ;  /* 0x000000ffff127224 */ /* 0x000fe200078e0a12 */
[----:B------:R-:W-:Y:S01]  /*d910*/  ISETP.GT.U32.AND P2, PT, R10, R8, PT ;  /* 0x000000080a00720c */ /* 0x000fe20003f44070 */
        /* <DEDUP_REMOVED lines=24> */
[----:B-1----:R-:W-:Y:S02]  /*daa0*/  IMAD.MOV.U32 R3, RZ, RZ, R9 ;  /* 0x000000ffff037224 */ /* 0x002fe400078e0009 */
[----:B------:R-:W-:Y:S02]  /*dab0*/  IMAD.MOV R23, RZ, RZ, -R23 ;  /* 0x000000ffff177224 */ /* 0x000fe400078e0a17 */
[----:B------:R-:W-:Y:S01]  /*dac0*/  @!P4 IMAD.MOV R24, RZ, RZ, -R24 ;  /* 0x000000ffff18c224 */ /* 0x000fe200078e0a18 */
[----:B------:R-:W-:Y:S01]  /*dad0*/  ISETP.GT.U32.AND P4, PT, R10, R6, PT ;  /* 0x000000060a00720c */ /* 0x000fe20003f84070 */
[----:B------:R-:W-:Y:S02]  /*dae0*/  @!P3 IMAD.MOV R3, RZ, RZ, -R3 ;  /* 0x000000ffff03b224 */ /* 0x000fe400078e0a03 */
[----:B------:R-:W-:Y:S01]  /*daf0*/  @!P6 IMAD.IADD R0, R0, 0x1, -R10 ;  /* 0x000000010000e824 */ /* 0x000fe200078e0a0a */
[C---:B------:R-:W-:Y:S01]  /*db00*/  ISETP.GT.U32.AND P6, PT, R10.reuse, R7, PT ;  /* 0x000000070a00720c */ /* 0x040fe20003fc4070 */
[----:B------:R-:W-:Y:S01]  /*db10*/  IMAD R22, R10, R23, R22 ;  /* 0x000000170a167224 */ /* 0x000fe200078e0216 */
[----:B------:R-:W-:Y:S01]  /*db20*/  STL [R1+0x554], R24 ;  /* 0x0005541801007387 */ /* 0x000fe20000100800 */
[----:B------:R-:W-:Y:S01]  /*db30*/  @!P2 IMAD.IADD R8, R8, 0x1, -R10 ;  /* 0x000000010808a824 */ /* 0x000fe200078e0a0a */
[----:B------:R-:W-:Y:S01]  /*db40*/  ISETP.GT.U32.AND P3, PT, R10, R0, PT ;  /* 0x000000000a00720c */ /* 0x000fe20003f64070 */
[----:B------:R-:W-:Y:S01]  /*db50*/  IMAD.HI.U32 R23, R4, R21, RZ ;  /* 0x0000001504177227 */ /* 0x000fe200078e00ff */
[----:B------:R1:W-:Y:S01]  /*db60*/  STL [R1+0x550], R3 ;  /* 0x0005500301007387 */ /* 0x0003e20000100800 */
[----:B------:R-:W-:-:S02]  /*db70*/  ISETP.GE.AND P2, PT, R16, RZ, PT ;  /* 0x000000ff1000720c */ /* 0x000fc40003f46270 */
[----:B------:R-:W-:-:S04]  /*db80*/  IMAD.HI.U32 R11, R4, R18, RZ ;  /* 0x00000012040b7227 */ /* 0x000fc800078e00ff */
[----:B------:R-:W-:Y:S02]  /*db90*/  IMAD.MOV R23, RZ, RZ, -R23 ;  /* 0x000000ffff177224 */ /* 0x000fe400078e0a17 */
[----:B------:R-:W-:Y:S02]  /*dba0*/  IMAD.MOV R11, RZ, RZ, -R11 ;  /* 0x000000ffff0b7224 */ /* 0x000fe400078e0a0b */
[----:B-1----:R-:W-:Y:S02]  /*dbb0*/  IMAD.MOV.U32 R3, RZ, RZ, R8 ;  /* 0x000000ffff037224 */ /* 0x002fe400078e0008 */
[C---:B------:R-:W-:Y:S02]  /*dbc0*/  IMAD R21, R10.reuse, R23, R21 ;  /* 0x000000170a157224 */ /* 0x040fe400078e0215 */
[----:B------:R-:W-:Y:S01]  /*dbd0*/  @!P5 IMAD.MOV R3, RZ, RZ, -R3 ;  /* 0x000000ffff03d224 */ /* 0x000fe200078e0a03 */
[C---:B------:R-:W-:Y:S01]  /*dbe0*/  ISETP.GT.U32.AND P5, PT, R10.reuse, R22, PT ;  /* 0x000000160a00720c */ /* 0x040fe20003fa4070 */
[----:B------:R-:W-:-:S02]  /*dbf0*/  IMAD R11, R10, R11, R18 ;  /* 0x0000000b0a0b7224 */ /* 0x000fc400078e0212 */
[--C-:B------:R-:W-:Y:S01]  /*dc00*/  @!P6 IMAD.IADD R7, R7, 0x1, -R10.reuse ;  /* 0x000000010707e824 */ /* 0x100fe200078e0a0a */
[----:B------:R-:W-:Y:S01]  /*dc10*/  ISETP.GT.U32.AND P6, PT, R10, R21, PT ;  /* 0x000000150a00720c */ /* 0x000fe20003fc4070 */
[--C-:B------:R-:W-:Y:S01]  /*dc20*/  @!P4 IMAD.IADD R6, R6, 0x1, -R10.reuse ;  /* 0x000000010606c824 */ /* 0x100fe200078e0a0a */
[----:B------:R-:W-:Y:S01]  /*dc30*/  ISETP.GT.U32.AND P4, PT, R10, R11, PT ;  /* 0x0000000b0a00720c */ /* 0x000fe20003f84070 */
[C---:B------:R-:W-:Y:S01]  /*dc40*/  VIADD R16, R27.reuse, 0x100 ;  /* 0x000001001b107836 */ /* 0x040fe20000000000 */
[----:B------:R1:W-:Y:S01]  /*dc50*/  STL [R1+0x54c], R3 ;  /* 0x00054c0301007387 */ /* 0x0003e20000100800 */
[--C-:B------:R-:W-:Y:S01]  /*dc60*/  @!P3 IMAD.IADD R0, R0, 0x1, -R10.reuse ;  /* 0x000000010000b824 */ /* 0x100fe200078e0a0a */
[----:B------:R-:W-:Y:S01]  /*dc70*/  ISETP.GE.AND P3, PT, R12, RZ, PT ;  /* 0x000000ff0c00720c */ /* 0x000fe20003f66270 */
[----:B------:R-:W-:Y:S01]  /*dc80*/  VIADD R17, R27, 0xff ;  /* 0x000000ff1b117836 */ /* 0x000fe20000000000 */
[----:B------:R-:W-:Y:S01]  /*dc90*/  IABS R19, R16 ;  /* 0x0000001000137213 */ /* 0x000fe20000000000 */
[--C-:B------:R-:W-:Y:S01]  /*dca0*/  @!P5 IMAD.IADD R22, R22, 0x1, -R10.reuse ;  /* 0x000000011616d824 */ /* 0x100fe200078e0a0a */
[----:B------:R-:W-:Y:S01]  /*dcb0*/  ISETP.GE.AND P5, PT, R13, RZ, PT ;  /* 0x000000ff0d00720c */ /* 0x000fe20003fa6270 */
[----:B------:R-:W-:Y:S01]  /*dcc0*/  VIADD R12, R27, 0xfe ;  /* 0x000000fe1b0c7836 */ /* 0x000fe20000000000 */
[----:B------:R-:W-:Y:S01]  /*dcd0*/  IABS R20, R17 ;  /* 0x0000001100147213 */ /* 0x000fe20000000000 */
[----:B------:R-:W-:Y:S01]  /*dce0*/  @!P6 IMAD.IADD R21, R21, 0x1, -R10 ;  /* 0x000000011515e824 */ /* 0x000fe200078e0a0a */
[----:B------:R-:W-:Y:S01]  /*dcf0*/  ISETP.GT.U32.AND P6, PT, R10, R22, PT ;  /* 0x000000160a00720c */ /* 0x000fe20003fc4070 */
[----:B-1----:R-:W-:-:S02]  /*dd00*/  IMAD.MOV.U32 R3, RZ, RZ, R7 ;  /* 0x000000ffff037224 */ /* 0x002fc400078e0007 */
[----:B------:R-:W-:-:S04]  /*dd10*/  IMAD.HI.U32 R9, R4, R19, RZ ;  /* 0x0000001304097227 */ /* 0x000fc800078e00ff */
[----:B------:R-:W-:Y:S02]  /*dd20*/  @!P2 IMAD.MOV R3, RZ, RZ, -R3 ;  /* 0x000000ffff03a224 */ /* 0x000fe400078e0a03 */
[----:B------:R-:W-:Y:S01]  /*dd30*/  @!P4 IMAD.IADD R11, R11, 0x1, -R10 ;  /* 0x000000010b0bc824 */ /* 0x000fe200078e0a0a */
[C---:B------:R-:W-:Y:S01]  /*dd40*/  ISETP.GT.U32.AND P4, PT, R10.reuse, R21, PT ;  /* 0x000000150a00720c */ /* 0x040fe20003f84070 */
[----:B------:R-:W-:Y:S01]  /*dd50*/  IMAD.MOV R9, RZ, RZ, -R9 ;  /* 0x000000ffff097224 */ /* 0x000fe200078e0a09 */
[----:B------:R1:W-:Y:S01]  /*dd60*/  STL [R1+0x544], R3 ;  /* 0x0005440301007387 */ /* 0x0003e20000100800 */
[----:B------:R-:W-:Y:S01]  /*dd70*/  IMAD.MOV.U32 R7, RZ, RZ, R6 ;  /* 0x000000ffff077224 */ /* 0x000fe200078e0006 */
[----:B------:R-:W-:Y:S01]  /*dd80*/  ISETP.GT.U32.AND P2, PT, R10, R11, PT ;  /* 0x0000000b0a00720c */ /* 0x000fe20003f44070 */
[----:B------:R-:W-:Y:S01]  /*dd90*/  IMAD.HI.U32 R8, R4, R20, RZ ;  /* 0x0000001404087227 */ /* 0x000fe200078e00ff */
[----:B------:R-:W-:-:S03]  /*dda0*/  IABS R6, R12 ;  /* 0x0000000c00067213 */ /* 0x000fc60000000000 */
[C---:B------:R-:W-:Y:S02]  /*ddb0*/  IMAD R9, R10.reuse, R9, R19 ;  /* 0x000000090a097224 */ /* 0x040fe400078e0213 */
[----:B------:R-:W-:Y:S02]  /*ddc0*/  @!P0 IMAD.MOV R7, RZ, RZ, -R7 ;  /* 0x000000ffff078224 */ /* 0x000fe400078e0a07 */
[----:B-1----:R-:W-:Y:S01]  /*ddd0*/  IMAD.MOV.U32 R3, RZ, RZ, R0 ;  /* 0x000000ffff037224 */ /* 0x002fe200078e0000 */
[----:B------:R-:W-:Y:S01]  /*dde0*/  ISETP.GT.U32.AND P0, PT, R10, R9, PT ;  /* 0x000000090a00720c */ /* 0x000fe20003f04070 */
[----:B------:R-:W-:Y:S01]  /*ddf0*/  IMAD.MOV R8, RZ, RZ, -R8 ;  /* 0x000000ffff087224 */ /* 0x000fe200078e0a08 */
[----:B------:R-:W-:Y:S01]  /*de00*/  STL [R1+0x540], R7 ;  /* 0x0005400701007387 */ /* 0x000fe20000100800 */
[----:B------:R-:W-:Y:S01]  /*de10*/  @!P3 IMAD.MOV R3, RZ, RZ, -R3 ;  /* 0x000000ffff03b224 */ /* 0x000fe200078e0a03 */
[----:B------:R-:W-:Y:S01]  /*de20*/  ISETP.GE.AND P3, PT, R14, RZ, PT ;  /* 0x000000ff0e00720c */ /* 0x000fe20003f66270 */
[----:B------:R-:W-:-:S02]  /*de30*/  @!P6 IMAD.IADD R22, R22, 0x1, -R10 ;  /* 0x000000011616e824 */ /* 0x000fc400078e0a0a */
[----:B------:R-:W-:Y:S01]  /*de40*/  IMAD.MOV.U32 R0, RZ, RZ, R6 ;  /* 0x000000ffff007224 */ /* 0x000fe200078e0006 */
[----:B------:R1:W-:Y:S01]  /*de50*/  STL [R1+0x53c], R3 ;  /* 0x00053c0301007387 */ /* 0x0003e20000100800 */
[----:B------:R-:W-:Y:S02]  /*de60*/  IMAD R8, R10, R8, R20 ;  /* 0x000000080a087224 */ /* 0x000fe400078e0214 */
[----:B------:R-:W-:Y:S01]  /*de70*/  @!P4 IMAD.IADD R21, R21, 0x1, -R10 ;  /* 0x000000011515c824 */ /* 0x000fe200078e0a0a */
[----:B------:R-:W-:Y:S01]  /*de80*/  ISETP.GE.AND P4, PT, R15, RZ, PT ;  /* 0x000000ff0f00720c */ /* 0x000fe20003f86270 */
[----:B------:R-:W-:Y:S01]  /*de90*/  IMAD.HI.U32 R6, R4, R0, RZ ;  /* 0x0000000004067227 */ /* 0x000fe200078e00ff */
[----:B------:R-:W-:-:S03]  /*dea0*/  ISETP.GT.U32.AND P6, PT, R10, R8, PT ;  /* 0x000000080a00720c */ /* 0x000fc60003fc4070 */
[----:B------:R-:W-:Y:S01]  /*deb0*/  @!P2 IMAD.IADD R11, R11, 0x1, -R10 ;  /* 0x000000010b0ba824 */ /* 0x000fe200078e0a0a */
[----:B------:R-:W-:Y:S01]  /*dec0*/  ISETP.GE.AND P2, PT, R16, RZ, PT ;  /* 0x000000ff1000720c */ /* 0x000fe20003f46270 */
[----:B-1----:R-:W-:Y:S02]  /*ded0*/  IMAD.MOV.U32 R3, RZ, RZ, R22 ;  /* 0x000000ffff037224 */ /* 0x002fe400078e0016 */
[----:B------:R-:W-:Y:S02]  /*dee0*/  IMAD.MOV R7, RZ, RZ, -R6 ;  /* 0x000000ffff077224 */ /* 0x000fe400078e0a06 */
[----:B------:R-:W-:Y:S02]  /*def0*/  @!P5 IMAD.MOV R3, RZ, RZ, -R3 ;  /* 0x000000ffff03d224 */ /* 0x000fe400078e0a03 */
[----:B------:R-:W-:Y:S01]  /*df00*/  @!P0 IMAD.IADD R9, R9, 0x1, -R10 ;  /* 0x0000000109098824 */ /* 0x000fe200078e0a0a */
[----:B------:R-:W-:Y:S01]  /*df10*/  ISETP.GE.AND P0, PT, R17, RZ, PT ;  /* 0x000000ff1100720c */ /* 0x000fe20003f06270 */
[----:B------:R-:W-:Y:S01]  /*df20*/  IMAD R0, R10, R7, R0 ;  /* 0x000000070a007224 */ /* 0x000fe200078e0200 */
[----:B------:R1:W-:Y:S01]  /*df30*/  STL [R1+0x538], R3 ;  /* 0x0005380301007387 */ /* 0x0003e20000100800 */
[----:B------:R-:W-:Y:S01]  /*df40*/  @!P6 IMAD.IADD R8, R8, 0x1, -R10 ;  /* 0x000000010808e824 */ /* 0x000fe200078e0a0a */
[----:B------:R-:W-:Y:S01]  /*df50*/  ISETP.GT.U32.AND P5, PT, R10, R9, PT ;  /* 0x000000090a00720c */ /* 0x000fe20003fa4070 */
[----:B------:R-:W-:-:S02]  /*df60*/  IMAD.MOV.U32 R7, RZ, RZ, R21 ;  /* 0x000000ffff077224 */ /* 0x000fc400078e0015 */
[C---:B------:R-:W-:Y:S01]  /*df70*/  VIADD R6, R27.reuse, 0xfd ;  /* 0x000000fd1b067836 */ /* 0x040fe20000000000 */
[----:B------:R-:W-:Y:S01]  /*df80*/  ISETP.GT.U32.AND P6, PT, R10, R8, PT ;  /* 0x000000080a00720c */ /* 0x000fe20003fc4070 */
[----:B------:R-:W-:Y:S01]  /*df90*/  @!P3 IMAD.MOV R7, RZ, RZ, -R7 ;  /* 0x000000ffff07b224 */ /* 0x000fe200078e0a07 */
[----:B------:R-:W-:Y:S01]  /*dfa0*/  ISETP.GE.AND P3, PT, R12, RZ, PT ;  /* 0x000000ff0c00720c */ /* 0x000fe20003f66270 */
[C---:B------:R-:W-:Y:S01]  /*dfb0*/  VIADD R13, R27.reuse, 0xfc ;  /* 0x000000fc1b0d7836 */ /* 0x040fe20000000000 */
[----:B------:R-:W-:Y:S01]  /*dfc0*/  IABS R16, R6 ;  /* 0x0000000600107213 */ /* 0x000fe20000000000 */
[----:B-1----:R-:W-:Y:S01]  /*dfd0*/  IMAD.MOV.U32 R3, RZ, RZ, R11 ;  /* 0x000000ffff037224 */ /* 0x002fe200078e000b */
[----:B------:R1:W-:Y:S01]  /*dfe0*/  STL [R1+0x534], R7 ;  /* 0x0005340701007387 */ /* 0x0003e20000100800 */
[----:B------:R-:W-:Y:S01]  /*dff0*/  VIADD R20, R27, 0xf6 ;  /* 0x000000f61b147836 */ /* 0x000fe20000000000 */
[----:B------:R-:W-:Y:S01]  /*e000*/  IABS R15, R13 ;  /* 0x0000000d000f7213 */ /* 0x000fe20000000000 */
[----:B------:R-:W-:Y:S01]  /*e010*/  @!P4 IMAD.MOV R3, RZ, RZ, -R3 ;  /* 0x000000ffff03c224 */ /* 0x000fe200078e0a03 */
[----:B------:R-:W-:Y:S01]  /*e020*/  ISETP.GT.U32.AND P4, PT, R10, R0, PT ;  /* 0x000000000a00720c */ /* 0x000fe20003f84070 */
[----:B------:R-:W-:Y:S01]  /*e030*/  @!P5 IMAD.IADD R9, R9, 0x1, -R10 ;  /* 0x000000010909d824 */ /* 0x000fe200078e0a0a */
[----:B------:R-:W-:Y:S01]  /*e040*/  ISETP.GE.AND P5, PT, R6, RZ, PT ;  /* 0x000000ff0600720c */ /* 0x000fe20003fa6270 */
[----:B------:R-:W-:Y:S01]  /*e050*/  IMAD.HI.U32 R12, R4, R16, RZ ;  /* 0x00000010040c7227 */ /* 0x000fe200078e00ff */
[----:B------:R2:W-:Y:S03]  /*e060*/  STL [R1+0x530], R3 ;  /* 0x0005300301007387 */ /* 0x0005e60000100800 */
[----:B-1----:R-:W-:-:S02]  /*e070*/  VIADD R7, R27, 0xfb ;  /* 0x000000fb1b077836 */ /* 0x002fc40000000000 */
[----:B------:R-:W-:Y:S02]  /*e080*/  IMAD.MOV.U32 R14, RZ, RZ, R9 ;  /* 0x000000ffff0e7224 */ /* 0x000fe400078e0009 */
[----:B------:R-:W-:Y:S01]  /*e090*/  IMAD.MOV R12, RZ, RZ, -R12 ;  /* 0x000000ffff0c7224 */ /* 0x000fe200078e0a0c */
[----:B------:R-:W-:Y:S01]  /*e0a0*/  IABS R11, R7 ;  /* 0x00000007000b7213 */ /* 0x000fe20000000000 */
[----:B------:R-:W-:Y:S02]  /*e0b0*/  @!P4 IMAD.IADD R0, R0, 0x1, -R10 ;  /* 0x000000010000c824 */ /* 0x000fe400078e0a0a */
[----:B------:R-:W-:-:S03]  /*e0c0*/  IMAD.HI.U32 R6, R4, R15, RZ ;  /* 0x0000000f04067227 */ /* 0x000fc600078e00ff */
[----:B------:R-:W-:Y:S01]  /*e0d0*/  ISETP.GT.U32.AND P4, PT, R10, R0, PT ;  /* 0x000000000a00720c */ /* 0x000fe20003f84070 */
[----:B------:R-:W-:Y:S01]  /*e0e0*/  @!P6 IMAD.IADD R8, R8, 0x1, -R10 ;  /* 0x000000010808e824 */ /* 0x000fe200078e0a0a */
[----:B------:R-:W-:Y:S01]  /*e0f0*/  ISETP.GE.AND P6, PT, R13, RZ, PT ;  /* 0x000000ff0d00720c */ /* 0x000fe20003fc6270 */
[----:B------:R-:W-:Y:S02]  /*e100*/  @!P2 IMAD.MOV R14, RZ, RZ, -R14 ;  /* 0x000000ffff0ea224 */ /* 0x000fe400078e0a0e */
[C---:B------:R-:W-:Y:S02]  /*e110*/  IMAD R16, R10.reuse, R12, R16 ;  /* 0x0000000c0a107224 */ /* 0x040fe400078e0210 */
[----:B------:R-:W-:Y:S01]  /*e120*/  IMAD.MOV.U32 R13, RZ, RZ, R11 ;  /* 0x000000ffff0d7224 */ /* 0x000fe200078e000b */
[----:B------:R1:W-:Y:S01]  /*e130*/  STL [R1+0x518], R14 ;  /* 0x0005180e01007387 */ /* 0x0003e20000100800 */
[----:B------:R-:W-:Y:S01]  /*e140*/  IMAD.MOV R6, RZ, RZ, -R6 ;  /* 0x000000ffff067224 */ /* 0x000fe200078e0a06 */
[----:B------:R-:W-:Y:S01]  /*e150*/  ISETP.GT.U32.AND P2, PT, R10, R16, PT ;  /* 0x000000100a00720c */ /* 0x000fe20003f44070 */
[----:B--2---:R-:W-:-:S02]  /*e160*/  IMAD.MOV.U32 R3, RZ, RZ, R8 ;  /* 0x000000ffff037224 */ /* 0x004fc400078e0008 */
[----:B------:R-:W-:Y:S02]  /*e170*/  IMAD R15, R10, R6, R15 ;  /* 0x000000060a0f7224 */ /* 0x000fe400078e020f */
[----:B------:R-:W-:Y:S01]  /*e180*/  @!P0 IMAD.MOV R3, RZ, RZ, -R3 ;  /* 0x000000ffff038224 */ /* 0x000fe200078e0a03 */
[----:B------:R-:W-:Y:S01]  /*e190*/  ISETP.GE.AND P0, PT, R7, RZ, PT ;  /* 0x000000ff0700720c */ /* 0x000fe20003f06270 */
[----:B------:R-:W-:Y:S01]  /*e1a0*/  @!P4 IMAD.IADD R0, R0, 0x1, -R10 ;  /* 0x000000010000c824 */ /* 0x000fe200078e0a0a */
[----:B------:R-:W-:Y:S01]  /*e1b0*/  ISETP.GT.U32.AND P4, PT, R10, R15, PT ;  /* 0x0000000f0a00720c */ /* 0x000fe20003f84070 */
[----:B-1----:R-:W-:Y:S01]  /*e1c0*/  IMAD.HI.U32 R14, R4, R13, RZ ;  /* 0x0000000d040e7227 */ /* 0x002fe200078e00ff */
[----:B------:R1:W-:Y:S03]  /*e1d0*/  STL [R1+0x51c], R3 ;  /* 0x00051c0301007387 */ /* 0x0003e60000100800 */
[----:B------:R-:W-:-:S02]  /*e1e0*/  IMAD.MOV R14, RZ, RZ, -R14 ;  /* 0x000000ffff0e7224 */ /* 0x000fc400078e0a0e */
[C---:B------:R-:W-:Y:S02]  /*e1f0*/  VIADD R9, R27.reuse, 0xfa ;  /* 0x000000fa1b097836 */ /* 0x040fe40000000000 */
[----:B------:R-:W-:Y:S02]  /*e200*/  IMAD R13, R10, R14, R13 ;  /* 0x0000000e0a0d7224 */ /* 0x000fe400078e020d */
[----:B------:R-:W-:Y:S01]  /*e210*/  @!P2 IMAD.IADD R16, R16, 0x1, -R10 ;  /* 0x000000011010a824 */ /* 0x000fe200078e0a0a */
[----:B------:R-:W-:Y:S01]  /*e220*/  IABS R12, R9 ;  /* 0x00000009000c7213 */ /* 0x000fe20000000000 */
[----:B-1----:R-:W-:Y:S02]  /*e230*/  IMAD.MOV.U32 R3, RZ, RZ, R0 ;  /* 0x000000ffff037224 */ /* 0x002fe400078e0000 */
[----:B------:R-:W-:Y:S01]  /*e240*/  VIADD R11, R27, 0xf9 ;  /* 0x000000f91b0b7836 */ /* 0x000fe20000000000 */
[C---:B------:R-:W-:Y:S01]  /*e250*/  ISETP.GT.U32.AND P2, PT, R10.reuse, R16, PT ;  /* 0x000000100a00720c */ /* 0x040fe20003f44070 */
[----:B------:R-:W-:Y:S01]  /*e260*/  @!P3 IMAD.MOV R3, RZ, RZ, -R3 ;  /* 0x000000ffff03b224 */ /* 0x000fe200078e0a03 */
[----:B------:R-:W-:Y:S01]  /*e270*/  ISETP.GT.U32.AND P3, PT, R10, R13, PT ;  /* 0x0000000d0a00720c */ /* 0x000fe20003f64070 */
[----:B------:R-:W-:Y:S01]  /*e280*/  @!P4 IMAD.IADD R15, R15, 0x1, -R10 ;  /* 0x000000010f0fc824 */ /* 0x000fe200078e0a0a */
[----:B------:R-:W-:Y:S01]  /*e290*/  IABS R8, R11 ;  /* 0x0000000b00087213 */ /* 0x000fe20000000000 */
[----:B------:R-:W-:Y:S01]  /*e2a0*/  VIADD R6, R27, 0xf8 ;  /* 0x000000f81b067836 */ /* 0x000fe20000000000 */
[----:B------:R1:W-:Y:S01]  /*e2b0*/  STL [R1+0x520], R3 ;  /* 0x0005200301007387 */ /* 0x0003e20000100800 */
[----:B------:R-:W-:Y:S01]  /*e2c0*/  IMAD.HI.U32 R17, R4, R12, RZ ;  /* 0x0000000c04117227 */ /* 0x000fe200078e00ff */
[----:B------:R-:W-:-:S02]  /*e2d0*/  ISETP.GT.U32.AND P4, PT, R10, R15, PT ;  /* 0x0000000f0a00720c */ /* 0x000fc40003f84070 */
[----:B------:R-:W-:Y:S01]  /*e2e0*/  IABS R7, R6 ;  /* 0x0000000600077213 */ /* 0x000fe20000000000 */
[----:B------:R-:W-:-:S04]  /*e2f0*/  IMAD.HI.U32 R14, R4, R8, RZ ;  /* 0x00000008040e7227 */ /* 0x000fc800078e00ff */
[----:B------:R-:W-:Y:S02]  /*e300*/  @!P3 IMAD.IADD R13, R13, 0x1, -R10 ;  /* 0x000000010d0db824 */ /* 0x000fe400078e0a0a */
[----:B------:R-:W-:Y:S02]  /*e310*/  IMAD.MOV R17, RZ, RZ, -R17 ;  /* 0x000000ffff117224 */ /* 0x000fe400078e0a11 */
[----:B------:R-:W-:Y:S01]  /*e320*/  IMAD.HI.U32 R0, R4, R7, RZ ;  /* 0x0000000704007227 */ /* 0x000fe200078e00ff */
[----:B------:R-:W-:-:S03]  /*e330*/  ISETP.GT.U32.AND P3, PT, R10, R13, PT ;  /* 0x0000000d0a00720c */ /* 0x000fc60003f64070 */
[----:B------:R-:W-:Y:S02]  /*e340*/  IMAD.MOV R14, RZ, RZ, -R14 ;  /* 0x000000ffff0e7224 */ /* 0x000fe400078e0a0e */
[----:B------:R-:W-:Y:S01]  /*e350*/  @!P2 IMAD.IADD R16, R16, 0x1, -R10 ;  /* 0x000000011010a824 */ /* 0x000fe200078e0a0a */
[----:B------:R-:W-:Y:S01]  /*e360*/  ISETP.GE.AND P2, PT, R9, RZ, PT ;  /* 0x000000ff0900720c */ /* 0x000fe20003f46270 */
[C---:B------:R-:W-:Y:S02]  /*e370*/  IMAD R12, R10.reuse, R17, R12 ;  /* 0x000000110a0c7224 */ /* 0x040fe400078e020c */
[----:B------:R-:W-:Y:S02]  /*e380*/  IMAD.MOV R0, RZ, RZ, -R0 ;  /* 0x000000ffff007224 */ /* 0x000fe400078e0a00 */
[C---:B------:R-:W-:Y:S02]  /*e390*/  IMAD R8, R10.reuse, R14, R8 ;  /* 0x0000000e0a087224 */ /* 0x040fe400078e0208 */
[----:B------:R-:W-:Y:S01]  /*e3a0*/  @!P4 IMAD.IADD R15, R15, 0x1, -R10 ;  /* 0x000000010f0fc824 */ /* 0x000fe200078e0a0a */
[----:B------:R-:W-:Y:S01]  /*e3b0*/  ISETP.GT.U32.AND P4, PT, R10, R12, PT ;  /* 0x0000000c0a00720c */ /* 0x000fe20003f84070 */
[----:B------:R-:W-:-:S02]  /*e3c0*/  IMAD.MOV.U32 R18, RZ, RZ, R16 ;  /* 0x000000ffff127224 */ /* 0x000fc400078e0010 */
[C---:B------:R-:W-:Y:S01]  /*e3d0*/  IMAD R7, R10.reuse, R0, R7 ;  /* 0x000000000a077224 */ /* 0x040fe200078e0207 */
[----:B------:R-:W-:Y:S01]  /*e3e0*/  IABS R0, R20 ;  /* 0x0000001400007213 */ /* 0x000fe20000000000 */
[----:B------:R-:W-:Y:S01]  /*e3f0*/  @!P5 IMAD.MOV R18, RZ, RZ, -R18 ;  /* 0x000000ffff12d224 */ /* 0x000fe200078e0a12 */
[C---:B------:R-:W-:Y:S01]  /*e400*/  ISETP.GT.U32.AND P5, PT, R10.reuse, R8, PT ;  /* 0x000000080a00720c */ /* 0x040fe20003fa4070 */
[----:B------:R-:W-:Y:S02]  /*e410*/  VIADD R9, R27, 0xf7 ;  /* 0x000000f71b097836 */ /* 0x000fe40000000000 */
[--C-:B------:R-:W-:Y:S01]  /*e420*/  @!P3 IMAD.IADD R13, R13, 0x1, -R10.reuse ;  /* 0x000000010d0db824 */ /* 0x100fe200078e0a0a */
[----:B------:R-:W-:Y:S01]  /*e430*/  ISETP.GT.U32.AND P3, PT, R10, R7, PT ;  /* 0x000000070a00720c */ /* 0x000fe20003f64070 */
[----:B-1----:R-:W-:Y:S01]  /*e440*/  IMAD.MOV.U32 R3, RZ, RZ, R15 ;  /* 0x000000ffff037224 */ /* 0x002fe200078e000f */
[----:B------:R-:W-:Y:S01]  /*e450*/  IABS R14, R9 ;  /* 0x00000009000e7213 */ /* 0x000fe20000000000 */
[----:B------:R-:W-:Y:S01]  /*e460*/  @!P4 IMAD.IADD R12, R12, 0x1, -R10 ;  /* 0x000000010c0cc824 */ /* 0x000fe200078e0a0a */
[----:B------:R-:W-:Y:S01]  /*e470*/  STL [R1+0x524], R18 ;  /* 0x0005241201007387 */ /* 0x000fe20000100800 */
[----:B------:R-:W-:Y:S01]  /*e480*/  @!P6 IMAD.MOV R3, RZ, RZ, -R3 ;  /* 0x000000ffff03e224 */ /* 0x000fe200078e0a03 */
[----:B------:R-:W-:Y:S01]  /*e490*/  ISETP.GE.AND P4, PT, R6, RZ, PT ;  /* 0x000000ff0600720c */ /* 0x000fe20003f86270 */
[----:B------:R-:W-:Y:S01]  /*e4a0*/  IMAD.HI.U32 R15, R4, R14, RZ ;  /* 0x0000000e040f7227 */ /* 0x000fe200078e00ff */
[----:B------:R-:W-:-:S02]  /*e4b0*/  ISETP.GE.AND P6, PT, R11, RZ, PT ;  /* 0x000000ff0b00720c */ /* 0x000fc40003fc6270 */
[----:B------:R1:W-:Y:S01]  /*e4c0*/  STL [R1+0x52c], R3 ;  /* 0x00052c0301007387 */ /* 0x0003e20000100800 */
[--C-:B------:R-:W-:Y:S01]  /*e4d0*/  @!P5 IMAD.IADD R8, R8, 0x1, -R10.reuse ;  /* 0x000000010808d824 */ /* 0x100fe200078e0a0a */
[C---:B------:R-:W-:Y:S01]  /*e4e0*/  ISETP.GT.U32.AND P5, PT, R10.reuse, R12, PT ;  /* 0x0000000c0a00720c */ /* 0x040fe20003fa4070 */
[----:B------:R-:W-:Y:S02]  /*e4f0*/  IMAD.MOV R15, RZ, RZ, -R15 ;  /* 0x000000ffff0f7224 */ /* 0x000fe400078e0a0f */
[----:B------:R-:W-:Y:S02]  /*e500*/  @!P3 IMAD.IADD R7, R7, 0x1, -R10 ;  /* 0x000000010707b824 */ /* 0x000fe400078e0a0a */
[C---:B------:R-:W-:Y:S02]  /*e510*/  IMAD R6, R10.reuse, R15, R14 ;  /* 0x0000000f0a067224 */ /* 0x040fe400078e020e */
[----:B------:R-:W-:Y:S01]  /*e520*/  VIADD R14, R27, 0xf5 ;  /* 0x000000f51b0e7836 */ /* 0x000fe20000000000 */
[----:B------:R-:W-:Y:S01]  /*e530*/  ISETP.GT.U32.AND P3, PT, R10, R7, PT ;  /* 0x000000070a00720c */ /* 0x000fe20003f64070 */
[----:B-1----:R-:W-:-:S02]  /*e540*/  IMAD.MOV.U32 R3, RZ, RZ, R13 ;  /* 0x000000ffff037224 */ /* 0x002fc400078e000d */
[----:B------:R-:W-:Y:S01]  /*e550*/  IMAD.HI.U32 R11, R4, R0, RZ ;  /* 0x00000000040b7227 */ /* 0x000fe200078e00ff */
[----:B------:R-:W-:-:S03]  /*e560*/  IABS R15, R14 ;  /* 0x0000000e000f7213 */ /* 0x000fc60000000000 */
[----:B------:R-:W-:Y:S01]  /*e570*/  @!P0 IMAD.MOV R3, RZ, RZ, -R3 ;  /* 0x000000ffff038224 */ /* 0x000fe200078e0a03 */
[----:B------:R-:W-:Y:S01]  /*e580*/  ISETP.GT.U32.AND P0, PT, R10, R8, PT ;  /* 0x000000080a00720c */ /* 0x000fe20003f04070 */
[----:B------:R-:W-:Y:S01]  /*e590*/  @!P5 IMAD.IADD R12, R12, 0x1, -R10 ;  /* 0x000000010c0cd824 */ /* 0x000fe200078e0a0a */
[----:B------:R-:W-:Y:S01]  /*e5a0*/  ISETP.GT.U32.AND P5, PT, R10, R6, PT ;  /* 0x000000060a00720c */ /* 0x000fe20003fa4070 */
[----:B------:R-:W-:Y:S01]  /*e5b0*/  IMAD.MOV R11, RZ, RZ, -R11 ;  /* 0x000000ffff0b7224 */ /* 0x000fe200078e0a0b */
[----:B------:R1:W-:Y:S01]  /*e5c0*/  STL [R1+0x528], R3 ;  /* 0x0005280301007387 */ /* 0x0003e20000100800 */
[----:B------:R-:W-:-:S04]  /*e5d0*/  IMAD.HI.U32 R21, R4, R15, RZ ;  /* 0x0000000f04157227 */ /* 0x000fc800078e00ff */
[----:B------:R-:W-:Y:S02]  /*e5e0*/  IMAD R0, R10, R11, R0 ;  /* 0x0000000b0a007224 */ /* 0x000fe400078e0200 */
[----:B------:R-:W-:Y:S02]  /*e5f0*/  IMAD.MOV R21, RZ, RZ, -R21 ;  /* 0x000000ffff157224 */ /* 0x000fe400078e0a15 */
[--C-:B------:R-:W-:Y:S01]  /*e600*/  @!P3 IMAD.IADD R7, R7, 0x1, -R10.reuse ;  /* 0x000000010707b824 */ /* 0x100fe200078e0a0a */
[----:B------:R-:W-:Y:S01]  /*e610*/  ISETP.GE.AND P3, PT, R9, RZ, PT ;  /* 0x000000ff0900720c */ /* 0x000fe20003f66270 */
[--C-:B------:R-:W-:Y:S01]  /*e620*/  @!P0 IMAD.IADD R8, R8, 0x1, -R10.reuse ;  /* 0x0000000108088824 */ /* 0x100fe200078e0a0a */
[C---:B------:R-:W-:Y:S01]  /*e630*/  ISETP.GT.U32.AND P0, PT, R10.reuse, R0, PT ;  /* 0x000000000a00720c */ /* 0x040fe20003f04070 */
[----:B------:R-:W-:Y:S02]  /*e640*/  IMAD R9, R10, R21, R15 ;  /* 0x000000150a097224 */ /* 0x000fe400078e020f */
[----:B------:R-:W-:-:S02]  /*e650*/  @!P5 IMAD.IADD R6, R6, 0x1, -R10 ;  /* 0x000000010606d824 */ /* 0x000fc400078e0a0a */
[C---:B------:R-:W-:Y:S01]  /*e660*/  VIADD R11, R27.reuse, 0xf3 ;  /* 0x000000f31b0b7836 */ /* 0x040fe20000000000 */
[----:B------:R-:W-:Y:S01]  /*e670*/  ISETP.GT.U32.AND P5, PT, R10, R9, PT ;  /* 0x000000090a00720c */ /* 0x000fe20003fa4070 */
[C---:B------:R-:W-:Y:S02]  /*e680*/  VIADD R16, R27.reuse, 0xf4 ;  /* 0x000000f41b107836 */ /* 0x040fe40000000000 */
[----:B------:R-:W-:Y:S01]  /*e690*/  VIADD R17, R27, 0xf2 ;  /* 0x000000f21b117836 */ /* 0x000fe20000000000 */
[----:B------:R-:W-:Y:S01]  /*e6a0*/  IABS R13, R11 ;  /* 0x0000000b000d7213 */ /* 0x000fe20000000000 */
[----:B------:R-:W-:Y:S01]  /*e6b0*/  IMAD.MOV.U32 R22, RZ, RZ, R12 ;  /* 0x000000ffff167224 */ /* 0x000fe200078e000c */
[----:B------:R-:W-:Y:S01]  /*e6c0*/  IABS R19, R16 ;  /* 0x0000001000137213 */ /* 0x000fe20000000000 */
[----:B------:R-:W-:Y:S01]  /*e6d0*/  @!P0 IMAD.IADD R0, R0, 0x1, -R10 ;  /* 0x0000000100008824 */ /* 0x000fe200078e0a0a */
[----:B------:R-:W-:Y:S01]  /*e6e0*/  IABS R15, R17 ;  /* 0x00000011000f7213 */ /* 0x000fe20000000000 */
[----:B------:R-:W-:Y:S01]  /*e6f0*/  @!P2 IMAD.MOV R22, RZ, RZ, -R22 ;  /* 0x000000ffff16a224 */ /* 0x000fe200078e0a16 */
[----:B------:R-:W-:Y:S01]  /*e700*/  ISETP.GT.U32.AND P2, PT, R10, R6, PT ;  /* 0x000000060a00720c */ /* 0x000fe20003f44070 */
[----:B-1----:R-:W-:Y:S01]  /*e710*/  IMAD.MOV.U32 R3, RZ, RZ, R8 ;  /* 0x000000ffff037224 */ /* 0x002fe200078e0008 */
[----:B------:R-:W-:Y:S01]  /*e720*/  ISETP.GE.AND P0, PT, R20, RZ, PT ;  /* 0x000000ff1400720c */ /* 0x000fe20003f06270 */
[C---:B------:R-:W-:Y:S01]  /*e730*/  IMAD.HI.U32 R21, R4.reuse, R13, RZ ;  /* 0x0000000d04157227 */ /* 0x040fe200078e00ff */
[----:B------:R-:W-:Y:S03]  /*e740*/  STL [R1+0x514], R22 ;  /* 0x0005141601007387 */ /* 0x000fe60000100800 */
[----:B------:R-:W-:-:S04]  /*e750*/  IMAD.HI.U32 R18, R4, R19, RZ ;  /* 0x0000001304127227 */ /* 0x000fc800078e00ff */
[----:B------:R-:W-:Y:S01]  /*e760*/  @!P5 IMAD.IADD R9, R9, 0x1, -R10 ;  /* 0x000000010909d824 */ /* 0x000fe200078e0a0a */
[C---:B------:R-:W-:Y:S01]  /*e770*/  ISETP.GT.U32.AND P5, PT, R10.reuse, R0, PT ;  /* 0x000000000a00720c */ /* 0x040fe20003fa4070 */
[----:B------:R-:W-:Y:S02]  /*e780*/  @!P6 IMAD.MOV R3, RZ, RZ, -R3 ;  /* 0x000000ffff03e224 */ /* 0x000fe400078e0a03 */
[----:B------:R-:W-:Y:S01]  /*e790*/  IMAD.MOV R21, RZ, RZ, -R21 ;  /* 0x000000ffff157224 */ /* 0x000fe200078e0a15 */
[----:B------:R-:W-:Y:S01]  /*e7a0*/  ISETP.GT.U32.AND P6, PT, R10, R9, PT ;  /* 0x000000090a00720c */ /* 0x000fe20003fc4070 */
[----:B------:R-:W-:Y:S01]  /*e7b0*/  IMAD.HI.U32 R12, R4, R15, RZ ;  /* 0x0000000f040c7227 */ /* 0x000fe200078e00ff */
[----:B------:R1:W-:Y:S03]  /*e7c0*/  STL [R1+0x50c], R3 ;  /* 0x00050c0301007387 */ /* 0x0003e60000100800 */
[----:B------:R-:W-:-:S02]  /*e7d0*/  IMAD.MOV R18, RZ, RZ, -R18 ;  /* 0x000000ffff127224 */ /* 0x000fc400078e0a12 */
[C---:B------:R-:W-:Y:S02]  /*e7e0*/  IMAD R21, R10.reuse, R21, R13 ;  /* 0x000000150a157224 */ /* 0x040fe400078e020d */
[----:B------:R-:W-:Y:S02]  /*e7f0*/  IMAD.MOV R12, RZ, RZ, -R12 ;  /* 0x000000ffff0c7224 */ /* 0x000fe400078e0a0c */
[C---:B------:R-:W-:Y:S02]  /*e800*/  IMAD R19, R10.reuse, R18, R19 ;  /* 0x000000120a137224 */ /* 0x040fe400078e0213 */
[----:B-1----:R-:W-:Y:S02]  /*e810*/  IMAD.MOV.U32 R3, RZ, RZ, R7 ;  /* 0x000000ffff037224 */ /* 0x002fe400078e0007 */
[----:B------:R-:W-:Y:S02]  /*e820*/  IMAD R12, R10, R12, R15 ;  /* 0x0000000c0a0c7224 */ /* 0x000fe400078e020f */
[----:B------:R-:W-:Y:S01]  /*e830*/  @!P2 IMAD.IADD R6, R6, 0x1, -R10 ;  /* 0x000000010606a824 */ /* 0x000fe200078e0a0a */
[----:B------:R-:W-:Y:S01]  /*e840*/  ISETP.GT.U32.AND P2, PT, R10, R21, PT ;  /* 0x000000150a00720c */ /* 0x000fe20003f44070 */
[----:B------:R-:W-:-:S02]  /*e850*/  VIADD R18, R27, 0xf1 ;  /* 0x000000f11b127836 */ /* 0x000fc40000000000 */
[----:B------:R-:W-:Y:S01]  /*e860*/  @!P4 IMAD.MOV R3, RZ, RZ, -R3 ;  /* 0x000000ffff03c224 */ /* 0x000fe200078e0a03 */
[----:B------:R-:W-:Y:S01]  /*e870*/  ISETP.GT.U32.AND P4, PT, R10, R19, PT ;  /* 0x000000130a00720c */ /* 0x000fe20003f84070 */
[--C-:B------:R-:W-:Y:S01]  /*e880*/  @!P5 IMAD.IADD R0, R0, 0x1, -R10.reuse ;  /* 0x000000010000d824 */ /* 0x100fe200078e0a0a */
[----:B------:R-:W-:Y:S01]  /*e890*/  ISETP.GT.U32.AND P5, PT, R10, R12, PT ;  /* 0x0000000c0a00720c */ /* 0x000fe20003fa4070 */
[----:B------:R-:W-:Y:S01]  /*e8a0*/  @!P6 IMAD.IADD R9, R9, 0x1, -R10 ;  /* 0x000000010909e824 */ /* 0x000fe200078e0a0a */
[----:B------:R-:W-:Y:S01]  /*e8b0*/  IABS R13, R18 ;  /* 0x00000012000d7213 */ /* 0x000fe20000000000 */
[----:B------:R-:W-:Y:S01]  /*e8c0*/  VIADD R20, R27, 0xf0 ;  /* 0x000000f01b147836 */ /* 0x000fe20000000000 */
[----:B------:R-:W-:Y:S01]  /*e8d0*/  ISETP.GE.AND P6, PT, R14, RZ, PT ;  /* 0x000000ff0e00720c */ /* 0x000fe20003fc6270 */
[----:B------:R1:W-:Y:S01]  /*e8e0*/  STL [R1+0x508], R3 ;  /* 0x0005080301007387 */ /* 0x0003e20000100800 */
[----:B------:R-:W-:Y:S02]  /*e8f0*/  IMAD.MOV.U32 R22, RZ, RZ, R6 ;  /* 0x000000ffff167224 */ /* 0x000fe400078e0006 */
[----:B------:R-:W-:Y:S01]  /*e900*/  IMAD.HI.U32 R8, R4, R13, RZ ;  /* 0x0000000d04087227 */ /* 0x000fe200078e00ff */
[----:B------:R-:W-:-:S03]  /*e910*/  IABS R7, R20 ;  /* 0x0000001400077213 */ /* 0x000fc60000000000 */
[----:B------:R-:W-:Y:S02]  /*e920*/  @!P2 IMAD.IADD R21, R21, 0x1, -R10 ;  /* 0x000000011515a824 */ /* 0x000fe400078e0a0a */
[----:B------:R-:W-:Y:S02]  /*e930*/  IMAD.MOV R8, RZ, RZ, -R8 ;  /* 0x000000ffff087224 */ /* 0x000fe400078e0a08 */
[--C-:B------:R-:W-:Y:S01]  /*e940*/  @!P4 IMAD.IADD R19, R19, 0x1, -R10.reuse ;  /* 0x000000011313c824 */ /* 0x100fe200078e0a0a */
[----:B------:R-:W-:Y:S01]  /*e950*/  ISETP.GE.AND P4, PT, R16, RZ, PT ;  /* 0x000000ff1000720c */ /* 0x000fe20003f86270 */
[----:B------:R-:W-:Y:S01]  /*e960*/  @!P5 IMAD.IADD R12, R12, 0x1, -R10 ;  /* 0x000000010c0cd824 */ /* 0x000fe200078e0a0a */
[C---:B------:R-:W-:Y:S01]  /*e970*/  ISETP.GT.U32.AND P5, PT, R10.reuse, R21, PT ;  /* 0x000000150a00720c */ /* 0x040fe20003fa4070 */
[----:B-1----:R-:W-:Y:S01]  /*e980*/  IMAD.MOV.U32 R3, RZ, RZ, R0 ;  /* 0x000000ffff037224 */ /* 0x002fe200078e0000 */
[C---:B------:R-:W-:Y:S01]  /*e990*/  ISETP.GT.U32.AND P2, PT, R10.reuse, R19, PT ;  /* 0x000000130a00720c */ /* 0x040fe20003f44070 */
[----:B------:R-:W-:-:S02]  /*e9a0*/  IMAD R8, R10, R8, R13 ;  /* 0x000000080a087224 */ /* 0x000fc400078e020d */
[----:B------:R-:W-:Y:S02]  /*e9b0*/  IMAD.MOV.U32 R0, RZ, RZ, R9 ;  /* 0x000000ffff007224 */ /* 0x000fe400078e0009 */
[----:B------:R-:W-:-:S04]  /*e9c0*/  IMAD.HI.U32 R15, R4, R7, RZ ;  /* 0x00000007040f7227 */ /* 0x000fc800078e00ff */
[----:B------:R-:W-:Y:S01]  /*e9d0*/  @!P6 IMAD.MOV R0, RZ, RZ, -R0 ;  /* 0x000000ffff00e224 */ /* 0x000fe200078e0a00 */
[C---:B------:R-:W-:Y:S01]  /*e9e0*/  ISETP.GT.U32.AND P6, PT, R10.reuse, R8, PT ;  /* 0x000000080a00720c */ /* 0x040fe20003fc4070 */
[----:B------:R-:W-:Y:S02]  /*e9f0*/  VIADD R14, R27, 0xef ;  /* 0x000000ef1b0e7836 */ /* 0x000fe40000000000 */
[----:B------:R-:W-:Y:S02]  /*ea00*/  IMAD.MOV R15, RZ, RZ, -R15 ;  /* 0x000000ffff0f7224 */ /* 0x000fe400078e0a0f */
[----:B------:R-:W-:Y:S01]  /*ea10*/  @!P3 IMAD.MOV R22, RZ, RZ, -R22 ;  /* 0x000000ffff16b224 */ /* 0x000fe200078e0a16 */
[----:B------:R-:W-:Y:S01]  /*ea20*/  IABS R13, R14 ;  /* 0x0000000e000d7213 */ /* 0x000fe20000000000 */
[----:B------:R-:W-:Y:S01]  /*ea30*/  @!P0 IMAD.MOV R3, RZ, RZ, -R3 ;  /* 0x000000ffff038224 */ /* 0x000fe200078e0a03 */
[C---:B------:R-:W-:Y:S01]  /*ea40*/  ISETP.GT.U32.AND P3, PT, R10.reuse, R12, PT ;  /* 0x0000000c0a00720c */ /* 0x040fe20003f64070 */
[C---:B------:R-:W-:Y:S01]  /*ea50*/  IMAD R7, R10.reuse, R15, R7 ;  /* 0x0000000f0a077224 */ /* 0x040fe200078e0207 */
[----:B------:R-:W-:Y:S01]  /*ea60*/  STL [R1+0x504], R22 ;  /* 0x0005041601007387 */ /* 0x000fe20000100800 */
[--C-:B------:R-:W-:Y:S01]  /*ea70*/  @!P5 IMAD.IADD R21, R21, 0x1, -R10.reuse ;  /* 0x000000011515d824 */ /* 0x100fe200078e0a0a */
[----:B------:R-:W-:Y:S01]  /*ea80*/  ISETP.GE.AND P0, PT, R11, RZ, PT ;  /* 0x000000ff0b00720c */ /* 0x000fe20003f06270 */
[--C-:B------:R-:W-:Y:S01]  /*ea90*/  @!P2 IMAD.IADD R19, R19, 0x1, -R10.reuse ;  /* 0x000000011313a824 */ /* 0x100fe200078e0a0a */
[----:B------:R1:W-:Y:S01]  /*eaa0*/  STL [R1+0x500], R3 ;  /* 0x0005000301007387 */ /* 0x0003e20000100800 */
[----:B------:R-:W-:Y:S01]  /*eab0*/  VIADD R9, R27, 0xee ;  /* 0x000000ee1b097836 */ /* 0x000fe20000000000 */
[----:B------:R-:W-:Y:S01]  /*eac0*/  ISETP.GT.U32.AND P5, PT, R10, R7, PT ;  /* 0x000000070a00720c */ /* 0x000fe20003fa4070 */
[--C-:B------:R-:W-:Y:S01]  /*ead0*/  @!P6 IMAD.IADD R8, R8, 0x1, -R10.reuse ;  /* 0x000000010808e824 */ /* 0x100fe200078e0a0a */
[----:B------:R2:W-:Y:S01]  /*eae0*/  STL [R1+0x4fc], R0 ;  /* 0x0004fc0001007387 */ /* 0x0005e20000100800 */
[----:B------:R-:W-:Y:S01]  /*eaf0*/  ISETP.GE.AND P2, PT, R17, RZ, PT ;  /* 0x000000ff1100720c */ /* 0x000fe20003f46270 */
[----:B------:R-:W-:Y:S01]  /*eb00*/  VIADD R6, R27, 0xed ;  /* 0x000000ed1b067836 */ /* 0x000fe20000000000 */
[----:B------:R-:W-:Y:S01]  /*eb10*/  IABS R16, R9 ;  /* 0x0000000900107213 */ /* 0x000fe20000000000 */
[----:B------:R-:W-:Y:S01]  /*eb20*/  @!P3 IMAD.IADD R12, R12, 0x1, -R10 ;  /* 0x000000010c0cb824 */ /* 0x000fe200078e0a0a */
[----:B------:R-:W-:Y:S01]  /*eb30*/  ISETP.GE.AND P3, PT, R18, RZ, PT ;  /* 0x000000ff1200720c */ /* 0x000fe20003f66270 */
[----:B-1----:R-:W-:Y:S01]  /*eb40*/  IMAD.MOV.U32 R3, RZ, RZ, R19 ;  /* 0x000000ffff037224 */ /* 0x002fe200078e0013 */
[----:B------:R-:W-:Y:S01]  /*eb50*/  IABS R11, R6 ;  /* 0x00000006000b7213 */ /* 0x000fe20000000000 */
[----:B------:R-:W-:Y:S01]  /*eb60*/  IMAD.MOV.U32 R15, RZ, RZ, R21 ;  /* 0x000000ffff0f7224 */ /* 0x000fe200078e0015 */
[----:B------:R-:W-:Y:S01]  /*eb70*/  ISETP.GE.AND P6, PT, R20, RZ, PT ;  /* 0x000000ff1400720c */ /* 0x000fe20003fc6270 */
[----:B--2---:R-:W-:-:S04]  /*eb80*/  IMAD.HI.U32 R0, R4, R13, RZ ;  /* 0x0000000d04007227 */ /* 0x004fc800078e00ff */
[----:B------:R-:W-:Y:S02]  /*eb90*/  IMAD.MOV R0, RZ, RZ, -R0 ;  /* 0x000000ffff007224 */ /* 0x000fe400078e0a00 */
[----:B------:R-:W-:Y:S01]  /*eba0*/  @!P4 IMAD.MOV R3, RZ, RZ, -R3 ;  /* 0x000000ffff03c224 */ /* 0x000fe200078e0a03 */
[C---:B------:R-:W-:Y:S01]  /*ebb0*/  ISETP.GT.U32.AND P4, PT, R10.reuse, R8, PT ;  /* 0x000000080a00720c */ /* 0x040fe20003f84070 */
[----:B------:R-:W-:Y:S02]  /*ebc0*/  IMAD R0, R10, R0, R13 ;  /* 0x000000000a007224 */ /* 0x000fe400078e020d */
[----:B------:R-:W-:Y:S01]  /*ebd0*/  IMAD.HI.U32 R13, R4, R16, RZ ;  /* 0x00000010040d7227 */ /* 0x000fe200078e00ff */
[----:B------:R1:W-:Y:S03]  /*ebe0*/  STL [R1+0x4f8], R3 ;  /* 0x0004f80301007387 */ /* 0x0003e60000100800 */
[----:B------:R-:W-:-:S02]  /*ebf0*/  @!P5 IMAD.IADD R7, R7, 0x1, -R10 ;  /* 0x000000010707d824 */ /* 0x000fc400078e0a0a */
[----:B------:R-:W-:Y:S02]  /*ec00*/  IMAD.MOV R13, RZ, RZ, -R13 ;  /* 0x000000ffff0d7224 */ /* 0x000fe400078e0a0d */
[----:B------:R-:W-:Y:S01]  /*ec10*/  @!P0 IMAD.MOV R15, RZ, RZ, -R15 ;  /* 0x000000ffff0f8224 */ /* 0x000fe200078e0a0f */
[C---:B------:R-:W-:Y:S01]  /*ec20*/  ISETP.GT.U32.AND P5, PT, R10.reuse, R7, PT ;  /* 0x000000070a00720c */ /* 0x040fe20003fa4070 */
[----:B------:R-:W-:Y:S01]  /*ec30*/  IMAD R16, R10, R13, R16 ;  /* 0x0000000d0a107224 */ /* 0x000fe200078e0210 */
[----:B------:R-:W-:Y:S01]  /*ec40*/  ISETP.GE.AND P0, PT, R14, RZ, PT ;  /* 0x000000ff0e00720c */ /* 0x000fe20003f06270 */
[----:B-1----:R-:W-:Y:S01]  /*ec50*/  IMAD.MOV.U32 R3, RZ, RZ, R12 ;  /* 0x000000ffff037224 */ /* 0x002fe200078e000c */
[----:B------:R-:W-:Y:S01]  /*ec60*/  STL [R1+0x4f4], R15 ;  /* 0x0004f40f01007387 */ /* 0x000fe20000100800 */
[----:B------:R-:W-:Y:S01]  /*ec70*/  @!P4 IMAD.IADD R8, R8, 0x1, -R10 ;  /* 0x000000010808c824 */ /* 0x000fe200078e0a0a */
[C---:B------:R-:W-:Y:S01]  /*ec80*/  ISETP.GT.U32.AND P4, PT, R10.reuse, R16, PT ;  /* 0x000000100a00720c */ /* 0x040fe20003f84070 */
[----:B------:R-:W-:Y:S01]  /*ec90*/  @!P2 IMAD.MOV R3, RZ, RZ, -R3 ;  /* 0x000000ffff03a224 */ /* 0x000fe200078e0a03 */
[----:B------:R-:W-:Y:S01]  /*eca0*/  ISETP.GT.U32.AND P2, PT, R10, R0, PT ;  /* 0x000000000a00720c */ /* 0x000fe20003f44070 */
[----:B------:R-:W-:-:S02]  /*ecb0*/  VIADD R12, R27, 0xec ;  /* 0x000000ec1b0c7836 */ /* 0x000fc40000000000 */
[----:B------:R-:W-:Y:S01]  /*ecc0*/  IMAD.HI.U32 R13, R4, R11, RZ ;  /* 0x0000000b040d7227 */ /* 0x000fe200078e00ff */
[----:B------:R1:W-:Y:S03]  /*ecd0*/  STL [R1+0x4ec], R3 ;  /* 0x0004ec0301007387 */ /* 0x0003e60000100800 */
[--C-:B------:R-:W-:Y:S01]  /*ece0*/  @!P5 IMAD.IADD R7, R7, 0x1, -R10.reuse ;  /* 0x000000010707d824 */ /* 0x100fe200078e0a0a */
[----:B------:R-:W-:Y:S01]  /*ecf0*/  ISETP.GE.AND P5, PT, R9, RZ, PT ;  /* 0x000000ff0900720c */ /* 0x000fe20003fa6270 */
[----:B------:R-:W-:Y:S01]  /*ed00*/  VIADD R14, R27, 0xeb ;  /* 0x000000eb1b0e7836 */ /* 0x000fe20000000000 */
[----:B------:R-:W-:Y:S01]  /*ed10*/  IABS R9, R12 ;  /* 0x0000000c00097213 */ /* 0x000fe20000000000 */
[--C-:B------:R-:W-:Y:S02]  /*ed20*/  @!P4 IMAD.IADD R16, R16, 0x1, -R10.reuse ;  /* 0x000000011010c824 */ /* 0x100fe400078e0a0a */
[----:B------:R-:W-:Y:S01]  /*ed30*/  @!P2 IMAD.IADD R0, R0, 0x1, -R10 ;  /* 0x000000010000a824 */ /* 0x000fe200078e0a0a */
[----:B------:R-:W-:Y:S01]  /*ed40*/  ISETP.GE.AND P2, PT, R6, RZ, PT ;  /* 0x000000ff0600720c */ /* 0x000fe20003f46270 */
[----:B-1----:R-:W-:Y:S01]  /*ed50*/  IMAD.MOV.U32 R3, RZ, RZ, R8 ;  /* 0x000000ffff037224 */ /* 0x002fe200078e0008 */
[----:B------:R-:W-:Y:S01]  /*ed60*/  IABS R8, R14 ;  /* 0x0000000e00087213 */ /* 0x000fe20000000000 */
[----:B------:R-:W-:Y:S01]  /*ed70*/  IMAD.MOV R15, RZ, RZ, -R13 ;  /* 0x000000ffff0f7224 */ /* 0x000fe200078e0a0d */
[C---:B------:R-:W-:Y:S01]  /*ed80*/  ISETP.GT.U32.AND P4, PT, R10.reuse, R16, PT ;  /* 0x000000100a00720c */ /* 0x040fe20003f84070 */
[----:B------:R-:W-:Y:S01]  /*ed90*/  @!P3 IMAD.MOV R3, RZ, RZ, -R3 ;  /* 0x000000ffff03b224 */ /* 0x000fe200078e0a03 */
[----:B------:R-:W-:Y:S01]  /*eda0*/  ISETP.GT.U32.AND P3, PT, R10, R0, PT ;  /* 0x000000000a00720c */ /* 0x000fe20003f64070 */
[----:B------:R-:W-:-:S02]  /*edb0*/  IMAD.MOV.U32 R6, RZ, RZ, R9 ;  /* 0x000000ffff067224 */ /* 0x000fc400078e0009 */
[----:B------:R-:W-:Y:S01]  /*edc0*/  IMAD R11, R10, R15, R11 ;  /* 0x0000000f0a0b7224 */ /* 0x000fe200078e020b */
[----:B------:R1:W-:Y:S01]  /*edd0*/  STL [R1+0x4ac], R3 ;  /* 0x0004ac0301007387 */ /* 0x0003e20000100800 */
[----:B------:R-:W-:-:S04]  /*ede0*/  IMAD.HI.U32 R15, R4, R6, RZ ;  /* 0x00000006040f7227 */ /* 0x000fc800078e00ff */
[----:B------:R-:W-:Y:S02]  /*edf0*/  IMAD.MOV.U32 R13, RZ, RZ, R8 ;  /* 0x000000ffff0d7224 */ /* 0x000fe400078e0008 */
[----:B------:R-:W-:Y:S02]  /*ee00*/  IMAD.MOV R15, RZ, RZ, -R15 ;  /* 0x000000ffff0f7224 */ /* 0x000fe400078e0a0f */
[----:B------:R-:W-:-:S04]  /*ee10*/  IMAD.HI.U32 R9, R4, R13, RZ ;  /* 0x0000000d04097227 */ /* 0x000fc800078e00ff */
[----:B-1----:R-:W-:Y:S02]  /*ee20*/  IMAD.MOV.U32 R3, RZ, RZ, R7 ;  /* 0x000000ffff037224 */ /* 0x002fe400078e0007 */
[C---:B------:R-:W-:Y:S02]  /*ee30*/  IMAD R6, R10.reuse, R15, R6 ;  /* 0x0000000f0a067224 */ /* 0x040fe400078e0206 */
[----:B------:R-:W-:Y:S01]  /*ee40*/  @!P6 IMAD.MOV R3, RZ, RZ, -R3 ;  /* 0x000000ffff03e224 */ /* 0x000fe200078e0a03 */
[----:B------:R-:W-:Y:S01]  /*ee50*/  ISETP.GT.U32.AND P6, PT, R10, R11, PT ;  /* 0x0000000b0a00720c */ /* 0x000fe20003fc4070 */
[----:B------:R-:W-:Y:S02]  /*ee60*/  IMAD.MOV R9, RZ, RZ, -R9 ;  /* 0x000000ffff097224 */ /* 0x000fe400078e0a09 */
[--C-:B------:R-:W-:Y:S01]  /*ee70*/  @!P3 IMAD.IADD R0, R0, 0x1, -R10.reuse ;  /* 0x000000010000b824 */ /* 0x100fe200078e0a0a */
[----:B------:R1:W-:Y:S01]  /*ee80*/  STL [R1+0x4b0], R3 ;  /* 0x0004b00301007387 */ /* 0x0003e20000100800 */
[----:B------:R-:W-:Y:S01]  /*ee90*/  @!P4 IMAD.IADD R16, R16, 0x1, -R10 ;  /* 0x000000011010c824 */ /* 0x000fe200078e0a0a */
[C---:B------:R-:W-:Y:S01]  /*eea0*/  ISETP.GT.U32.AND P4, PT, R10.reuse, R6, PT ;  /* 0x000000060a00720c */ /* 0x040fe20003f84070 */
[----:B------:R-:W-:Y:S01]  /*eeb0*/  IMAD R13, R10, R9, R13 ;  /* 0x000000090a0d7224 */ /* 0x000fe200078e020d */
[----:B------:R-:W-:Y:S01]  /*eec0*/  ISETP.GE.AND P3, PT, R12, RZ, PT ;  /* 0x000000ff0c00720c */ /* 0x000fe20003f66270 */
[----:B------:R-:W-:-:S02]  /*eed0*/  IMAD.MOV.U32 R17, RZ, RZ, R0 ;  /* 0x000000ffff117224 */ /* 0x000fc400078e0000 */
[----:B------:R-:W-:Y:S02]  /*eee0*/  VIADD R7, R27, 0xea ;  /* 0x000000ea1b077836 */ /* 0x000fe40000000000 */
[----:B------:R-:W-:Y:S01]  /*eef0*/  @!P0 IMAD.MOV R17, RZ, RZ, -R17 ;  /* 0x000000ffff118224 */ /* 0x000fe200078e0a11 */
[----:B------:R-:W-:Y:S01]  /*ef00*/  ISETP.GT.U32.AND P0, PT, R10, R13, PT ;  /* 0x0000000d0a00720c */ /* 0x000fe20003f04070 */
[--C-:B------:R-:W-:Y:S01]  /*ef10*/  @!P6 IMAD.IADD R11, R11, 0x1, -R10.reuse ;  /* 0x000000010b0be824 */ /* 0x100fe200078e0a0a */
[----:B------:R-:W-:Y:S01]  /*ef20*/  IABS R8, R7 ;  /* 0x0000000700087213 */ /* 0x000fe20000000000 */
[----:B------:R-:W-:Y:S01]  /*ef30*/  VIADD R9, R27, 0xe9 ;  /* 0x000000e91b097836 */ /* 0x000fe20000000000 */
[----:B------:R-:W-:Y:S01]  /*ef40*/  STL [R1+0x4c8], R17 ;  /* 0x0004c81101007387 */ /* 0x000fe20000100800 */
[----:B------:R-:W-:Y:S01]  /*ef50*/  @!P4 IMAD.IADD R6, R6, 0x1, -R10 ;  /* 0x000000010606c824 */ /* 0x000fe200078e0a0a */
[----:B------:R-:W-:Y:S01]  /*ef60*/  ISETP.GT.U32.AND P6, PT, R10, R11, PT ;  /* 0x0000000b0a00720c */ /* 0x000fe20003fc4070 */
[----:B------:R-:W-:Y:S01]  /*ef70*/  IMAD.HI.U32 R0, R4, R8, RZ ;  /* 0x0000000804007227 */ /* 0x000fe200078e00ff */
[----:B------:R-:W-:-:S02]  /*ef80*/  IABS R15, R9 ;  /* 0x00000009000f7213 */ /* 0x000fc40000000000 */
[----:B------:R-:W-:Y:S01]  /*ef90*/  ISETP.GT.U32.AND P4, PT, R10, R6, PT ;  /* 0x000000060a00720c */ /* 0x000fe20003f84070 */
[----:B-1----:R-:W-:Y:S02]  /*efa0*/  IMAD.MOV.U32 R3, RZ, RZ, R16 ;  /* 0x000000ffff037224 */ /* 0x002fe400078e0010 */
[----:B------:R-:W-:Y:S02]  /*efb0*/  IMAD.MOV R0, RZ, RZ, -R0 ;  /* 0x000000ffff007224 */ /* 0x000fe400078e0a00 */
[----:B------:R-:W-:Y:S01]  /*efc0*/  @!P5 IMAD.MOV R3, RZ, RZ, -R3 ;  /* 0x000000ffff03d224 */ /* 0x000fe200078e0a03 */
[----:B------:R-:W-:Y:S01]  /*efd0*/  ISETP.GE.AND P5, PT, R14, RZ, PT ;  /* 0x000000ff0e00720c */ /* 0x000fe20003fa6270 */
[----:B------:R-:W-:Y:S02]  /*efe0*/  @!P0 IMAD.IADD R13, R13, 0x1, -R10 ;  /* 0x000000010d0d8824 */ /* 0x000fe400078e0a0a */
[----:B------:R-:W-:Y:S01]  /*eff0*/  IMAD.MOV.U32 R14, RZ, RZ, R15 ;  /* 0x000000ffff0e7224 */ /* 0x000fe200078e000f */
[----:B------:R1:W-:Y:S01]  /*f000*/  STL [R1+0x4e8], R3 ;  /* 0x0004e80301007387 */ /* 0x0003e20000100800 */
[C---:B------:R-:W-:Y:S01]  /*f010*/  IMAD R8, R10.reuse, R0, R8 ;  /* 0x000000000a087224 */ /* 0x040fe200078e0208 */
[----:B------:R-:W-:Y:S01]  /*f020*/  ISETP.GT.U32.AND P0, PT, R10, R13, PT ;  /* 0x0000000d0a00720c */ /* 0x000fe20003f04070 */
[----:B------:R-:W-:-:S04]  /*f030*/  IMAD.HI.U32 R15, R4, R14, RZ ;  /* 0x0000000e040f7227 */ /* 0x000fc800078e00ff */
[--C-:B------:R-:W-:Y:S01]  /*f040*/  @!P6 IMAD.IADD R11, R11, 0x1, -R10.reuse ;  /* 0x000000010b0be824 */ /* 0x100fe200078e0a0a */
[----:B------:R-:W-:Y:S01]  /*f050*/  ISETP.GT.U32.AND P6, PT, R10, R8, PT ;  /* 0x000000080a00720c */ /* 0x000fe20003fc4070 */
[----:B------:R-:W-:Y:S02]  /*f060*/  IMAD.MOV R15, RZ, RZ, -R15 ;  /* 0x000000ffff0f7224 */ /* 0x000fe400078e0a0f */
[----:B------:R-:W-:Y:S01]  /*f070*/  @!P4 IMAD.IADD R6, R6, 0x1, -R10 ;  /* 0x000000010606c824 */ /* 0x000fe200078e0a0a */
[----:B------:R-:W-:Y:S01]  /*f080*/  ISETP.GE.AND P4, PT, R9, RZ, PT ;  /* 0x000000ff0900720c */ /* 0x000fe20003f86270 */
[----:B------:R-:W-:Y:S02]  /*f090*/  VIADD R12, R27, 0xe8 ;  /* 0x000000e81b0c7836 */ /* 0x000fe40000000000 */
[C---:B------:R-:W-:Y:S02]  /*f0a0*/  IMAD R9, R10.reuse, R15, R14 ;  /* 0x0000000f0a097224 */ /* 0x040fe400078e020e */
[--C-:B------:R-:W-:Y:S01]  /*f0b0*/  @!P0 IMAD.IADD R13, R13, 0x1, -R10.reuse ;  /* 0x000000010d0d8824 */ /* 0x100fe200078e0a0a */
[----:B------:R-:W-:Y:S01]  /*f0c0*/  IABS R16, R12 ;  /* 0x0000000c00107213 */ /* 0x000fe20000000000 */
[----:B-1----:R-:W-:Y:S01]  /*f0d0*/  IMAD.MOV.U32 R3, RZ, RZ, R11 ;  /* 0x000000ffff037224 */ /* 0x002fe200078e000b */
[----:B------:R-:W-:Y:S01]  /*f0e0*/  ISETP.GT.U32.AND P0, PT, R10, R9, PT ;  /* 0x000000090a00720c */ /* 0x000fe20003f04070 */
[----:B------:R-:W-:-:S02]  /*f0f0*/  @!P6 IMAD.IADD R8, R8, 0x1, -R10 ;  /* 0x000000010808e824 */ /* 0x000fc400078e0a0a */
[----:B------:R-:W-:Y:S02]  /*f100*/  IMAD.MOV.U32 R0, RZ, RZ, R16 ;  /* 0x000000ffff007224 */ /* 0x000fe400078e0010 */
[----:B------:R-:W-:Y:S01]  /*f110*/  @!P2 IMAD.MOV R3, RZ, RZ, -R3 ;  /* 0x000000ffff03a224 */ /* 0x000fe200078e0a03 */
[----:B------:R-:W-:Y:S01]  /*f120*/  ISETP.GE.AND P2, PT, R7, RZ, PT ;  /* 0x000000ff0700720c */ /* 0x000fe20003f46270 */
[----:B------:R-:W-:Y:S01]  /*f130*/  IMAD.HI.U32 R11, R4, R0, RZ ;  /* 0x00000000040b7227 */ /* 0x000fe200078e00ff */
[----:B------:R-:W-:Y:S02]  /*f140*/  ISETP.GT.U32.AND P6, PT, R10, R8, PT ;  /* 0x000000080a00720c */ /* 0x000fe40003fc4070 */
[----:B------:R1:W-:Y:S01]  /*f150*/  STL [R1+0x4d4], R3 ;  /* 0x0004d40301007387 */ /* 0x0003e20000100800 */
[----:B------:R-:W-:Y:S02]  /*f160*/  VIADD R7, R27, 0xe7 ;  /* 0x000000e71b077836 */ /* 0x000fe40000000000 */
[----:B------:R-:W-:-:S02]  /*f170*/  IMAD.MOV R11, RZ, RZ, -R11 ;  /* 0x000000ffff0b7224 */ /* 0x000fc400078e0a0b */
[----:B------:R-:W-:Y:S01]  /*f180*/  @!P0 IMAD.IADD R9, R9, 0x1, -R10 ;  /* 0x0000000109098824 */ /* 0x000fe200078e0a0a */
[----:B------:R-:W-:Y:S01]  /*f190*/  IABS R14, R7 ;  /* 0x00000007000e7213 */ /* 0x000fe20000000000 */
[----:B------:R-:W-:Y:S02]  /*f1a0*/  IMAD.MOV.U32 R16, RZ, RZ, R6 ;  /* 0x000000ffff107224 */ /* 0x000fe400078e0006 */
[C---:B------:R-:W-:Y:S01]  /*f1b0*/  IMAD R0, R10.reuse, R11, R0 ;  /* 0x0000000b0a007224 */ /* 0x040fe200078e0200 */
[----:B------:R-:W-:Y:S01]  /*f1c0*/  ISETP.GT.U32.AND P0, PT, R10, R9, PT ;  /* 0x000000090a00720c */ /* 0x000fe20003f04070 */
[----:B-1----:R-:W-:Y:S02]  /*f1d0*/  IMAD.MOV.U32 R3, RZ, RZ, R13 ;  /* 0x000000ffff037224 */ /* 0x002fe400078e000d */
[----:B------:R-:W-:Y:S02]  /*f1e0*/  VIADD R11, R27, 0xe6 ;  /* 0x000000e61b0b7836 */ /* 0x000fe40000000000 */
[----:B------:R-:W-:Y:S01]  /*f1f0*/  @!P3 IMAD.MOV R16, RZ, RZ, -R16 ;  /* 0x000000ffff10b224 */ /* 0x000fe200078e0a10 */
[----:B------:R-:W-:Y:S01]  /*f200*/  ISETP.GE.AND P3, PT, R12, RZ, PT ;  /* 0x000000ff0c00720c */ /* 0x000fe20003f66270 */
[----:B------:R-:W-:Y:S01]  /*f210*/  IMAD.MOV.U32 R6, RZ, RZ, R14 ;  /* 0x000000ffff067224 */ /* 0x000fe200078e000e */
        /* <DEDUP_REMOVED lines=14> */
[----:B------:R-:W-:Y:S01]  /*f300*/  ISETP.GE.AND P2, PT, R11, RZ, PT ;  /* 0x000000ff0b00720c */ /* 0x000fe20003f46270 */
[----:B------:R-:W-:Y:S01]  /*f310*/  @!P0 IMAD.IADD R9, R9, 0x1, -R10 ;  /* 0x0000000109098824 */ /* 0x000fe200078e0a0a */
[C---:B------:R-:W-:Y:S01]  /*f320*/  ISETP.GT.U32.AND P0, PT, R10.reuse, R6, PT ;  /* 0x000000060a00720c */ /* 0x040fe20003f04070 */
[----:B------:R-:W-:Y:S01]  /*f330*/  IMAD R17, R10, R7, R17 ;  /* 0x000000070a117224 */ /* 0x000fe200078e0211 */
[----:B------:R1:W-:Y:S01]  /*f340*/  STL [R1+0x4e4], R3 ;  /* 0x0004e40301007387 */ /* 0x0003e20000100800 */
[----:B------:R-:W-:-:S02]  /*f350*/  VIADD R8, R27, 0xe5 ;  /* 0x000000e51b087836 */ /* 0x000fc40000000000 */
[----:B------:R-:W-:Y:S02]  /*f360*/  @!P5 IMAD.IADD R0, R0, 0x1, -R10 ;  /* 0x000000010000d824 */ /* 0x000fe400078e0a0a */
[C---:B------:R-:W-:Y:S01]  /*f370*/  VIADD R7, R27.reuse, 0xe3 ;  /* 0x000000e31b077836 */ /* 0x040fe20000000000 */
[----:B------:R-:W-:Y:S01]  /*f380*/  IABS R13, R8 ;  /* 0x00000008000d7213 */ /* 0x000fe20000000000 */
[C---:B------:R-:W-:Y:S01]  /*f390*/  VIADD R12, R27.reuse, 0xe4 ;  /* 0x000000e41b0c7836 */ /* 0x040fe20000000000 */
[----:B------:R-:W-:Y:S01]  /*f3a0*/  ISETP.GT.U32.AND P5, PT, R10, R0, PT ;  /* 0x000000000a00720c */ /* 0x000fe20003fa4070 */
[----:B------:R-:W-:Y:S02]  /*f3b0*/  VIADD R15, R27, 0xe2 ;  /* 0x000000e21b0f7836 */ /* 0x000fe40000000000 */
[----:B-1----:R-:W-:Y:S01]  /*f3c0*/  IMAD.MOV.U32 R3, RZ, RZ, R9 ;  /* 0x000000ffff037224 */ /* 0x002fe200078e0009 */
[----:B------:R-:W-:Y:S01]  /*f3d0*/  IABS R9, R7 ;  /* 0x0000000700097213 */ /* 0x000fe20000000000 */
[----:B------:R-:W-:Y:S01]  /*f3e0*/  IMAD.HI.U32 R14, R4, R13, RZ ;  /* 0x0000000d040e7227 */ /* 0x000fe200078e00ff */
[----:B------:R-:W-:-:S03]  /*f3f0*/  IABS R11, R12 ;  /* 0x0000000c000b7213 */ /* 0x000fc60000000000 */
[----:B------:R-:W-:Y:S01]  /*f400*/  @!P4 IMAD.MOV R3, RZ, RZ, -R3 ;  /* 0x000000ffff03c224 */ /* 0x000fe200078e0a03 */
[----:B------:R-:W-:Y:S01]  /*f410*/  ISETP.GT.U32.AND P4, PT, R10, R17, PT ;  /* 0x000000110a00720c */ /* 0x000fe20003f84070 */
[----:B------:R-:W-:Y:S02]  /*f420*/  @!P0 IMAD.IADD R6, R6, 0x1, -R10 ;  /* 0x0000000106068824 */ /* 0x000fe400078e0a0a */
[----:B------:R-:W-:Y:S01]  /*f430*/  IMAD.MOV R14, RZ, RZ, -R14 ;  /* 0x000000ffff0e7224 */ /* 0x000fe200078e0a0e */
[----:B------:R1:W-:Y:S01]  /*f440*/  STL [R1+0x4e0], R3 ;  /* 0x0004e00301007387 */ /* 0x0003e20000100800 */
[----:B------:R-:W-:Y:S01]  /*f450*/  @!P5 IMAD.IADD R0, R0, 0x1, -R10 ;  /* 0x000000010000d824 */ /* 0x000fe200078e0a0a */
[----:B------:R-:W-:Y:S01]  /*f460*/  ISETP.GE.AND P5, PT, R8, RZ, PT ;  /* 0x000000ff0800720c */ /* 0x000fe20003fa6270 */
[----:B------:R-:W-:Y:S01]  /*f470*/  IMAD R13, R10, R14, R13 ;  /* 0x0000000e0a0d7224 */ /* 0x000fe200078e020d */
[----:B------:R-:W-:Y:S01]  /*f480*/  IABS R8, R15 ;  /* 0x0000000f00087213 */ /* 0x000fe20000000000 */
[----:B------:R-:W-:-:S03]  /*f490*/  IMAD.HI.U32 R14, R4, R9, RZ ;  /* 0x00000009040e7227 */ /* 0x000fc600078e00ff */
[C---:B------:R-:W-:Y:S01]  /*f4a0*/  ISETP.GT.U32.AND P0, PT, R10.reuse, R13, PT ;  /* 0x0000000d0a00720c */ /* 0x040fe20003f04070 */
        /* <DEDUP_REMOVED lines=9> */
[----:B------:R-:W-:Y:S02]  /*f540*/  @!P4 IMAD.IADD R6, R6, 0x1, -R10 ;  /* 0x000000010606c824 */ /* 0x000fe400078e0a0a */
[C---:B------:R-:W-:Y:S02]  /*f550*/  IMAD R9, R10.reuse, R14, R9 ;  /* 0x0000000e0a097224 */ /* 0x040fe400078e0209 */
[----:B------:R-:W-:-:S02]  /*f560*/  IMAD R11, R10, R16, R11 ;  /* 0x000000100a0b7224 */ /* 0x000fc400078e020b */
[----:B------:R-:W-:Y:S02]  /*f570*/  @!P0 IMAD.IADD R13, R13, 0x1, -R10 ;  /* 0x000000010d0d8824 */ /* 0x000fe400078e0a0a */
[----:B------:R-:W-:Y:S01]  /*f580*/  VIADD R16, R27, 0xe1 ;  /* 0x000000e11b107836 */ /* 0x000fe20000000000 */
[C---:B------:R-:W-:Y:S01]  /*f590*/  ISETP.GT.U32.AND P4, PT, R10.reuse, R11, PT ;  /* 0x0000000b0a00720c */ /* 0x040fe20003f84070 */
[----:B-1----:R-:W-:Y:S01]  /*f5a0*/  IMAD.MOV.U32 R3, RZ, RZ, R6 ;  /* 0x000000ffff037224 */ /* 0x002fe200078e0006 */
[----:B------:R-:W-:Y:S01]  /*f5b0*/  ISETP.GT.U32.AND P0, PT, R10, R13, PT ;  /* 0x0000000d0a00720c */ /* 0x000fe20003f04070 */
[----:B------:R-:W-:Y:S01]  /*f5c0*/  IMAD.HI.U32 R18, R4, R8, RZ ;  /* 0x0000000804127227 */ /* 0x000fe200078e00ff */
[----:B------:R-:W-:-:S03]  /*f5d0*/  IABS R14, R16 ;  /* 0x00000010000e7213 */ /* 0x000fc60000000000 */
[----:B------:R-:W-:Y:S01]  /*f5e0*/  @!P6 IMAD.MOV R3, RZ, RZ, -R3 ;  /* 0x000000ffff03e224 */ /* 0x000fe200078e0a03 */
[C---:B------:R-:W-:Y:S01]  /*f5f0*/  ISETP.GT.U32.AND P6, PT, R10.reuse, R9, PT ;  /* 0x000000090a00720c */ /* 0x040fe20003fc4070 */
[----:B------:R-:W-:Y:S02]  /*f600*/  IMAD.MOV R18, RZ, RZ, -R18 ;  /* 0x000000ffff127224 */ /* 0x000fe400078e0a12 */
[----:B------:R-:W-:Y:S01]  /*f610*/  @!P3 IMAD.IADD R17, R17, 0x1, -R10 ;  /* 0x000000011111b824 */ /* 0x000fe200078e0a0a */
[----:B------:R1:W-:Y:S01]  /*f620*/  STL [R1+0x4cc], R3 ;  /* 0x0004cc0301007387 */ /* 0x0003e20000100800 */
[----:B------:R-:W-:Y:S02]  /*f630*/  VIADD R0, R27, 0xe0 ;  /* 0x000000e01b007836 */ /* 0x000fe40000000000 */
[----:B------:R-:W-:Y:S02]  /*f640*/  IMAD R8, R10, R18, R8 ;  /* 0x000000120a087224 */ /* 0x000fe400078e0208 */
[----:B------:R-:W-:Y:S01]  /*f650*/  IMAD.HI.U32 R18, R4, R14, RZ ;  /* 0x0000000e04127227 */ /* 0x000fe200078e00ff */
[----:B------:R-:W-:-:S02]  /*f660*/  IABS R6, R0 ;  /* 0x0000000000067213 */ /* 0x000fc40000000000 */
[C---:B------:R-:W-:Y:S01]  /*f670*/  ISETP.GT.U32.AND P3, PT, R10.reuse, R8, PT ;  /* 0x000000080a00720c */ /* 0x040fe20003f64070 */
[----:B------:R-:W-:Y:S02]  /*f680*/  @!P6 IMAD.IADD R9, R9, 0x1, -R10 ;  /* 0x000000010909e824 */ /* 0x000fe400078e0a0a */
[----:B-1----:R-:W-:Y:S02]  /*f690*/  IMAD.MOV.U32 R3, RZ, RZ, R17 ;  /* 0x000000ffff037224 */ /* 0x002fe400078e0011 */
[----:B------:R-:W-:Y:S02]  /*f6a0*/  IMAD.MOV R18, RZ, RZ, -R18 ;  /* 0x000000ffff127224 */ /* 0x000fe400078e0a12 */
[----:B------:R-:W-:Y:S01]  /*f6b0*/  @!P2 IMAD.MOV R3, RZ, RZ, -R3 ;  /* 0x000000ffff03a224 */ /* 0x000fe200078e0a03 */
[C---:B------:R-:W-:Y:S01]  /*f6c0*/  ISETP.GT.U32.AND P2, PT, R10.reuse, R9, PT ;  /* 0x000000090a00720c */ /* 0x040fe20003f44070 */
[--C-:B------:R-:W-:Y:S01]  /*f6d0*/  @!P4 IMAD.IADD R11, R11, 0x1, -R10.reuse ;  /* 0x000000010b0bc824 */ /* 0x100fe200078e0a0a */
[----:B------:R-:W-:Y:S01]  /*f6e0*/  ISETP.GE.AND P4, PT, R7, RZ, PT ;  /* 0x000000ff0700720c */ /* 0x000fe20003f86270 */
[----:B------:R-:W-:Y:S01]  /*f6f0*/  @!P0 IMAD.IADD R13, R13, 0x1, -R10 ;  /* 0x000000010d0d8824 */ /* 0x000fe200078e0a0a */
[----:B------:R1:W-:Y:S01]  /*f700*/  STL [R1+0x4c0], R3 ;  /* 0x0004c00301007387 */ /* 0x0003e20000100800 */
[----:B------:R-:W-:Y:S01]  /*f710*/  IMAD R7, R10, R18, R14 ;  /* 0x000000120a077224 */ /* 0x000fe200078e020e */
[----:B------:R-:W-:Y:S01]  /*f720*/  ISETP.GE.AND P0, PT, R12, RZ, PT ;  /* 0x000000ff0c00720c */ /* 0x000fe20003f06270 */
[----:B------:R-:W-:Y:S01]  /*f730*/  IMAD.HI.U32 R18, R4, R6, RZ ;  /* 0x0000000604127227 */ /* 0x000fe200078e00ff */
[----:B------:R-:W-:-:S03]  /*f740*/  ISETP.GT.U32.AND P6, PT, R10, R11, PT ;  /* 0x0000000b0a00720c */ /* 0x000fc60003fc4070 */
[----:B------:R-:W-:Y:S02]  /*f750*/  VIADD R12, R27, 0xdf ;  /* 0x000000df1b0c7836 */ /* 0x000fe40000000000 */
[----:B------:R-:W-:Y:S02]  /*f760*/  IMAD.MOV R18, RZ, RZ, -R18 ;  /* 0x000000ffff127224 */ /* 0x000fe400078e0a12 */
[----:B-1----:R-:W-:Y:S01]  /*f770*/  IMAD.MOV.U32 R3, RZ, RZ, R13 ;  /* 0x000000ffff037224 */ /* 0x002fe200078e000d */
[----:B------:R-:W-:Y:S01]  /*f780*/  IABS R14, R12 ;  /* 0x0000000c000e7213 */ /* 0x000fe20000000000 */
        /* <DEDUP_REMOVED lines=11> */
[----:B------:R-:W-:Y:S01]  /*f840*/  @!P5 IMAD.IADD R7, R7, 0x1, -R10 ;  /* 0x000000010707d824 */ /* 0x000fe200078e0a0a */
[----:B------:R-:W-:Y:S01]  /*f850*/  ISETP.GE.AND P5, PT, R0, RZ, PT ;  /* 0x000000ff0000720c */ /* 0x000fe20003fa6270 */
[C---:B------:R-:W-:Y:S01]  /*f860*/  IMAD R0, R10.reuse, R17, R14 ;  /* 0x000000110a007224 */ /* 0x040fe200078e020e */
[----:B------:R-:W-:Y:S01]  /*f870*/  ISETP.GT.U32.AND P3, PT, R10, R8, PT ;  /* 0x000000080a00720c */ /* 0x000fe20003f64070 */
[----:B------:R-:W-:Y:S01]  /*f880*/  @!P6 IMAD.IADD R11, R11, 0x1, -R10 ;  /* 0x000000010b0be824 */ /* 0x000fe200078e0a0a */
[----:B------:R-:W-:Y:S01]  /*f890*/  ISETP.GE.AND P6, PT, R15, RZ, PT ;  /* 0x000000ff0f00720c */ /* 0x000fe20003fc6270 */
[----:B------:R-:W-:-:S02]  /*f8a0*/  VIADD R14, R27, 0xdd ;  /* 0x000000dd1b0e7836 */ /* 0x000fc40000000000 */
[----:B------:R-:W-:-:S03]  /*f8b0*/  IMAD.HI.U32 R23, R4, R22, RZ ;  /* 0x0000001604177227 */ /* 0x000fc600078e00ff */
[----:B------:R-:W-:Y:S01]  /*f8c0*/  IABS R21, R14 ;  /* 0x0000000e00157213 */ /* 0x000fe20000000000 */
[----:B------:R-:W-:Y:S01]  /*f8d0*/  @!P2 IMAD.IADD R6, R6, 0x1, -R10 ;  /* 0x000000010606a824 */ /* 0x000fe200078e0a0a */
[C---:B------:R-:W-:Y:S01]  /*f8e0*/  ISETP.GT.U32.AND P2, PT, R10.reuse, R0, PT ;  /* 0x000000000a00720c */ /* 0x040fe20003f44070 */
[----:B------:R-:W-:Y:S02]  /*f8f0*/  IMAD.MOV.U32 R24, RZ, RZ, R11 ;  /* 0x000000ffff187224 */ /* 0x000fe400078e000b */
[----:B------:R-:W-:Y:S02]  /*f900*/  IMAD.MOV R23, RZ, RZ, -R23 ;  /* 0x000000ffff177224 */ /* 0x000fe400078e0a17 */
[----:B------:R-:W-:Y:S02]  /*f910*/  VIADD R15, R27, 0xdc ;  /* 0x000000dc1b0f7836 */ /* 0x000fe40000000000 */
[----:B-1----:R-:W-:Y:S02]  /*f920*/  IMAD.MOV.U32 R3, RZ, RZ, R9 ;  /* 0x000000ffff037224 */ /* 0x002fe400078e0009 */
[----:B------:R-:W-:Y:S01]  /*f930*/  @!P0 IMAD.MOV R24, RZ, RZ, -R24 ;  /* 0x000000ffff188224 */ /* 0x000fe200078e0a18 */
[C---:B------:R-:W-:Y:S01]  /*f940*/  ISETP.GT.U32.AND P0, PT, R10.reuse, R7, PT ;  /* 0x000000070a00720c */ /* 0x040fe20003f04070 */
[----:B------:R-:W-:Y:S01]  /*f950*/  IMAD R22, R10, R23, R22 ;  /* 0x000000170a167224 */ /* 0x000fe200078e0216 */
[----:B------:R-:W-:Y:S01]  /*f960*/  IABS R18, R15 ;  /* 0x0000000f00127213 */ /* 0x000fe20000000000 */
[----:B------:R-:W-:Y:S01]  /*f970*/  IMAD.HI.U32 R23, R4, R21, RZ ;  /* 0x0000001504177227 */ /* 0x000fe200078e00ff */
[----:B------:R-:W-:Y:S03]  /*f980*/  STL [R1+0x4bc], R24 ;  /* 0x0004bc1801007387 */ /* 0x000fe60000100800 */
[----:B------:R-:W-:Y:S01]  /*f990*/  @!P4 IMAD.MOV R3, RZ, RZ, -R3 ;  /* 0x000000ffff03c224 */ /* 0x000fe200078e0a03 */
[----:B------:R-:W-:Y:S01]  /*f9a0*/  ISETP.GT.U32.AND P4, PT, R10, R6, PT ;  /* 0x000000060a00720c */ /* 0x000fe20003f84070 */
[----:B------:R-:W-:Y:S01]  /*f9b0*/  @!P3 IMAD.IADD R8, R8, 0x1, -R10 ;  /* 0x000000010808b824 */ /* 0x000fe200078e0a0a */
[----:B------:R-:W-:Y:S01]  /*f9c0*/  ISETP.GE.AND P3, PT, R16, RZ, PT ;  /* 0x000000ff1000720c */ /* 0x000fe20003f66270 */
[----:B------:R-:W-:Y:S01]  /*f9d0*/  IMAD.MOV R23, RZ, RZ, -R23 ;  /* 0x000000ffff177224 */ /* 0x000fe200078e0a17 */
[----:B------:R1:W-:Y:S01]  /*f9e0*/  STL [R1+0x4b8], R3 ;  /* 0x0004b80301007387 */ /* 0x0003e20000100800 */
[----:B------:R-:W-:-:S04]  /*f9f0*/  IMAD.HI.U32 R11, R4, R18, RZ ;  /* 0x00000012040b7227 */ /* 0x000fc800078e00ff */
[----:B------:R-:W-:Y:S02]  /*fa00*/  @!P2 IMAD.IADD R0, R0, 0x1, -R10 ;  /* 0x000000010000a824 */ /* 0x000fe400078e0a0a */
[C---:B------:R-:W-:Y:S02]  /*fa10*/  IMAD R21, R10.reuse, R23, R21 ;  /* 0x000000170a157224 */ /* 0x040fe400078e0215 */
[----:B------:R-:W-:Y:S01]  /*fa20*/  IMAD.MOV R11, RZ, RZ, -R11 ;  /* 0x000000ffff0b7224 */ /* 0x000fe200078e0a0b */
[C---:B------:R-:W-:Y:S01]  /*fa30*/  ISETP.GT.U32.AND P2, PT, R10.reuse, R0, PT ;  /* 0x000000000a00720c */ /* 0x040fe20003f44070 */
[----:B-1----:R-:W-:Y:S02]  /*fa40*/  IMAD.MOV.U32 R3, RZ, RZ, R8 ;  /* 0x000000ffff037224 */ /* 0x002fe400078e0008 */
[----:B------:R-:W-:Y:S01]  /*fa50*/  @!P0 IMAD.IADD R7, R7, 0x1, -R10 ;  /* 0x0000000107078824 */ /* 0x000fe200078e0a0a */
[C---:B------:R-:W-:Y:S01]  /*fa60*/  ISETP.GT.U32.AND P0, PT, R10.reuse, R21, PT ;  /* 0x000000150a00720c */ /* 0x040fe20003f04070 */
[----:B------:R-:W-:Y:S01]  /*fa70*/  @!P6 IMAD.MOV R3, RZ, RZ, -R3 ;  /* 0x000000ffff03e224 */ /* 0x000fe200078e0a03 */
[C---:B------:R-:W-:Y:S01]  /*fa80*/  ISETP.GT.U32.AND P6, PT, R10.reuse, R22, PT ;  /* 0x000000160a00720c */ /* 0x040fe20003fc4070 */
[----:B------:R-:W-:-:S02]  /*fa90*/  IMAD R11, R10, R11, R18 ;  /* 0x0000000b0a0b7224 */ /* 0x000fc400078e0212 */
[C---:B------:R-:W-:Y:S01]  /*faa0*/  VIADD R17, R27.reuse, 0xda ;  /* 0x000000da1b117836 */ /* 0x040fe20000000000 */
[----:B------:R1:W-:Y:S01]  /*fab0*/  STL [R1+0x4b4], R3 ;  /* 0x0004b40301007387 */ /* 0x0003e20000100800 */
[--C-:B------:R-:W-:Y:S01]  /*fac0*/  @!P4 IMAD.IADD R6, R6, 0x1, -R10.reuse ;  /* 0x000000010606c824 */ /* 0x100fe200078e0a0a */
[----:B------:R-:W-:Y:S01]  /*fad0*/  ISETP.GT.U32.AND P4, PT, R10, R11, PT ;  /* 0x0000000b0a00720c */ /* 0x000fe20003f84070 */
[----:B------:R-:W-:Y:S01]  /*fae0*/  VIADD R16, R27, 0xdb ;  /* 0x000000db1b107836 */ /* 0x000fe20000000000 */
[----:B------:R-:W-:Y:S01]  /*faf0*/  IABS R20, R17 ;  /* 0x0000001100147213 */ /* 0x000fe20000000000 */
[--C-:B------:R-:W-:Y:S01]  /*fb00*/  @!P2 IMAD.IADD R0, R0, 0x1, -R10.reuse ;  /* 0x000000010000a824 */ /* 0x100fe200078e0a0a */
[----:B------:R-:W-:Y:S01]  /*fb10*/  ISETP.GE.AND P2, PT, R12, RZ, PT ;  /* 0x000000ff0c00720c */ /* 0x000fe20003f46270 */
[----:B------:R-:W-:Y:S01]  /*fb20*/  @!P0 IMAD.IADD R21, R21, 0x1, -R10 ;  /* 0x0000000115158824 */ /* 0x000fe200078e0a0a */
[----:B------:R-:W-:Y:S01]  /*fb30*/  IABS R19, R16 ;  /* 0x0000001000137213 */ /* 0x000fe20000000000 */
[----:B------:R-:W-:-:S04]  /*fb40*/  IMAD.HI.U32 R8, R4, R20, RZ ;  /* 0x0000001404087227 */ /* 0x000fc800078e00ff */
[----:B-1----:R-:W-:Y:S02]  /*fb50*/  IMAD.MOV.U32 R3, RZ, RZ, R7 ;  /* 0x000000ffff037224 */ /* 0x002fe400078e0007 */
[----:B------:R-:W-:Y:S01]  /*fb60*/  @!P6 IMAD.IADD R22, R22, 0x1, -R10 ;  /* 0x000000011616e824 */ /* 0x000fe200078e0a0a */
[----:B------:R-:W-:Y:S01]  /*fb70*/  ISETP.GE.AND P6, PT, R13, RZ, PT ;  /* 0x000000ff0d00720c */ /* 0x000fe20003fc6270 */
[----:B------:R-:W-:Y:S01]  /*fb80*/  @!P3 IMAD.MOV R3, RZ, RZ, -R3 ;  /* 0x000000ffff03b224 */ /* 0x000fe200078e0a03 */
[C---:B------:R-:W-:Y:S01]  /*fb90*/  ISETP.GT.U32.AND P3, PT, R10.reuse, R21, PT ;  /* 0x000000150a00720c */ /* 0x040fe20003f64070 */
[----:B------:R-:W-:Y:S01]  /*fba0*/  IMAD.MOV R8, RZ, RZ, -R8 ;  /* 0x000000ffff087224 */ /* 0x000fe200078e0a08 */
[----:B------:R-:W-:Y:S01]  /*fbb0*/  ISETP.GT.U32.AND P0, PT, R10, R22, PT ;  /* 0x000000160a00720c */ /* 0x000fe20003f04070 */
[----:B------:R-:W-:Y:S01]  /*fbc0*/  IMAD.HI.U32 R9, R4, R19, RZ ;  /* 0x0000001304097227 */ /* 0x000fe200078e00ff */
[----:B------:R1:W-:Y:S03]  /*fbd0*/  STL [R1+0x4a8], R3 ;  /* 0x0004a80301007387 */ /* 0x0003e60000100800 */
[----:B------:R-:W-:-:S02]  /*fbe0*/  @!P4 IMAD.IADD R11, R11, 0x1, -R10 ;  /* 0x000000010b0bc824 */ /* 0x000fc400078e0a0a */
[C---:B------:R-:W-:Y:S02]  /*fbf0*/  IMAD R20, R10.reuse, R8, R20 ;  /* 0x000000080a147224 */ /* 0x040fe400078e0214 */
[----:B------:R-:W-:Y:S01]  /*fc00*/  IMAD.MOV R9, RZ, RZ, -R9 ;  /* 0x000000ffff097224 */ /* 0x000fe200078e0a09 */
[C---:B------:R-:W-:Y:S01]  /*fc10*/  ISETP.GT.U32.AND P4, PT, R10.reuse, R11, PT ;  /* 0x0000000b0a00720c */ /* 0x040fe20003f84070 */
[----:B------:R-:W-:Y:S02]  /*fc20*/  VIADD R8, R27, 0xd9 ;  /* 0x000000d91b087836 */ /* 0x000fe40000000000 */
[----:B-1----:R-:W-:Y:S02]  /*fc30*/  IMAD.MOV.U32 R3, RZ, RZ, R6 ;  /* 0x000000ffff037224 */ /* 0x002fe400078e0006 */
[----:B------:R-:W-:Y:S01]  /*fc40*/  IMAD R19, R10, R9, R19 ;  /* 0x000000090a137224 */ /* 0x000fe200078e0213 */
[----:B------:R-:W-:Y:S01]  /*fc50*/  IABS R9, R8 ;  /* 0x0000000800097213 */ /* 0x000fe20000000000 */
[----:B------:R-:W-:-:S02]  /*fc60*/  @!P5 IMAD.MOV R3, RZ, RZ, -R3 ;  /* 0x000000ffff03d224 */ /* 0x000fc400078e0a03 */
[----:B------:R-:W-:Y:S01]  /*fc70*/  @!P2 IMAD.MOV R0, RZ, RZ, -R0 ;  /* 0x000000ffff00a224 */ /* 0x000fe200078e0a00 */
[----:B------:R-:W-:Y:S01]  /*fc80*/  ISETP.GT.U32.AND P5, PT, R10, R19, PT ;  /* 0x000000130a00720c */ /* 0x000fe20003fa4070 */
[--C-:B------:R-:W-:Y:S01]  /*fc90*/  @!P0 IMAD.IADD R22, R22, 0x1, -R10.reuse ;  /* 0x0000000116168824 */ /* 0x100fe200078e0a0a */
[----:B------:R1:W-:Y:S01]  /*fca0*/  STL [R1+0x4a4], R3 ;  /* 0x0004a40301007387 */ /* 0x0003e20000100800 */
[--C-:B------:R-:W-:Y:S01]  /*fcb0*/  @!P3 IMAD.IADD R21, R21, 0x1, -R10.reuse ;  /* 0x000000011515b824 */ /* 0x100fe200078e0a0a */
[----:B------:R-:W-:Y:S01]  /*fcc0*/  ISETP.GT.U32.AND P0, PT, R10, R20, PT ;  /* 0x000000140a00720c */ /* 0x000fe20003f04070 */
[----:B------:R-:W-:Y:S01]  /*fcd0*/  @!P4 IMAD.IADD R11, R11, 0x1, -R10 ;  /* 0x000000010b0bc824 */ /* 0x000fe200078e0a0a */
[----:B------:R2:W-:Y:S01]  /*fce0*/  STL [R1+0x4a0], R0 ;  /* 0x0004a00001007387 */ /* 0x0005e20000100800 */
[----:B------:R-:W-:Y:S01]  /*fcf0*/  ISETP.GE.AND P3, PT, R15, RZ, PT ;  /* 0x000000ff0f00720c */ /* 0x000fe20003f66270 */
[C---:B------:R-:W-:Y:S01]  /*fd00*/  VIADD R6, R27.reuse, 0xd8 ;  /* 0x000000d81b067836 */ /* 0x040fe20000000000 */
[----:B------:R-:W-:Y:S01]  /*fd10*/  ISETP.GE.AND P2, PT, R14, RZ, PT ;  /* 0x000000ff0e00720c */ /* 0x000fe20003f46270 */
[----:B------:R-:W-:Y:S01]  /*fd20*/  VIADD R7, R27, 0xd7 ;  /* 0x000000d71b077836 */ /* 0x000fe20000000000 */
[----:B------:R-:W-:Y:S01]  /*fd30*/  ISETP.GE.AND P4, PT, R16, RZ, PT ;  /* 0x000000ff1000720c */ /* 0x000fe20003f86270 */
[----:B-1----:R-:W-:Y:S01]  /*fd40*/  IMAD.MOV.U32 R3, RZ, RZ, R22 ;  /* 0x000000ffff037224 */ /* 0x002fe200078e0016 */
[----:B------:R-:W-:Y:S01]  /*fd50*/  IABS R12, R6 ;  /* 0x00000006000c7213 */ /* 0x000fe20000000000 */
[----:B------:R-:W-:Y:S01]  /*fd60*/  @!P5 IMAD.IADD R19, R19, 0x1, -R10 ;  /* 0x000000011313d824 */ /* 0x000fe200078e0a0a */
[----:B------:R-:W-:Y:S01]  /*fd70*/  ISETP.GE.AND P5, PT, R17, RZ, PT ;  /* 0x000000ff1100720c */ /* 0x000fe20003fa6270 */
[----:B--2---:R-:W-:-:S04]  /*fd80*/  IMAD.HI.U32 R0, R4, R9, RZ ;  /* 0x0000000904007227 */ /* 0x004fc800078e00ff */
[----:B------:R-:W-:Y:S02]  /*fd90*/  IMAD.MOV R0, RZ, RZ, -R0 ;  /* 0x000000ffff007224 */ /* 0x000fe400078e0a00 */
[----:B------:R-:W-:Y:S02]  /*fda0*/  @!P0 IMAD.IADD R20, R20, 0x1, -R10 ;  /* 0x0000000114148824 */ /* 0x000fe400078e0a0a */
[C---:B------:R-:W-:Y:S02]  /*fdb0*/  IMAD R9, R10.reuse, R0, R9 ;  /* 0x000000000a097224 */ /* 0x040fe400078e0209 */
[----:B------:R-:W-:Y:S01]  /*fdc0*/  IMAD.MOV.U32 R0, RZ, RZ, R11 ;  /* 0x000000ffff007224 */ /* 0x000fe200078e000b */
[C---:B------:R-:W-:Y:S01]  /*fdd0*/  ISETP.GT.U32.AND P0, PT, R10.reuse, R20, PT ;  /* 0x000000140a00720c */ /* 0x040fe20003f04070 */
[----:B------:R-:W-:Y:S01]  /*fde0*/  @!P6 IMAD.MOV R3, RZ, RZ, -R3 ;  /* 0x000000ffff03e224 */ /* 0x000fe200078e0a03 */
[C---:B------:R-:W-:Y:S01]  /*fdf0*/  ISETP.GT.U32.AND P6, PT, R10.reuse, R19, PT ;  /* 0x000000130a00720c */ /* 0x040fe20003fc4070 */
[----:B------:R-:W-:Y:S01]  /*fe00*/  @!P3 IMAD.MOV R0, RZ, RZ, -R0 ;  /* 0x000000ffff00b224 */ /* 0x000fe200078e0a00 */
[----:B------:R-:W-:-:S02]  /*fe10*/  ISETP.GT.U32.AND P3, PT, R10, R9, PT ;  /* 0x000000090a00720c */ /* 0x000fc40003f64070 */
[----:B------:R1:W-:Y:S01]  /*fe20*/  STL [R1+0x49c], R3 ;  /* 0x00049c0301007387 */ /* 0x0003e20000100800 */
[----:B------:R-:W-:-:S06]  /*fe30*/  IABS R11, R7 ;  /* 0x00000007000b7213 */ /* 0x000fcc0000000000 */
[--C-:B------:R-:W-:Y:S01]  /*fe40*/  @!P0 IMAD.IADD R20, R20, 0x1, -R10.reuse ;  /* 0x0000000114148824 */ /* 0x100fe200078e0a0a */
[----:B------:R-:W-:Y:S01]  /*fe50*/  ISETP.GE.AND P0, PT, R7, RZ, PT ;  /* 0x000000ff0700720c */ /* 0x000fe20003f06270 */
[--C-:B------:R-:W-:Y:S01]  /*fe60*/  @!P6 IMAD.IADD R19, R19, 0x1, -R10.reuse ;  /* 0x000000011313e824 */ /* 0x100fe200078e0a0a */
[----:B------:R-:W-:Y:S01]  /*fe70*/  ISETP.GE.AND P6, PT, R6, RZ, PT ;  /* 0x000000ff0600720c */ /* 0x000fe20003fc6270 */
[----:B-1----:R-:W-:Y:S02]  /*fe80*/  IMAD.MOV.U32 R3, RZ, RZ, R21 ;  /* 0x000000ffff037224 */ /* 0x002fe400078e0015 */
[----:B------:R-:W-:Y:S02]  /*fe90*/  @!P3 IMAD.IADD R9, R9, 0x1, -R10 ;  /* 0x000000010909b824 */ /* 0x000fe400078e0a0a */
        /* <DEDUP_REMOVED lines=8> */
[----:B------:R-:W-:Y:S02]  /*ff20*/  IMAD R12, R10, R8, R12 ;  /* 0x000000080a0c7224 */ /* 0x000fe400078e020c */
[----:B------:R-:W-:Y:S02]  /*ff30*/  IMAD.MOV.U32 R13, RZ, RZ, R19 ;  /* 0x000000ffff0d7224 */ /* 0x000fe400078e0013 */
[----:B------:R-:W-:-:S02]  /*ff40*/  IMAD.MOV R7, RZ, RZ, -R7 ;  /* 0x000000ffff077224 */ /* 0x000fc400078e0a07 */
[----:B------:R-:W-:Y:S01]  /*ff50*/  @!P4 IMAD.MOV R13, RZ, RZ, -R13 ;  /* 0x000000ffff0dc224 */ /* 0x000fe200078e0a0d */
[C---:B------:R-:W-:Y:S01]  /*ff60*/  ISETP.GT.U32.AND P4, PT, R10.reuse, R12, PT ;  /* 0x0000000c0a00720c */ /* 0x040fe20003f84070 */
[----:B-1----:R-:W-:Y:S02]  /*ff70*/  VIADD R0, R27, 0xd6 ;  /* 0x000000d61b007836 */ /* 0x002fe40000000000 */
[C---:B------:R-:W-:Y:S01]  /*ff80*/  IMAD R11, R10.reuse, R7, R11 ;  /* 0x000000070a0b7224 */ /* 0x040fe200078e020b */
[----:B------:R-:W-:Y:S01]  /*ff90*/  STL [R1+0x474], R13 ;  /* 0x0004740d01007387 */ /* 0x000fe20000100800 */
[----:B------:R-:W-:Y:S01]  /*ffa0*/  @!P3 IMAD.IADD R9, R9, 0x1, -R10 ;  /* 0x000000010909b824 */ /* 0x000fe200078e0a0a */
[----:B------:R-:W-:Y:S01]  /*ffb0*/  IABS R6, R0 ;  /* 0x0000000000067213 */ /* 0x000fe20000000000 */
[----:B------:R-:W-:Y:S01]  /*ffc0*/  IMAD.MOV.U32 R3, RZ, RZ, R20 ;  /* 0x000000ffff037224 */ /* 0x000fe200078e0014 */
[----:B------:R-:W-:Y:S01]  /*ffd0*/  ISETP.GT.U32.AND P3, PT, R10, R11, PT ;  /* 0x0000000b0a00720c */ /* 0x000fe20003f64070 */
[----:B------:R-:W-:-:S02]  /*ffe0*/  VIADD R8, R27, 0xd5 ;  /* 0x000000d51b087836 */ /* 0x000fc40000000000 */
[----:B------:R-:W-:-:S03]  /*fff0*/  IMAD.HI.U32 R14, R4, R6, RZ ;  /* 0x00000006040e7227 */ /* 0x000fc600078e00ff */
[----:B------:R-:W-:Y:S01]  /*10000*/  IABS R17, R8 ;  /* 0x0000000800117213 */ /* 0x000fe20000000000 */
[----:B------:R-:W-:Y:S01]  /*10010*/  @!P5 IMAD.MOV R3, RZ, RZ, -R3 ;  /* 0x000000ffff03d224 */ /* 0x000fe200078e0a03 */
[----:B------:R-:W-:Y:S01]  /*10020*/  ISETP.GE.AND P5, PT, R0, RZ, PT ;  /* 0x000000ff0000720c */ /* 0x000fe20003fa6270 */
[----:B------:R-:W-:Y:S02]  /*10030*/  IMAD.MOV R14, RZ, RZ, -R14 ;  /* 0x000000ffff0e7224 */ /* 0x000fe400078e0a0e */
[----:B------:R-:W-:Y:S01]  /*10040*/  @!P4 IMAD.IADD R12, R12, 0x1, -R10 ;  /* 0x000000010c0cc824 */ /* 0x000fe200078e0a0a */
[----:B------:R1:W-:Y:S01]  /*10050*/  STL [R1+0x47c], R3 ;  /* 0x00047c0301007387 */ /* 0x0003e20000100800 */
[----:B------:R-:W-:Y:S02]  /*10060*/  VIADD R0, R27, 0xd4 ;  /* 0x000000d41b007836 */ /* 0x000fe40000000000 */
[C---:B------:R-:W-:Y:S01]  /*10070*/  IMAD R6, R10.reuse, R14, R6 ;  /* 0x0000000e0a067224 */ /* 0x040fe200078e0206 */
[----:B------:R-:W-:Y:S01]  /*10080*/  ISETP.GT.U32.AND P4, PT, R10, R12, PT ;  /* 0x0000000c0a00720c */ /* 0x000fe20003f84070 */
[----:B------:R-:W-:Y:S01]  /*10090*/  @!P3 IMAD.IADD R11, R11, 0x1, -R10 ;  /* 0x000000010b0bb824 */ /* 0x000fe200078e0a0a */
[----:B------:R-:W-:Y:S01]  /*100a0*/  IABS R21, R0 ;  /* 0x0000000000157213 */ /* 0x000fe20000000000 */
[----:B------:R-:W-:-:S03]  /*100b0*/  IMAD.HI.U32 R15, R4, R17, RZ ;  /* 0x00000011040f7227 */ /* 0x000fc600078e00ff */
        /* <DEDUP_REMOVED lines=8> */
[----:B------:R-:W-:Y:S01]  /*10140*/  @!P4 IMAD.IADD R12, R12, 0x1, -R10 ;  /* 0x000000010c0cc824 */ /* 0x000fe200078e0a0a */
[----:B------:R-:W-:Y:S01]  /*10150*/  ISETP.GE.AND P4, PT, R8, RZ, PT ;  /* 0x000000ff0800720c */ /* 0x000fe20003f86270 */
[----:B------:R-:W-:Y:S02]  /*10160*/  IMAD R17, R10, R15, R17 ;  /* 0x0000000f0a117224 */ /* 0x000fe400078e0211 */
[----:B------:R-:W-:-:S02]  /*10170*/  VIADD R7, R27, 0xd3 ;  /* 0x000000d31b077836 */ /* 0x000fc40000000000 */
[----:B------:R-:W-:Y:S02]  /*10180*/  IMAD R21, R10, R9, R21 ;  /* 0x000000090a157224 */ /* 0x000fe400078e0215 */
[--C-:B------:R-:W-:Y:S01]  /*10190*/  @!P2 IMAD.IADD R6, R6, 0x1, -R10.reuse ;  /* 0x000000010606a824 */ /* 0x100fe200078e0a0a */
[----:B------:R-:W-:Y:S01]  /*101a0*/  IABS R13, R7 ;  /* 0x00000007000d7213 */ /* 0x000fe20000000000 */
[----:B------:R-:W-:Y:S01]  /*101b0*/  @!P3 IMAD.IADD R11, R11, 0x1, -R10 ;  /* 0x000000010b0bb824 */ /* 0x000fe200078e0a0a */
[C---:B------:R-:W-:Y:S01]  /*101c0*/  ISETP.GT.U32.AND P3, PT, R10.reuse, R17, PT ;  /* 0x000000110a00720c */ /* 0x040fe20003f64070 */
[----:B------:R-:W-:Y:S01]  /*101d0*/  IMAD.MOV.U32 R16, RZ, RZ, R12 ;  /* 0x000000ffff107224 */ /* 0x000fe200078e000c */
[----:B------:R-:W-:Y:S01]  /*101e0*/  ISETP.GT.U32.AND P2, PT, R10, R6, PT ;  /* 0x000000060a00720c */ /* 0x000fe20003f44070 */
[----:B------:R-:W-:-:S04]  /*101f0*/  IMAD.HI.U32 R14, R4, R13, RZ ;  /* 0x0000000d040e7227 */ /* 0x000fc800078e00ff */
[----:B------:R-:W-:Y:S01]  /*10200*/  @!P6 IMAD.MOV R16, RZ, RZ, -R16 ;  /* 0x000000ffff10e224 */ /* 0x000fe200078e0a10 */
[----:B------:R-:W-:Y:S01]  /*10210*/  ISETP.GT.U32.AND P6, PT, R10, R21, PT ;  /* 0x000000150a00720c */ /* 0x000fe20003fc4070 */
[----:B------:R-:W-:Y:S02]  /*10220*/  VIADD R8, R27, 0xd2 ;  /* 0x000000d21b087836 */ /* 0x000fe40000000000 */
[----:B-1----:R-:W-:Y:S01]  /*10230*/  IMAD.MOV.U32 R3, RZ, RZ, R11 ;  /* 0x000000ffff037224 */ /* 0x002fe200078e000b */
[----:B------:R-:W-:Y:S01]  /*10240*/  STL [R1+0x488], R16 ;  /* 0x0004881001007387 */ /* 0x000fe20000100800 */
[----:B------:R-:W-:Y:S01]  /*10250*/  IMAD.MOV R14, RZ, RZ, -R14 ;  /* 0x000000ffff0e7224 */ /* 0x000fe200078e0a0e */
[----:B------:R-:W-:Y:S01]  /*10260*/  IABS R20, R8 ;  /* 0x0000000800147213 */ /* 0x000fe20000000000 */
[----:B------:R-:W-:Y:S01]  /*10270*/  @!P3 IMAD.IADD R17, R17, 0x1, -R10 ;  /* 0x000000011111b824 */ /* 0x000fe200078e0a0a */
[----:B------:R-:W-:Y:S01]  /*10280*/  ISETP.GE.AND P3, PT, R7, RZ, PT ;  /* 0x000000ff0700720c */ /* 0x000fe20003f66270 */
[----:B------:R-:W-:Y:S01]  /*10290*/  @!P0 IMAD.MOV R3, RZ, RZ, -R3 ;  /* 0x000000ffff038224 */ /* 0x000fe200078e0a03 */
[----:B------:R-:W-:Y:S01]  /*102a0*/  ISETP.GE.AND P0, PT, R0, RZ, PT ;  /* 0x000000ff0000720c */ /* 0x000fe20003f06270 */
[----:B------:R-:W-:-:S02]  /*102b0*/  IMAD R13, R10, R14, R13 ;  /* 0x0000000e0a0d7224 */ /* 0x000fc400078e020d */
[----:B------:R-:W-:Y:S01]  /*102c0*/  VIADD R9, R27, 0xd1 ;  /* 0x000000d11b097836 */ /* 0x000fe20000000000 */
[----:B------:R1:W-:Y:S01]  /*102d0*/  STL [R1+0x490], R3 ;  /* 0x0004900301007387 */ /* 0x0003e20000100800 */
[--C-:B------:R-:W-:Y:S01]  /*102e0*/  @!P2 IMAD.IADD R6, R6, 0x1, -R10.reuse ;  /* 0x000000010606a824 */ /* 0x100fe200078e0a0a */
[C---:B------:R-:W-:Y:S01]  /*102f0*/  ISETP.GT.U32.AND P2, PT, R10.reuse, R13, PT ;  /* 0x0000000d0a00720c */ /* 0x040fe20003f44070 */
[----:B------:R-:W-:Y:S01]  /*10300*/  @!P6 IMAD.IADD R21, R21, 0x1, -R10 ;  /* 0x000000011515e824 */ /* 0x000fe200078e0a0a */
[----:B------:R-:W-:Y:S01]  /*10310*/  ISETP.GT.U32.AND P6, PT, R10, R17, PT ;  /* 0x000000110a00720c */ /* 0x000fe20003fc4070 */
[----:B------:R-:W-:Y:S01]  /*10320*/  IMAD.HI.U32 R11, R4, R20, RZ ;  /* 0x00000014040b7227 */ /* 0x000fe200078e00ff */
[----:B------:R-:W-:-:S03]  /*10330*/  IABS R19, R9 ;  /* 0x0000000900137213 */ /* 0x000fc60000000000 */
[----:B------:R-:W-:Y:S02]  /*10340*/  IMAD.MOV R11, RZ, RZ, -R11 ;  /* 0x000000ffff0b7224 */ /* 0x000fe400078e0a0b */
[----:B-1----:R-:W-:Y:S02]  /*10350*/  IMAD.MOV.U32 R3, RZ, RZ, R6 ;  /* 0x000000ffff037224 */ /* 0x002fe400078e0006 */
[----:B------:R-:W-:Y:S02]  /*10360*/  VIADD R7, R27, 0xd0 ;  /* 0x000000d01b077836 */ /* 0x000fe40000000000 */
[----:B------:R-:W-:Y:S01]  /*10370*/  @!P5 IMAD.MOV R3, RZ, RZ, -R3 ;  /* 0x000000ffff03d224 */ /* 0x000fe200078e0a03 */
[----:B------:R-:W-:Y:S01]  /*10380*/  ISETP.GT.U32.AND P5, PT, R10, R21, PT ;  /* 0x000000150a00720c */ /* 0x000fe20003fa4070 */
[----:B------:R-:W-:Y:S01]  /*10390*/  IMAD.HI.U32 R0, R4, R19, RZ ;  /* 0x0000001304007227 */ /* 0x000fe200078e00ff */
[----:B------:R-:W-:Y:S02]  /*103a0*/  IABS R18, R7 ;  /* 0x0000000700127213 */ /* 0x000fe40000000000 */
[----:B------:R1:W-:Y:S01]  /*103b0*/  STL [R1+0x48c], R3 ;  /* 0x00048c0301007387 */ /* 0x0003e20000100800 */
[----:B------:R-:W-:-:S02]  /*103c0*/  IMAD R20, R10, R11, R20 ;  /* 0x0000000b0a147224 */ /* 0x000fc400078e0214 */
[----:B------:R-:W-:Y:S02]  /*103d0*/  IMAD.MOV R0, RZ, RZ, -R0 ;  /* 0x000000ffff007224 */ /* 0x000fe400078e0a00 */
[----:B------:R-:W-:Y:S01]  /*103e0*/  @!P6 IMAD.IADD R17, R17, 0x1, -R10 ;  /* 0x000000011111e824 */ /* 0x000fe200078e0a0a */
[----:B------:R-:W-:Y:S01]  /*103f0*/  ISETP.GT.U32.AND P6, PT, R10, R20, PT ;  /* 0x000000140a00720c */ /* 0x000fe20003fc4070 */
[----:B------:R-:W-:-:S04]  /*10400*/  IMAD.HI.U32 R15, R4, R18, RZ ;  /* 0x00000012040f7227 */ /* 0x000fc800078e00ff */
[--C-:B------:R-:W-:Y:S02]  /*10410*/  @!P2 IMAD.IADD R13, R13, 0x1, -R10.reuse ;  /* 0x000000010d0da824 */ /* 0x100fe400078e0a0a */
[C---:B------:R-:W-:Y:S02]  /*10420*/  IMAD R19, R10.reuse, R0, R19 ;  /* 0x000000000a137224 */ /* 0x040fe400078e0213 */
[----:B------:R-:W-:Y:S01]  /*10430*/  IMAD.MOV R15, RZ, RZ, -R15 ;  /* 0x000000ffff0f7224 */ /* 0x000fe200078e0a0f */
[C---:B------:R-:W-:Y:S01]  /*10440*/  ISETP.GT.U32.AND P2, PT, R10.reuse, R13, PT ;  /* 0x0000000d0a00720c */ /* 0x040fe20003f44070 */
[----:B------:R-:W-:Y:S02]  /*10450*/  VIADD R12, R27, 0xcf ;  /* 0x000000cf1b0c7836 */ /* 0x000fe40000000000 */
[----:B------:R-:W-:Y:S01]  /*10460*/  @!P5 IMAD.IADD R21, R21, 0x1, -R10 ;  /* 0x000000011515d824 */ /* 0x000fe200078e0a0a */
[C---:B------:R-:W-:Y:S01]  /*10470*/  ISETP.GT.U32.AND P5, PT, R10.reuse, R19, PT ;  /* 0x000000130a00720c */ /* 0x040fe20003fa4070 */
[----:B------:R-:W-:Y:S01]  /*10480*/  IMAD R18, R10, R15, R18 ;  /* 0x0000000f0a127224 */ /* 0x000fe200078e0212 */
[----:B------:R-:W-:Y:S01]  /*10490*/  IABS R14, R12 ;  /* 0x0000000c000e7213 */ /* 0x000fe20000000000 */
[----:B------:R-:W-:-:S02]  /*104a0*/  VIADD R6, R27, 0xce ;  /* 0x000000ce1b067836 */ /* 0x000fc40000000000 */
[----:B------:R-:W-:Y:S01]  /*104b0*/  @!P6 IMAD.IADD R20, R20, 0x1, -R10 ;  /* 0x000000011414e824 */ /* 0x000fe200078e0a0a */
[----:B------:R-:W-:Y:S01]  /*104c0*/  ISETP.GT.U32.AND P6, PT, R10, R18, PT ;  /* 0x000000120a00720c */ /* 0x000fe20003fc4070 */
[----:B------:R-:W-:Y:S01]  /*104d0*/  IMAD.MOV.U32 R22, RZ, RZ, R17 ;  /* 0x000000ffff167224 */ /* 0x000fe200078e0011 */
[----:B------:R-:W-:Y:S01]  /*104e0*/  IABS R0, R6 ;  /* 0x0000000600007213 */ /* 0x000fe20000000000 */
[----:B-1----:R-:W-:Y:S02]  /*104f0*/  IMAD.MOV.U32 R3, RZ, RZ, R21 ;  /* 0x000000ffff037224 */ /* 0x002fe400078e0015 */
[----:B------:R-:W-:Y:S02]  /*10500*/  VIADD R11, R27, 0xcd ;  /* 0x000000cd1b0b7836 */ /* 0x000fe40000000000 */
[----:B------:R-:W-:-:S04]  /*10510*/  IMAD.HI.U32 R16, R4, R14, RZ ;  /* 0x0000000e04107227 */ /* 0x000fc800078e00ff */
[----:B------:R-:W-:Y:S01]  /*10520*/  @!P4 IMAD.MOV R22, RZ, RZ, -R22 ;  /* 0x000000ffff16c224 */ /* 0x000fe200078e0a16 */
[----:B------:R-:W-:Y:S01]  /*10530*/  ISETP.GT.U32.AND P4, PT, R10, R20, PT ;  /* 0x000000140a00720c */ /* 0x000fe20003f84070 */
[----:B------:R-:W-:Y:S02]  /*10540*/  @!P0 IMAD.MOV R3, RZ, RZ, -R3 ;  /* 0x000000ffff038224 */ /* 0x000fe400078e0a03 */
[----:B------:R-:W-:Y:S01]  /*10550*/  @!P2 IMAD.IADD R13, R13, 0x1, -R10 ;  /* 0x000000010d0da824 */ /* 0x000fe200078e0a0a */
[----:B------:R-:W-:Y:S01]  /*10560*/  ISETP.GE.AND P2, PT, R8, RZ, PT ;  /* 0x000000ff0800720c */ /* 0x000fe20003f46270 */
[----:B------:R-:W-:Y:S01]  /*10570*/  IMAD.HI.U32 R15, R4, R0, RZ ;  /* 0x00000000040f7227 */ /* 0x000fe200078e00ff */
[----:B------:R-:W-:Y:S01]  /*10580*/  IABS R8, R11 ;  /* 0x0000000b00087213 */ /* 0x000fe20000000000 */
[----:B------:R-:W-:Y:S02]  /*10590*/  STL [R1+0x46c], R22 ;  /* 0x00046c1601007387 */ /* 0x000fe40000100800 */
[----:B------:R-:W-:-:S02]  /*105a0*/  IMAD.MOV R16, RZ, RZ, -R16 ;  /* 0x000000ffff107224 */ /* 0x000fc400078e0a10 */
[----:B------:R-:W-:Y:S01]  /*105b0*/  @!P5 IMAD.IADD R19, R19, 0x1, -R10 ;  /* 0x000000011313d824 */ /* 0x000fe200078e0a0a */
[----:B------:R1:W-:Y:S01]  /*105c0*/  STL [R1+0x464], R3 ;  /* 0x0004640301007387 */ /* 0x0003e20000100800 */
[----:B------:R-:W-:Y:S01]  /*105d0*/  IMAD.MOV R15, RZ, RZ, -R15 ;  /* 0x000000ffff0f7224 */ /* 0x000fe200078e0a0f */
[----:B------:R-:W-:Y:S01]  /*105e0*/  ISETP.GE.AND P5, PT, R9, RZ, PT ;  /* 0x000000ff0900720c */ /* 0x000fe20003fa6270 */
[C---:B------:R-:W-:Y:S01]  /*105f0*/  IMAD R14, R10.reuse, R16, R14 ;  /* 0x000000100a0e7224 */ /* 0x040fe200078e020e */
[----:B------:R-:W-:Y:S01]  /*10600*/  ISETP.GT.U32.AND P0, PT, R10, R19, PT ;  /* 0x000000130a00720c */ /* 0x000fe20003f04070 */
[----:B------:R-:W-:-:S04]  /*10610*/  IMAD.HI.U32 R17, R4, R8, RZ ;  /* 0x0000000804117227 */ /* 0x000fc800078e00ff */
[----:B------:R-:W-:Y:S02]  /*10620*/  @!P6 IMAD.IADD R18, R18, 0x1, -R10 ;  /* 0x000000011212e824 */ /* 0x000fe400078e0a0a */
[----:B-1----:R-:W-:Y:S02]  /*10630*/  IMAD.MOV.U32 R3, RZ, RZ, R13 ;  /* 0x000000ffff037224 */ /* 0x002fe400078e000d */
[C---:B------:R-:W-:Y:S01]  /*10640*/  IMAD R0, R10.reuse, R15, R0 ;  /* 0x0000000f0a007224 */ /* 0x040fe200078e0200 */
[C---:B------:R-:W-:Y:S01]  /*10650*/  ISETP.GT.U32.AND P6, PT, R10.reuse, R18, PT ;  /* 0x000000120a00720c */ /* 0x040fe20003fc4070 */
[----:B------:R-:W-:Y:S01]  /*10660*/  @!P3 IMAD.MOV R3, RZ, RZ, -R3 ;  /* 0x000000ffff03b224 */ /* 0x000fe200078e0a03 */
[----:B------:R-:W-:Y:S01]  /*10670*/  ISETP.GT.U32.AND P3, PT, R10, R14, PT ;  /* 0x0000000e0a00720c */ /* 0x000fe20003f64070 */
[----:B------:R-:W-:Y:S02]  /*10680*/  IMAD.MOV R17, RZ, RZ, -R17 ;  /* 0x000000ffff117224 */ /* 0x000fe400078e0a11 */
[----:B------:R-:W-:Y:S01]  /*10690*/  @!P4 IMAD.IADD R20, R20, 0x1, -R10 ;  /* 0x000000011414c824 */ /* 0x000fe200078e0a0a */
[C---:B------:R-:W-:Y:S01]  /*106a0*/  ISETP.GT.U32.AND P4, PT, R10.reuse, R0, PT ;  /* 0x000000000a00720c */ /* 0x040fe20003f84070 */
[----:B------:R-:W-:Y:S01]  /*106b0*/  IMAD R8, R10, R17, R8 ;  /* 0x000000110a087224 */ /* 0x000fe200078e0208 */
[----:B------:R1:W-:Y:S01]  /*106c0*/  STL [R1+0x468], R3 ;  /* 0x0004680301007387 */ /* 0x0003e20000100800 */
[----:B------:R-:W-:-:S02]  /*106d0*/  VIADD R9, R27, 0xcc ;  /* 0x000000cc1b097836 */ /* 0x000fc40000000000 */
[--C-:B------:R-:W-:Y:S01]  /*106e0*/  @!P0 IMAD.IADD R19, R19, 0x1, -R10.reuse ;  /* 0x0000000113138824 */ /* 0x100fe200078e0a0a */
[----:B------:R-:W-:Y:S01]  /*106f0*/  ISETP.GT.U32.AND P0, PT, R10, R8, PT ;  /* 0x000000080a00720c */ /* 0x000fe20003f04070 */
[--C-:B------:R-:W-:Y:S01]  /*10700*/  @!P6 IMAD.IADD R18, R18, 0x1, -R10.reuse ;  /* 0x000000011212e824 */ /* 0x100fe200078e0a0a */
[----:B------:R-:W-:Y:S01]  /*10710*/  IABS R16, R9 ;  /* 0x0000000900107213 */ /* 0x000fe20000000000 */
[----:B------:R-:W-:Y:S01]  /*10720*/  @!P3 IMAD.IADD R14, R14, 0x1, -R10 ;  /* 0x000000010e0eb824 */ /* 0x000fe200078e0a0a */
[----:B------:R-:W-:Y:S01]  /*10730*/  ISETP.GE.AND P6, PT, R7, RZ, PT ;  /* 0x000000ff0700720c */ /* 0x000fe20003fc6270 */
[----:B------:R-:W-:Y:S01]  /*10740*/  VIADD R15, R27, 0xcb ;  /* 0x000000cb1b0f7836 */ /* 0x000fe20000000000 */
[----:B------:R-:W-:Y:S01]  /*10750*/  ISETP.GE.AND P3, PT, R12, RZ, PT ;  /* 0x000000ff0c00720c */ /* 0x000fe20003f66270 */
[----:B-1----:R-:W-:Y:S02]  /*10760*/  IMAD.MOV.U32 R3, RZ, RZ, R20 ;  /* 0x000000ffff037224 */ /* 0x002fe400078e0014 */
[----:B------:R-:W-:Y:S01]  /*10770*/  IMAD.HI.U32 R21, R4, R16, RZ ;  /* 0x0000001004157227 */ /* 0x000fe200078e00ff */
[----:B------:R-:W-:-:S03]  /*10780*/  IABS R13, R15 ;  /* 0x0000000f000d7213 */ /* 0x000fc60000000000 */
[--C-:B------:R-:W-:Y:S01]  /*10790*/  @!P4 IMAD.IADD R0, R0, 0x1, -R10.reuse ;  /* 0x000000010000c824 */ /* 0x100fe200078e0a0a */
[----:B------:R-:W-:Y:S01]  /*107a0*/  ISETP.GT.U32.AND P4, PT, R10, R14, PT ;  /* 0x0000000e0a00720c */ /* 0x000fe20003f84070 */
[----:B------:R-:W-:Y:S02]  /*107b0*/  @!P2 IMAD.MOV R3, RZ, RZ, -R3 ;  /* 0x000000ffff03a224 */ /* 0x000fe400078e0a03 */
[----:B------:R-:W-:Y:S02]  /*107c0*/  IMAD.MOV R21, RZ, RZ, -R21 ;  /* 0x000000ffff157224 */ /* 0x000fe400078e0a15 */
[----:B------:R-:W-:Y:S01]  /*107d0*/  @!P0 IMAD.IADD R8, R8, 0x1, -R10 ;  /* 0x0000000108088824 */ /* 0x000fe200078e0a0a */
[----:B------:R1:W-:Y:S01]  /*107e0*/  STL [R1+0x3f4], R3 ;  /* 0x0003f40301007387 */ /* 0x0003e20000100800 */
[----:B------:R-:W-:Y:S01]  /*107f0*/  IMAD.MOV.U32 R22, RZ, RZ, R19 ;  /* 0x000000ffff167224 */ /* 0x000fe200078e0013 */
[C---:B------:R-:W-:Y:S01]  /*10800*/  ISETP.GT.U32.AND P0, PT, R10.reuse, R0, PT ;  /* 0x000000000a00720c */ /* 0x040fe20003f04070 */
[C---:B------:R-:W-:Y:S01]  /*10810*/  IMAD R12, R10.reuse, R21, R16 ;  /* 0x000000150a0c7224 */ /* 0x040fe200078e0210 */
[----:B------:R-:W-:Y:S01]  /*10820*/  ISETP.GT.U32.AND P2, PT, R10, R8, PT ;  /* 0x000000080a00720c */ /* 0x000fe20003f44070 */
[----:B------:R-:W-:-:S04]  /*10830*/  IMAD.HI.U32 R17, R4, R13, RZ ;  /* 0x0000000d04117227 */ /* 0x000fc800078e00ff */
[----:B------:R-:W-:Y:S02]  /*10840*/  VIADD R7, R27, 0xca ;  /* 0x000000ca1b077836 */ /* 0x000fe40000000000 */
[----:B-1----:R-:W-:Y:S02]  /*10850*/  IMAD.MOV.U32 R3, RZ, RZ, R18 ;  /* 0x000000ffff037224 */ /* 0x002fe400078e0012 */
[----:B------:R-:W-:Y:S01]  /*10860*/  @!P5 IMAD.MOV R22, RZ, RZ, -R22 ;  /* 0x000000ffff16d224 */ /* 0x000fe200078e0a16 */
[----:B------:R-:W-:Y:S01]  /*10870*/  IABS R16, R7 ;  /* 0x0000000700107213 */ /* 0x000fe20000000000 */
[----:B------:R-:W-:Y:S01]  /*10880*/  @!P6 IMAD.MOV R3, RZ, RZ, -R3 ;  /* 0x000000ffff03e224 */ /* 0x000fe200078e0a03 */
[----:B------:R-:W-:Y:S01]  /*10890*/  ISETP.GT.U32.AND P6, PT, R10, R12, PT ;  /* 0x0000000c0a00720c */ /* 0x000fe20003fc4070 */
[----:B------:R-:W-:Y:S01]  /*108a0*/  IMAD.MOV R17, RZ, RZ, -R17 ;  /* 0x000000ffff117224 */ /* 0x000fe200078e0a11 */
[----:B------:R-:W-:Y:S01]  /*108b0*/  ISETP.GE.AND P5, PT, R6, RZ, PT ;  /* 0x000000ff0600720c */ /* 0x000fe20003fa6270 */
[--C-:B------:R-:W-:Y:S01]  /*108c0*/  @!P4 IMAD.IADD R14, R14, 0x1, -R10.reuse ;  /* 0x000000010e0ec824 */ /* 0x100fe200078e0a0a */
[----:B------:R-:W-:Y:S01]  /*108d0*/  STL [R1+0x3f8], R22 ;  /* 0x0003f81601007387 */ /* 0x000fe20000100800 */
[----:B------:R-:W-:Y:S01]  /*108e0*/  IMAD R6, R10, R17, R13 ;  /* 0x000000110a067224 */ /* 0x000fe200078e020d */
[----:B------:R-:W-:Y:S01]  /*108f0*/  ISETP.GE.AND P4, PT, R11, RZ, PT ;  /* 0x000000ff0b00720c */ /* 0x000fe20003f86270 */
[----:B------:R-:W-:Y:S01]  /*10900*/  IMAD.HI.U32 R17, R4, R16, RZ ;  /* 0x0000001004117227 */ /* 0x000fe200078e00ff */
[----:B------:R1:W-:Y:S03]  /*10910*/  STL [R1+0x3fc], R3 ;  /* 0x0003fc0301007387 */ /* 0x0003e60000100800 */
[--C-:B------:R-:W-:Y:S01]  /*10920*/  @!P0 IMAD.IADD R0, R0, 0x1, -R10.reuse ;  /* 0x0000000100008824 */ /* 0x100fe200078e0a0a */
[----:B------:R-:W-:Y:S01]  /*10930*/  ISETP.GT.U32.AND P0, PT, R10, R6, PT ;  /* 0x000000060a00720c */ /* 0x000fe20003f04070 */
[----:B------:R-:W-:Y:S01]  /*10940*/  @!P2 IMAD.IADD R8, R8, 0x1, -R10 ;  /* 0x000000010808a824 */ /* 0x000fe200078e0a0a */
[----:B------:R-:W-:Y:S01]  /*10950*/  ISETP.GE.AND P2, PT, R9, RZ, PT ;  /* 0x000000ff0900720c */ /* 0x000fe20003f46270 */
[----:B------:R-:W-:-:S02]  /*10960*/  IMAD.MOV R17, RZ, RZ, -R17 ;  /* 0x000000ffff117224 */ /* 0x000fc400078e0a11 */
[----:B------:R-:W-:Y:S01]  /*10970*/  @!P6 IMAD.IADD R12, R12, 0x1, -R10 ;  /* 0x000000010c0ce824 */ /* 0x000fe200078e0a0a */
[----:B------:R-:W-:Y:S01]  /*10980*/  ISETP.GE.AND P6, PT, R15, RZ, PT ;  /* 0x000000ff0f00720c */ /* 0x000fe20003fc6270 */
[----:B-1----:R-:W-:Y:S02]  /*10990*/  IMAD.MOV.U32 R3, RZ, RZ, R14 ;  /* 0x000000ffff037224 */ /* 0x002fe400078e000e */
[----:B------:R-:W-:Y:S02]  /*109a0*/  VIADD R13, R27, 0xc9 ;  /* 0x000000c91b0d7836 */ /* 0x000fe40000000000 */
[----:B------:R-:W-:Y:S01]  /*109b0*/  @!P3 IMAD.MOV R3, RZ, RZ, -R3 ;  /* 0x000000ffff03b224 */ /* 0x000fe200078e0a03 */
[C---:B------:R-:W-:Y:S01]  /*109c0*/  ISETP.GT.U32.AND P3, PT, R10.reuse, R12, PT ;  /* 0x0000000c0a00720c */ /* 0x040fe20003f64070 */
[----:B------:R-:W-:Y:S01]  /*109d0*/  IMAD R16, R10, R17, R16 ;  /* 0x000000110a107224 */ /* 0x000fe200078e0210 */
[----:B------:R-:W-:Y:S01]  /*109e0*/  IABS R11, R13 ;  /* 0x0000000d000b7213 */ /* 0x000fe20000000000 */
[----:B------:R-:W-:Y:S01]  /*109f0*/  @!P0 IMAD.IADD R6, R6, 0x1, -R10 ;  /* 0x0000000106068824 */ /* 0x000fe200078e0a0a */
[----:B------:R1:W-:Y:S01]  /*10a00*/  STL [R1+0x40c], R3 ;  /* 0x00040c0301007387 */ /* 0x0003e20000100800 */
[----:B------:R-:W-:-:S02]  /*10a10*/  IMAD.MOV.U32 R17, RZ, RZ, R0 ;  /* 0x000000ffff117224 */ /* 0x000fc400078e0000 */
[----:B------:R-:W-:Y:S01]  /*10a20*/  IMAD.HI.U32 R14, R4, R11, RZ ;  /* 0x0000000b040e7227 */ /* 0x000fe200078e00ff */
[----:B------:R-:W-:-:S03]  /*10a30*/  ISETP.GT.U32.AND P0, PT, R10, R6, PT ;  /* 0x000000060a00720c */ /* 0x000fc60003f04070 */
[----:B------:R-:W-:Y:S02]  /*10a40*/  VIADD R9, R27, 0xc8 ;  /* 0x000000c81b097836 */ /* 0x000fe40000000000 */
[----:B------:R-:W-:Y:S02]  /*10a50*/  IMAD.MOV R0, RZ, RZ, -R14 ;  /* 0x000000ffff007224 */ /* 0x000fe400078e0a0e */
[----:B-1----:R-:W-:Y:S01]  /*10a60*/  IMAD.MOV.U32 R3, RZ, RZ, R8 ;  /* 0x000000ffff037224 */ /* 0x002fe200078e0008 */
[----:B------:R-:W-:Y:S01]  /*10a70*/  IABS R15, R9 ;  /* 0x00000009000f7213 */ /* 0x000fe20000000000 */
[----:B------:R-:W-:Y:S01]  /*10a80*/  @!P5 IMAD.MOV R17, RZ, RZ, -R17 ;  /* 0x000000ffff11d224 */ /* 0x000fe200078e0a11 */
[----:B------:R-:W-:Y:S01]  /*10a90*/  ISETP.GE.AND P5, PT, R7, RZ, PT ;  /* 0x000000ff0700720c */ /* 0x000fe20003fa6270 */
[----:B------:R-:W-:Y:S01]  /*10aa0*/  @!P4 IMAD.MOV R3, RZ, RZ, -R3 ;  /* 0x000000ffff03c224 */ /* 0x000fe200078e0a03 */
[----:B------:R-:W-:Y:S01]  /*10ab0*/  ISETP.GT.U32.AND P4, PT, R10, R16, PT ;  /* 0x000000100a00720c */ /* 0x000fe20003f84070 */
[----:B------:R-:W-:Y:S01]  /*10ac0*/  @!P3 IMAD.IADD R12, R12, 0x1, -R10 ;  /* 0x000000010c0cb824 */ /* 0x000fe200078e0a0a */
[----:B------:R-:W-:Y:S01]  /*10ad0*/  STL [R1+0x420], R17 ;  /* 0x0004201101007387 */ /* 0x000fe20000100800 */
[----:B------:R-:W-:-:S02]  /*10ae0*/  IMAD R11, R10, R0, R11 ;  /* 0x000000000a0b7224 */ /* 0x000fc400078e020b */
[----:B------:R-:W-:Y:S01]  /*10af0*/  VIADD R0, R27, 0xc6 ;  /* 0x000000c61b007836 */ /* 0x000fe20000000000 */
[----:B------:R1:W-:Y:S01]  /*10b00*/  STL [R1+0x448], R3 ;  /* 0x0004480301007387 */ /* 0x0003e20000100800 */
[----:B------:R-:W-:Y:S01]  /*10b10*/  IMAD.HI.U32 R7, R4, R15, RZ ;  /* 0x0000000f04077227 */ /* 0x000fe200078e00ff */
[----:B------:R-:W-:-:S03]  /*10b20*/  ISETP.GT.U32.AND P3, PT, R10, R11, PT ;  /* 0x0000000b0a00720c */ /* 0x000fc60003f64070 */
[--C-:B------:R-:W-:Y:S01]  /*10b30*/  @!P0 IMAD.IADD R6, R6, 0x1, -R10.reuse ;  /* 0x0000000106068824 */ /* 0x100fe200078e0a0a */
[----:B------:R-:W-:Y:S01]  /*10b40*/  ISETP.GE.AND P0, PT, R13, RZ, PT ;  /* 0x000000ff0d00720c */ /* 0x000fe20003f06270 */
[----:B------:R-:W-:Y:S01]  /*10b50*/  @!P4 IMAD.IADD R16, R16, 0x1, -R10 ;  /* 0x000000011010c824 */ /* 0x000fe200078e0a0a */
[----:B------:R-:W-:Y:S01]  /*10b60*/  IABS R13, R0 ;  /* 0x00000000000d7213 */ /* 0x000fe20000000000 */
[----:B------:R-:W-:Y:S02]  /*10b70*/  IMAD.MOV R7, RZ, RZ, -R7 ;  /* 0x000000ffff077224 */ /* 0x000fe400078e0a07 */
[----:B-1----:R-:W-:Y:S01]  /*10b80*/  IMAD.MOV.U32 R3, RZ, RZ, R12 ;  /* 0x000000ffff037224 */ /* 0x002fe200078e000c */
[C---:B------:R-:W-:Y:S01]  /*10b90*/  ISETP.GT.U32.AND P4, PT, R10.reuse, R16, PT ;  /* 0x000000100a00720c */ /* 0x040fe20003f84070 */
[----:B------:R-:W-:Y:S02]  /*10ba0*/  IMAD R15, R10, R7, R15 ;  /* 0x000000070a0f7224 */ /* 0x000fe400078e020f */
[----:B------:R-:W-:Y:S01]  /*10bb0*/  @!P2 IMAD.MOV R3, RZ, RZ, -R3 ;  /* 0x000000ffff03a224 */ /* 0x000fe200078e0a03 */
[----:B------:R-:W-:Y:S01]  /*10bc0*/  ISETP.GE.AND P2, PT, R9, RZ, PT ;  /* 0x000000ff0900720c */ /* 0x000fe20003f46270 */
[----:B------:R-:W-:-:S03]  /*10bd0*/  IMAD.HI.U32 R7, R4, R13, RZ ;  /* 0x0000000d04077227 */ /* 0x000fc600078e00ff */
[----:B------:R1:W-:Y:S01]  /*10be0*/  STL [R1+0x45c], R3 ;  /* 0x00045c0301007387 */ /* 0x0003e20000100800 */
[----:B------:R-:W-:Y:S02]  /*10bf0*/  VIADD R8, R27, 0xc7 ;  /* 0x000000c71b087836 */ /* 0x000fe40000000000 */
[--C-:B------:R-:W-:Y:S02]  /*10c00*/  @!P3 IMAD.IADD R11, R11, 0x1, -R10.reuse ;  /* 0x000000010b0bb824 */ /* 0x100fe400078e0a0a */
[----:B------:R-:W-:Y:S01]  /*10c10*/  IMAD.MOV R7, RZ, RZ, -R7 ;  /* 0x000000ffff077224 */ /* 0x000fe200078e0a07 */
[----:B------:R-:W-:Y:S01]  /*10c20*/  IABS R14, R8 ;  /* 0x00000008000e7213 */ /* 0x000fe20000000000 */
[----:B------:R-:W-:Y:S01]  /*10c30*/  @!P4 IMAD.IADD R16, R16, 0x1, -R10 ;  /* 0x000000011010c824 */ /* 0x000fe200078e0a0a */
[C---:B------:R-:W-:Y:S01]  /*10c40*/  ISETP.GT.U32.AND P3, PT, R10.reuse, R11, PT ;  /* 0x0000000b0a00720c */ /* 0x040fe20003f64070 */
[----:B------:R-:W-:Y:S01]  /*10c50*/  IMAD R13, R10, R7, R13 ;  /* 0x000000070a0d7224 */ /* 0x000fe200078e020d */
[----:B------:R-:W-:Y:S01]  /*10c60*/  ISETP.GE.AND P4, PT, R8, RZ, PT ;  /* 0x000000ff0800720c */ /* 0x000fe20003f86270 */
[----:B-1----:R-:W-:-:S02]  /*10c70*/  IMAD.MOV.U32 R3, RZ, RZ, R6 ;  /* 0x000000ffff037224 */ /* 0x002fc400078e0006 */
[----:B------:R-:W-:Y:S02]  /*10c80*/  IMAD.MOV.U32 R17, RZ, RZ, R16 ;  /* 0x000000ffff117224 */ /* 0x000fe400078e0010 */
[----:B------:R-:W-:Y:S01]  /*10c90*/  @!P6 IMAD.MOV R3, RZ, RZ, -R3 ;  /* 0x000000ffff03e224 */ /* 0x000fe200078e0a03 */
[----:B------:R-:W-:Y:S01]  /*10ca0*/  ISETP.GT.U32.AND P6, PT, R10, R15, PT ;  /* 0x0000000f0a00720c */ /* 0x000fe20003fc4070 */
[----:B------:R-:W-:-:S03]  /*10cb0*/  IMAD.HI.U32 R9, R4, R14, RZ ;  /* 0x0000000e04097227 */ /* 0x000fc600078e00ff */
[----:B------:R1:W-:Y:S01]  /*10cc0*/  STL [R1+0x458], R3 ;  /* 0x0004580301007387 */ /* 0x0003e20000100800 */
[----:B------:R-:W-:Y:S02]  /*10cd0*/  VIADD R6, R27, 0xc5 ;  /* 0x000000c51b067836 */ /* 0x000fe40000000000 */
[----:B------:R-:W-:Y:S01]  /*10ce0*/  @!P5 IMAD.MOV R17, RZ, RZ, -R17 ;  /* 0x000000ffff11d224 */ /* 0x000fe200078e0a11 */
[C---:B------:R-:W-:Y:S01]  /*10cf0*/  ISETP.GT.U32.AND P5, PT, R10.reuse, R13, PT ;  /* 0x0000000d0a00720c */ /* 0x040fe20003fa4070 */
[----:B------:R-:W-:Y:S01]  /*10d00*/  IMAD.MOV R9, RZ, RZ, -R9 ;  /* 0x000000ffff097224 */ /* 0x000fe200078e0a09 */
[----:B------:R-:W-:Y:S01]  /*10d10*/  IABS R8, R6 ;  /* 0x0000000600087213 */ /* 0x000fe20000000000 */
[--C-:B------:R-:W-:Y:S01]  /*10d20*/  @!P3 IMAD.IADD R11, R11, 0x1, -R10.reuse ;  /* 0x000000010b0bb824 */ /* 0x100fe200078e0a0a */
[----:B------:R-:W-:Y:S01]  /*10d30*/  STL [R1+0x454], R17 ;  /* 0x0004541101007387 */ /* 0x000fe20000100800 */
[----:B------:R-:W-:Y:S02]  /*10d40*/  @!P6 IMAD.IADD R15, R15, 0x1, -R10 ;  /* 0x000000010f0fe824 */ /* 0x000fe400078e0a0a */
[----:B------:R-:W-:-:S02]  /*10d50*/  IMAD R14, R10, R9, R14 ;  /* 0x000000090a0e7224 */ /* 0x000fc400078e020e */
[----:B------:R-:W-:Y:S01]  /*10d60*/  VIADD R7, R27, 0xc4 ;  /* 0x000000c41b077836 */ /* 0x000fe20000000000 */
[----:B------:R-:W-:Y:S01]  /*10d70*/  ISETP.GT.U32.AND P6, PT, R10, R15, PT ;  /* 0x0000000f0a00720c */ /* 0x000fe20003fc4070 */
[----:B------:R-:W-:Y:S01]  /*10d80*/  IMAD.HI.U32 R16, R4, R8, RZ ;  /* 0x0000000804107227 */ /* 0x000fe200078e00ff */
[----:B------:R-:W-:Y:S02]  /*10d90*/  ISETP.GT.U32.AND P3, PT, R10, R14, PT ;  /* 0x0000000e0a00720c */ /* 0x000fe40003f64070 */
[----:B------:R-:W-:Y:S01]  /*10da0*/  IABS R9, R7 ;  /* 0x0000000700097213 */ /* 0x000fe20000000000 */
[----:B-1----:R-:W-:Y:S02]  /*10db0*/  IMAD.MOV.U32 R3, RZ, RZ, R11 ;  /* 0x000000ffff037224 */ /* 0x002fe400078e000b */
[----:B------:R-:W-:Y:S02]  /*10dc0*/  IMAD.MOV R11, RZ, RZ, -R16 ;  /* 0x000000ffff0b7224 */ /* 0x000fe400078e0a10 */
[----:B------:R-:W-:-:S02]  /*10dd0*/  @!P5 IMAD.IADD R13, R13, 0x1, -R10 ;  /* 0x000000010d0dd824 */ /* 0x000fc400078e0a0a */
[----:B------:R-:W-:Y:S02]  /*10de0*/  IMAD R8, R10, R11, R8 ;  /* 0x0000000b0a087224 */ /* 0x000fe400078e0208 */
[----:B------:R-:W-:Y:S01]  /*10df0*/  IMAD.HI.U32 R11, R4, R9, RZ ;  /* 0x00000009040b7227 */ /* 0x000fe200078e00ff */
[----:B------:R-:W-:-:S03]  /*10e00*/  ISETP.GT.U32.AND P5, PT, R10, R13, PT ;  /* 0x0000000d0a00720c */ /* 0x000fc60003fa4070 */
[--C-:B------:R-:W-:Y:S01]  /*10e10*/  @!P6 IMAD.IADD R15, R15, 0x1, -R10.reuse ;  /* 0x000000010f0fe824 */ /* 0x100fe200078e0a0a */
[----:B------:R-:W-:Y:S01]  /*10e20*/  ISETP.GT.U32.AND P6, PT, R10, R8, PT ;  /* 0x000000080a00720c */ /* 0x000fe20003fc4070 */
[----:B------:R-:W-:Y:S02]  /*10e30*/  IMAD.MOV R11, RZ, RZ, -R11 ;  /* 0x000000ffff0b7224 */ /* 0x000fe400078e0a0b */
[--C-:B------:R-:W-:Y:S02]  /*10e40*/  @!P3 IMAD.IADD R14, R14, 0x1, -R10.reuse ;  /* 0x000000010e0eb824 */ /* 0x100fe400078e0a0a */
[C---:B------:R-:W-:Y:S02]  /*10e50*/  IMAD R9, R10.reuse, R11, R9 ;  /* 0x0000000b0a097224 */ /* 0x040fe400078e0209 */
[----:B------:R-:W-:Y:S01]  /*10e60*/  VIADD R12, R27, 0xc3 ;  /* 0x000000c31b0c7836 */ /* 0x000fe20000000000 */
[----:B------:R-:W-:Y:S01]  /*10e70*/  ISETP.GT.U32.AND P3, PT, R10, R14, PT ;  /* 0x0000000e0a00720c */ /* 0x000fe20003f64070 */
[----:B------:R-:W-:Y:S01]  /*10e80*/  @!P0 IMAD.MOV R3, RZ, RZ, -R3 ;  /* 0x000000ffff038224 */ /* 0x000fe200078e0a03 */
[----:B------:R-:W-:Y:S01]  /*10e90*/  ISETP.GE.AND P0, PT, R0, RZ, PT ;  /* 0x000000ff0000720c */ /* 0x000fe20003f06270 */
[--C-:B------:R-:W-:Y:S01]  /*10ea0*/  @!P5 IMAD.IADD R13, R13, 0x1, -R10.reuse ;  /* 0x000000010d0dd824 */ /* 0x100fe200078e0a0a */
[----:B------:R-:W-:Y:S01]  /*10eb0*/  ISETP.GT.U32.AND P5, PT, R10, R9, PT ;  /* 0x000000090a00720c */ /* 0x000fe20003fa4070 */
[----:B------:R-:W-:Y:S01]  /*10ec0*/  @!P6 IMAD.IADD R8, R8, 0x1, -R10 ;  /* 0x000000010808e824 */ /* 0x000fe200078e0a0a */
[----:B------:R-:W-:Y:S01]  /*10ed0*/  IABS R0, R12 ;  /* 0x0000000c00007213 */ /* 0x000fe20000000000 */
[----:B------:R1:W-:Y:S03]  /*10ee0*/  STL [R1+0x44c], R3 ;  /* 0x00044c0301007387 */ /* 0x0003e60000100800 */
[----:B------:R-:W-:-:S03]  /*10ef0*/  ISETP.GT.U32.AND P6, PT, R10, R8, PT ;  /* 0x000000080a00720c */ /* 0x000fc60003fc4070 */
[----:B------:R-:W-:Y:S01]  /*10f00*/  @!P3 IMAD.IADD R14, R14, 0x1, -R10 ;  /* 0x000000010e0eb824 */ /* 0x000fe200078e0a0a */
[----:B------:R-:W-:Y:S01]  /*10f10*/  ISETP.GE.AND P3, PT, R7, RZ, PT ;  /* 0x000000ff0700720c */ /* 0x000fe20003f66270 */
[----:B------:R-:W-:Y:S02]  /*10f20*/  VIADD R7, R27, 0xc2 ;  /* 0x000000c21b077836 */ /* 0x000fe40000000000 */
[----:B-1----:R-:W-:Y:S02]  /*10f30*/  IMAD.MOV.U32 R3, RZ, RZ, R15 ;  /* 0x000000ffff037224 */ /* 0x002fe400078e000f */
[----:B------:R-:W-:Y:S01]  /*10f40*/  IMAD.HI.U32 R15, R4, R0, RZ ;  /* 0x00000000040f7227 */ /* 0x000fe200078e00ff */
[----:B------:R-:W-:-:S03]  /*10f50*/  IABS R11, R7 ;  /* 0x00000007000b7213 */ /* 0x000fc60000000000 */
[----:B------:R-:W-:Y:S01]  /*10f60*/  @!P2 IMAD.MOV R3, RZ, RZ, -R3 ;  /* 0x000000ffff03a224 */ /* 0x000fe200078e0a03 */
[----:B------:R-:W-:Y:S01]  /*10f70*/  ISETP.GE.AND P2, PT, R6, RZ, PT ;  /* 0x000000ff0600720c */ /* 0x000fe20003f46270 */
[----:B------:R-:W-:Y:S02]  /*10f80*/  IMAD.MOV R6, RZ, RZ, -R15 ;  /* 0x000000ffff067224 */ /* 0x000fe400078e0a0f */
[----:B------:R-:W-:Y:S01]  /*10f90*/  @!P5 IMAD.IADD R9, R9, 0x1, -R10 ;  /* 0x000000010909d824 */ /* 0x000fe200078e0a0a */
[----:B------:R1:W-:Y:S01]  /*10fa0*/  STL [R1+0x430], R3 ;  /* 0x0004300301007387 */ /* 0x0003e20000100800 */
[----:B------:R-:W-:Y:S02]  /*10fb0*/  IMAD.MOV.U32 R17, RZ, RZ, R14 ;  /* 0x000000ffff117224 */ /* 0x000fe400078e000e */
[C---:B------:R-:W-:Y:S01]  /*10fc0*/  IMAD R0, R10.reuse, R6, R0 ;  /* 0x000000060a007224 */ /* 0x040fe200078e0200 */
[----:B------:R-:W-:Y:S01]  /*10fd0*/  ISETP.GT.U32.AND P5, PT, R10, R9, PT ;  /* 0x000000090a00720c */ /* 0x000fe20003fa4070 */
[----:B------:R-:W-:-:S02]  /*10fe0*/  VIADD R6, R27, 0xc1 ;  /* 0x000000c11b067836 */ /* 0x000fc40000000000 */
[----:B------:R-:W-:Y:S01]  /*10ff0*/  @!P4 IMAD.MOV R17, RZ, RZ, -R17 ;  /* 0x000000ffff11c224 */ /* 0x000fe200078e0a11 */
[----:B------:R-:W-:Y:S01]  /*11000*/  ISETP.GE.AND P4, PT, R12, RZ, PT ;  /* 0x000000ff0c00720c */ /* 0x000fe20003f86270 */
[----:B------:R-:W-:Y:S01]  /*11010*/  @!P6 IMAD.IADD R8, R8, 0x1, -R10 ;  /* 0x000000010808e824 */ /* 0x000fe200078e0a0a */
[----:B------:R-:W-:Y:S01]  /*11020*/  IABS R16, R6 ;  /* 0x0000000600107213 */ /* 0x000fe20000000000 */
[----:B-1----:R-:W-:Y:S01]  /*11030*/  IMAD.MOV.U32 R3, RZ, RZ, R13 ;  /* 0x000000ffff037224 */ /* 0x002fe200078e000d */
[----:B------:R-:W-:Y:S01]  /*11040*/  STL [R1+0x434], R17 ;  /* 0x0004341101007387 */ /* 0x000fe20000100800 */
[----:B------:R-:W-:Y:S01]  /*11050*/  IMAD.HI.U32 R12, R4, R11, RZ ;  /* 0x0000000b040c7227 */ /* 0x000fe200078e00ff */
[----:B------:R-:W-:-:S03]  /*11060*/  ISETP.GE.AND P6, PT, R7, RZ, PT ;  /* 0x000000ff0700720c */ /* 0x000fc60003fc6270 */
[----:B------:R-:W-:Y:S01]  /*11070*/  @!P0 IMAD.MOV R3, RZ, RZ, -R3 ;  /* 0x000000ffff038224 */ /* 0x000fe200078e0a03 */
[----:B------:R-:W-:Y:S01]  /*11080*/  ISETP.GT.U32.AND P0, PT, R10, R0, PT ;  /* 0x000000000a00720c */ /* 0x000fe20003f04070 */
[----:B------:R-:W-:-:S03]  /*11090*/  IMAD.HI.U32 R7, R4, R16, RZ ;  /* 0x0000001004077227 */ /* 0x000fc600078e00ff */
[----:B------:R1:W-:Y:S01]  /*110a0*/  STL [R1+0x438], R3 ;  /* 0x0004380301007387 */ /* 0x0003e20000100800 */
[----:B------:R-:W-:Y:S02]  /*110b0*/  IMAD.MOV R12, RZ, RZ, -R12 ;  /* 0x000000ffff0c7224 */ /* 0x000fe400078e0a0c */
[----:B------:R-:W-:Y:S02]  /*110c0*/  IMAD.MOV R7, RZ, RZ, -R7 ;  /* 0x000000ffff077224 */ /* 0x000fe400078e0a07 */
[----:B------:R-:W-:Y:S02]  /*110d0*/  @!P5 IMAD.IADD R9, R9, 0x1, -R10 ;  /* 0x000000010909d824 */ /* 0x000fe400078e0a0a */
[----:B------:R-:W-:Y:S02]  /*110e0*/  IMAD R16, R10, R7, R16 ;  /* 0x000000070a107224 */ /* 0x000fe400078e0210 */
[----:B------:R-:W-:Y:S02]  /*110f0*/  @!P0 IMAD.IADD R0, R0, 0x1, -R10 ;  /* 0x0000000100008824 */ /* 0x000fe400078e0a0a */
[----:B-1----:R-:W-:-:S02]  /*11100*/  IMAD.MOV.U32 R3, RZ, RZ, R8 ;  /* 0x000000ffff037224 */ /* 0x002fc400078e0008 */
[C---:B------:R-:W-:Y:S01]  /*11110*/  VIADD R8, R27.reuse, 0xc0 ;  /* 0x000000c01b087836 */ /* 0x040fe20000000000 */
[----:B------:R-:W-:Y:S01]  /*11120*/  ISETP.GT.U32.AND P0, PT, R10, R0, PT ;  /* 0x000000000a00720c */ /* 0x000fe20003f04070 */
[----:B------:R-:W-:Y:S01]  /*11130*/  @!P2 IMAD.MOV R3, RZ, RZ, -R3 ;  /* 0x000000ffff03a224 */ /* 0x000fe200078e0a03 */
[----:B------:R-:W-:Y:S01]  /*11140*/  ISETP.GE.AND P2, PT, R6, RZ, PT ;  /* 0x000000ff0600720c */ /* 0x000fe20003f46270 */
[C---:B------:R-:W-:Y:S01]  /*11150*/  IMAD R6, R10.reuse, R12, R11 ;  /* 0x0000000c0a067224 */ /* 0x040fe200078e020b */
[----:B------:R-:W-:Y:S01]  /*11160*/  IABS R13, R8 ;  /* 0x00000008000d7213 */ /* 0x000fe20000000000 */
[C---:B------:R-:W-:Y:S01]  /*11170*/  VIADD R7, R27.reuse, 0xbe ;  /* 0x000000be1b077836 */ /* 0x040fe20000000000 */
[----:B------:R1:W-:Y:S01]  /*11180*/  STL [R1+0x440], R3 ;  /* 0x0004400301007387 */ /* 0x0003e20000100800 */
[----:B------:R-:W-:Y:S01]  /*11190*/  VIADD R12, R27, 0xbf ;  /* 0x000000bf1b0c7836 */ /* 0x000fe20000000000 */
[----:B------:R-:W-:Y:S01]  /*111a0*/  ISETP.GT.U32.AND P5, PT, R10, R6, PT ;  /* 0x000000060a00720c */ /* 0x000fe20003fa4070 */
[----:B------:R-:W-:-:S03]  /*111b0*/  IMAD.HI.U32 R14, R4, R13, RZ ;  /* 0x0000000d040e7227 */ /* 0x000fc600078e00ff */
[----:B------:R-:W-:Y:S01]  /*111c0*/  IABS R11, R12 ;  /* 0x0000000c000b7213 */ /* 0x000fe20000000000 */
[----:B------:R-:W-:Y:S02]  /*111d0*/  IMAD.MOV R14, RZ, RZ, -R14 ;  /* 0x000000ffff0e7224 */ /* 0x000fe400078e0a0e */
[--C-:B------:R-:W-:Y:S01]  /*111e0*/  @!P0 IMAD.IADD R0, R0, 0x1, -R10.reuse ;  /* 0x0000000100008824 */ /* 0x100fe200078e0a0a */
[----:B------:R-:W-:Y:S01]  /*111f0*/  ISETP.GE.AND P0, PT, R8, RZ, PT ;  /* 0x000000ff0800720c */ /* 0x000fe20003f06270 */
[----:B-1----:R-:W-:Y:S01]  /*11200*/  IMAD.MOV.U32 R3, RZ, RZ, R9 ;  /* 0x000000ffff037224 */ /* 0x002fe200078e0009 */
[----:B------:R-:W-:Y:S01]  /*11210*/  IABS R9, R7 ;  /* 0x0000000700097213 */ /* 0x000fe20000000000 */
[C---:B------:R-:W-:Y:S02]  /*11220*/  IMAD R13, R10.reuse, R14, R13 ;  /* 0x0000000e0a0d7224 */ /* 0x040fe400078e020d */
[----:B------:R-:W-:Y:S01]  /*11230*/  @!P3 IMAD.MOV R3, RZ, RZ, -R3 ;  /* 0x000000ffff03b224 */ /* 0x000fe200078e0a03 */
[----:B------:R-:W-:Y:S01]  /*11240*/  ISETP.GT.U32.AND P3, PT, R10, R16, PT ;  /* 0x000000100a00720c */ /* 0x000fe20003f64070 */
[----:B------:R-:W-:Y:S01]  /*11250*/  @!P5 IMAD.IADD R6, R6, 0x1, -R10 ;  /* 0x000000010606d824 */ /* 0x000fe200078e0a0a */
[----:B------:R-:W-:Y:S01]  /*11260*/  ISETP.GT.U32.AND P5, PT, R10, R13, PT ;  /* 0x0000000d0a00720c */ /* 0x000fe20003fa4070 */
[C---:B------:R-:W-:Y:S01]  /*11270*/  IMAD.HI.U32 R17, R4.reuse, R9, RZ ;  /* 0x0000000904117227 */ /* 0x040fe200078e00ff */
[----:B------:R1:W-:Y:S03]  /*11280*/  STL [R1+0x43c], R3 ;  /* 0x00043c0301007387 */ /* 0x0003e60000100800 */
[----:B------:R-:W-:-:S04]  /*11290*/  IMAD.HI.U32 R15, R4, R11, RZ ;  /* 0x0000000b040f7227 */ /* 0x000fc800078e00ff */
[----:B------:R-:W-:Y:S02]  /*112a0*/  VIADD R14, R27, 0xbd ;  /* 0x000000bd1b0e7836 */ /* 0x000fe40000000000 */
[----:B------:R-:W-:Y:S01]  /*112b0*/  @!P3 IMAD.IADD R16, R16, 0x1, -R10 ;  /* 0x000000011010b824 */ /* 0x000fe200078e0a0a */
[----:B------:R-:W-:Y:S01]  /*112c0*/  ISETP.GT.U32.AND P3, PT, R10, R6, PT ;  /* 0x000000060a00720c */ /* 0x000fe20003f64070 */
[----:B-1----:R-:W-:Y:S01]  /*112d0*/  IMAD.MOV.U32 R3, RZ, RZ, R0 ;  /* 0x000000ffff037224 */ /* 0x002fe200078e0000 */
[----:B------:R-:W-:Y:S01]  /*112e0*/  IABS R8, R14 ;  /* 0x0000000e00087213 */ /* 0x000fe20000000000 */
[----:B------:R-:W-:Y:S02]  /*112f0*/  IMAD.MOV R17, RZ, RZ, -R17 ;  /* 0x000000ffff117224 */ /* 0x000fe400078e0a11 */
[----:B------:R-:W-:Y:S02]  /*11300*/  @!P4 IMAD.MOV R3, RZ, RZ, -R3 ;  /* 0x000000ffff03c224 */ /* 0x000fe400078e0a03 */
[----:B------:R-:W-:-:S02]  /*11310*/  IMAD.MOV R15, RZ, RZ, -R15 ;  /* 0x000000ffff0f7224 */ /* 0x000fc400078e0a0f */
[--C-:B------:R-:W-:Y:S01]  /*11320*/  @!P5 IMAD.IADD R13, R13, 0x1, -R10.reuse ;  /* 0x000000010d0dd824 */ /* 0x100fe200078e0a0a */
[C---:B------:R-:W-:Y:S01]  /*11330*/  ISETP.GT.U32.AND P5, PT, R10.reuse, R16, PT ;  /* 0x000000100a00720c */ /* 0x040fe20003fa4070 */
[----:B------:R1:W-:Y:S01]  /*11340*/  STL [R1+0x428], R3 ;  /* 0x0004280301007387 */ /* 0x0003e20000100800 */
[----:B------:R-:W-:Y:S02]  /*11350*/  IMAD R9, R10, R17, R9 ;  /* 0x000000110a097224 */ /* 0x000fe400078e0209 */
[----:B------:R-:W-:Y:S01]  /*11360*/  @!P3 IMAD.IADD R6, R6, 0x1, -R10 ;  /* 0x000000010606b824 */ /* 0x000fe200078e0a0a */
[C---:B------:R-:W-:Y:S01]  /*11370*/  ISETP.GT.U32.AND P4, PT, R10.reuse, R13, PT ;  /* 0x0000000d0a00720c */ /* 0x040fe20003f84070 */
[----:B------:R-:W-:Y:S02]  /*11380*/  IMAD R11, R10, R15, R11 ;  /* 0x0000000f0a0b7224 */ /* 0x000fe400078e020b */
[----:B------:R-:W-:Y:S02]  /*11390*/  VIADD R15, R27, 0xbc ;  /* 0x000000bc1b0f7836 */ /* 0x000fe40000000000 */
[----:B------:R-:W-:Y:S01]  /*113a0*/  IMAD.HI.U32 R18, R4, R8, RZ ;  /* 0x0000000804127227 */ /* 0x000fe200078e00ff */
[----:B------:R-:W-:-:S02]  /*113b0*/  ISETP.GT.U32.AND P3, PT, R10, R11, PT ;  /* 0x0000000b0a00720c */ /* 0x000fc40003f64070 */
[----:B------:R-:W-:Y:S01]  /*113c0*/  IABS R17, R15 ;  /* 0x0000000f00117213 */ /* 0x000fe20000000000 */
[----:B-1----:R-:W-:Y:S02]  /*113d0*/  IMAD.MOV.U32 R3, RZ, RZ, R6 ;  /* 0x000000ffff037224 */ /* 0x002fe400078e0006 */
[----:B------:R-:W-:Y:S02]  /*113e0*/  IMAD.MOV R18, RZ, RZ, -R18 ;  /* 0x000000ffff127224 */ /* 0x000fe400078e0a12 */
[----:B------:R-:W-:Y:S01]  /*113f0*/  @!P6 IMAD.MOV R3, RZ, RZ, -R3 ;  /* 0x000000ffff03e224 */ /* 0x000fe200078e0a03 */
[C---:B------:R-:W-:Y:S01]  /*11400*/  ISETP.GT.U32.AND P6, PT, R10.reuse, R9, PT ;  /* 0x000000090a00720c */ /* 0x040fe20003fc4070 */
[----:B------:R-:W-:Y:S02]  /*11410*/  IMAD R8, R10, R18, R8 ;  /* 0x000000120a087224 */ /* 0x000fe400078e0208 */
[----:B------:R-:W-:Y:S01]  /*11420*/  @!P5 IMAD.IADD R16, R16, 0x1, -R10 ;  /* 0x000000011010d824 */ /* 0x000fe200078e0a0a */
[----:B------:R1:W-:Y:S01]  /*11430*/  STL [R1+0x424], R3 ;  /* 0x0004240301007387 */ /* 0x0003e20000100800 */
[----:B------:R-:W-:Y:S01]  /*11440*/  IMAD.HI.U32 R18, R4, R17, RZ ;  /* 0x0000001104127227 */ /* 0x000fe200078e00ff */
[----:B------:R-:W-:-:S03]  /*11450*/  ISETP.GT.U32.AND P5, PT, R10, R8, PT ;  /* 0x000000080a00720c */ /* 0x000fc60003fa4070 */
[----:B------:R-:W-:Y:S02]  /*11460*/  VIADD R0, R27, 0xbb ;  /* 0x000000bb1b007836 */ /* 0x000fe40000000000 */
[----:B------:R-:W-:Y:S01]  /*11470*/  @!P4 IMAD.IADD R13, R13, 0x1, -R10 ;  /* 0x000000010d0dc824 */ /* 0x000fe200078e0a0a */
[----:B------:R-:W-:Y:S01]  /*11480*/  ISETP.GE.AND P4, PT, R12, RZ, PT ;  /* 0x000000ff0c00720c */ /* 0x000fe20003f86270 */
[----:B------:R-:W-:Y:S01]  /*11490*/  IMAD.MOV R18, RZ, RZ, -R18 ;  /* 0x000000ffff127224 */ /* 0x000fe200078e0a12 */
[----:B------:R-:W-:Y:S01]  /*114a0*/  IABS R6, R0 ;  /* 0x0000000000067213 */ /* 0x000fe20000000000 */
[----:B-1----:R-:W-:Y:S02]  /*114b0*/  IMAD.MOV.U32 R3, RZ, RZ, R16 ;  /* 0x000000ffff037224 */ /* 0x002fe400078e0010 */
[----:B------:R-:W-:Y:S02]  /*114c0*/  VIADD R12, R27, 0xba ;  /* 0x000000ba1b0c7836 */ /* 0x000fe40000000000 */
[----:B------:R-:W-:-:S02]  /*114d0*/  @!P6 IMAD.IADD R9, R9, 0x1, -R10 ;  /* 0x000000010909e824 */ /* 0x000fc400078e0a0a */
[----:B------:R-:W-:Y:S01]  /*114e0*/  @!P3 IMAD.IADD R11, R11, 0x1, -R10 ;  /* 0x000000010b0bb824 */ /* 0x000fe200078e0a0a */
[----:B------:R-:W-:Y:S01]  /*114f0*/  ISETP.GE.AND P3, PT, R7, RZ, PT ;  /* 0x000000ff0700720c */ /* 0x000fe20003f66270 */
[----:B------:R-:W-:Y:S01]  /*11500*/  @!P2 IMAD.MOV R3, RZ, RZ, -R3 ;  /* 0x000000ffff03a224 */ /* 0x000fe200078e0a03 */
[C---:B------:R-:W-:Y:S01]  /*11510*/  ISETP.GT.U32.AND P2, PT, R10.reuse, R9, PT ;  /* 0x000000090a00720c */ /* 0x040fe20003f44070 */
[----:B------:R-:W-:Y:S01]  /*11520*/  IMAD R7, R10, R18, R17 ;  /* 0x000000120a077224 */ /* 0x000fe200078e0211 */
[----:B------:R-:W-:Y:S01]  /*11530*/  IABS R18, R12 ;  /* 0x0000000c00127213 */ /* 0x000fe20000000000 */
[----:B------:R-:W-:Y:S01]  /*11540*/  IMAD.HI.U32 R17, R4, R6, RZ ;  /* 0x0000000604117227 */ /* 0x000fe200078e00ff */
[----:B------:R1:W-:Y:S01]  /*11550*/  STL [R1+0x41c], R3 ;  /* 0x00041c0301007387 */ /* 0x0003e20000100800 */
[----:B------:R-:W-:Y:S02]  /*11560*/  ISETP.GT.U32.AND P6, PT, R10, R11, PT ;  /* 0x0000000b0a00720c */ /* 0x000fe40003fc4070 */
[----:B------:R-:W-:-:S02]  /*11570*/  IMAD.MOV.U32 R16, RZ, RZ, R18 ;  /* 0x000000ffff107224 */ /* 0x000fc400078e0012 */
[----:B------:R-:W-:Y:S02]  /*11580*/  IMAD.MOV R18, RZ, RZ, -R17 ;  /* 0x000000ffff127224 */ /* 0x000fe400078e0a11 */
[----:B------:R-:W-:-:S04]  /*11590*/  IMAD.HI.U32 R17, R4, R16, RZ ;  /* 0x0000001004117227 */ /* 0x000fc800078e00ff */
[----:B-1----:R-:W-:Y:S02]  /*115a0*/  IMAD.MOV.U32 R3, RZ, RZ, R13 ;  /* 0x000000ffff037224 */ /* 0x002fe400078e000d */
[C---:B------:R-:W-:Y:S02]  /*115b0*/  IMAD R6, R10.reuse, R18, R6 ;  /* 0x000000120a067224 */ /* 0x040fe400078e0206 */
[----:B------:R-:W-:Y:S01]  /*115c0*/  @!P0 IMAD.MOV R3, RZ, RZ, -R3 ;  /* 0x000000ffff038224 */ /* 0x000fe200078e0a03 */
[C---:B------:R-:W-:Y:S01]  /*115d0*/  ISETP.GT.U32.AND P0, PT, R10.reuse, R7, PT ;  /* 0x000000070a00720c */ /* 0x040fe20003f04070 */
[--C-:B------:R-:W-:Y:S01]  /*115e0*/  @!P2 IMAD.IADD R9, R9, 0x1, -R10.reuse ;  /* 0x000000010909a824 */ /* 0x100fe200078e0a0a */
[----:B------:R-:W-:Y:S01]  /*115f0*/  ISETP.GT.U32.AND P2, PT, R10, R6, PT ;  /* 0x000000060a00720c */ /* 0x000fe20003f44070 */
[----:B------:R-:W-:Y:S01]  /*11600*/  @!P5 IMAD.IADD R8, R8, 0x1, -R10 ;  /* 0x000000010808d824 */ /* 0x000fe200078e0a0a */
[----:B------:R1:W-:Y:S01]  /*11610*/  STL [R1+0x410], R3 ;  /* 0x0004100301007387 */ /* 0x0003e20000100800 */
[----:B------:R-:W-:-:S02]  /*11620*/  IMAD.MOV R17, RZ, RZ, -R17 ;  /* 0x000000ffff117224 */ /* 0x000fc400078e0a11 */
[----:B------:R-:W-:Y:S01]  /*11630*/  VIADD R13, R27, 0xb9 ;  /* 0x000000b91b0d7836 */ /* 0x000fe20000000000 */
[----:B------:R-:W-:Y:S01]  /*11640*/  ISETP.GT.U32.AND P5, PT, R10, R8, PT ;  /* 0x000000080a00720c */ /* 0x000fe20003fa4070 */
[--C-:B------:R-:W-:Y:S01]  /*11650*/  @!P6 IMAD.IADD R11, R11, 0x1, -R10.reuse ;  /* 0x000000010b0be824 */ /* 0x100fe200078e0a0a */
[----:B------:R-:W-:Y:S01]  /*11660*/  ISETP.GE.AND P6, PT, R14, RZ, PT ;  /* 0x000000ff0e00720c */ /* 0x000fe20003fc6270 */
[----:B------:R-:W-:Y:S01]  /*11670*/  VIADD R14, R27, 0xb8 ;  /* 0x000000b81b0e7836 */ /* 0x000fe20000000000 */
[----:B------:R-:W-:Y:S01]  /*11680*/  IABS R22, R13 ;  /* 0x0000000d00167213 */ /* 0x000fe20000000000 */
        /* <DEDUP_REMOVED lines=11> */
[----:B------:R-:W-:Y:S02]  /*11740*/  VIADD R15, R27, 0xb7 ;  /* 0x000000b71b0f7836 */ /* 0x000fe40000000000 */
[----:B------:R-:W-:Y:S02]  /*11750*/  IMAD.MOV R23, RZ, RZ, -R23 ;  /* 0x000000ffff177224 */ /* 0x000fe400078e0a17 */
[----:B------:R-:W-:Y:S01]  /*11760*/  IMAD.MOV.U32 R24, RZ, RZ, R11 ;  /* 0x000000ffff187224 */ /* 0x000fe200078e000b */
[----:B------:R-:W-:Y:S01]  /*11770*/  IABS R18, R15 ;  /* 0x0000000f00127213 */ /* 0x000fe20000000000 */
[----:B------:R-:W-:Y:S02]  /*11780*/  IMAD R22, R10, R23, R22 ;  /* 0x000000170a167224 */ /* 0x000fe400078e0216 */
[----:B-1----:R-:W-:-:S02]  /*11790*/  IMAD.MOV.U32 R3, RZ, RZ, R9 ;  /* 0x000000ffff037224 */ /* 0x002fc400078e0009 */
[----:B------:R-:W-:Y:S01]  /*117a0*/  @!P2 IMAD.IADD R0, R0, 0x1, -R10 ;  /* 0x000000010000a824 */ /* 0x000fe200078e0a0a */
[----:B------:R-:W-:Y:S01]  /*117b0*/  ISETP.GT.U32.AND P2, PT, R10, R7, PT ;  /* 0x000000070a00720c */ /* 0x000fe20003f44070 */
[----:B------:R-:W-:Y:S02]  /*117c0*/  IMAD.MOV.U32 R23, RZ, RZ, R20 ;  /* 0x000000ffff177224 */ /* 0x000fe400078e0014 */
[----:B------:R-:W-:-:S04]  /*117d0*/  IMAD.HI.U32 R20, R4, R21, RZ ;  /* 0x0000001504147227 */ /* 0x000fc800078e00ff */
[----:B------:R-:W-:Y:S01]  /*117e0*/  @!P4 IMAD.MOV R24, RZ, RZ, -R24 ;  /* 0x000000ffff18c224 */ /* 0x000fe200078e0a18 */
[C---:B------:R-:W-:Y:S01]  /*117f0*/  ISETP.GT.U32.AND P4, PT, R10.reuse, R0, PT ;  /* 0x000000000a00720c */ /* 0x040fe20003f84070 */
[----:B------:R-:W-:Y:S01]  /*11800*/  @!P3 IMAD.MOV R3, RZ, RZ, -R3 ;  /* 0x000000ffff03b224 */ /* 0x000fe200078e0a03 */
[----:B------:R-:W-:Y:S01]  /*11810*/  ISETP.GT.U32.AND P3, PT, R10, R6, PT ;  /* 0x000000060a00720c */ /* 0x000fe20003f64070 */
[----:B------:R-:W-:Y:S01]  /*11820*/  IMAD.HI.U32 R11, R4, R18, RZ ;  /* 0x00000012040b7227 */ /* 0x000fe200078e00ff */
[----:B------:R-:W-:Y:S03]  /*11830*/  STL [R1+0x408], R24 ;  /* 0x0004081801007387 */ /* 0x000fe60000100800 */
[----:B------:R-:W-:Y:S01]  /*11840*/  IMAD.MOV R20, RZ, RZ, -R20 ;  /* 0x000000ffff147224 */ /* 0x000fe200078e0a14 */
[----:B------:R1:W-:Y:S01]  /*11850*/  STL [R1+0x404], R3 ;  /* 0x0004040301007387 */ /* 0x0003e20000100800 */
[----:B------:R-:W-:-:S02]  /*11860*/  IMAD.MOV R11, RZ, RZ, -R11 ;  /* 0x000000ffff0b7224 */ /* 0x000fc400078e0a0b */
[C---:B------:R-:W-:Y:S02]  /*11870*/  IMAD R21, R10.reuse, R20, R21 ;  /* 0x000000140a157224 */ /* 0x040fe400078e0215 */
[C---:B------:R-:W-:Y:S02]  /*11880*/  IMAD R18, R10.reuse, R11, R18 ;  /* 0x0000000b0a127224 */ /* 0x040fe400078e0212 */
[--C-:B------:R-:W-:Y:S01]  /*11890*/  @!P2 IMAD.IADD R7, R7, 0x1, -R10.reuse ;  /* 0x000000010707a824 */ /* 0x100fe200078e0a0a */
[----:B------:R-:W-:Y:S01]  /*118a0*/  ISETP.GT.U32.AND P2, PT, R10, R21, PT ;  /* 0x000000150a00720c */ /* 0x000fe20003f44070 */
[----:B------:R-:W-:Y:S01]  /*118b0*/  @!P3 IMAD.IADD R6, R6, 0x1, -R10 ;  /* 0x000000010606b824 */ /* 0x000fe200078e0a0a */
[----:B------:R-:W-:Y:S01]  /*118c0*/  ISETP.GT.U32.AND P3, PT, R10, R18, PT ;  /* 0x000000120a00720c */ /* 0x000fe20003f64070 */
[----:B-1----:R-:W-:Y:S02]  /*118d0*/  IMAD.MOV.U32 R3, RZ, RZ, R8 ;  /* 0x000000ffff037224 */ /* 0x002fe400078e0008 */
[----:B------:R-:W-:-:S02]  /*118e0*/  VIADD R16, R27, 0xb6 ;  /* 0x000000b61b107836 */ /* 0x000fc40000000000 */
[----:B------:R-:W-:Y:S01]  /*118f0*/  @!P6 IMAD.MOV R3, RZ, RZ, -R3 ;  /* 0x000000ffff03e224 */ /* 0x000fe200078e0a03 */
[----:B------:R-:W-:Y:S01]  /*11900*/  ISETP.GT.U32.AND P6, PT, R10, R22, PT ;  /* 0x000000160a00720c */ /* 0x000fe20003fc4070 */
[--C-:B------:R-:W-:Y:S01]  /*11910*/  @!P4 IMAD.IADD R0, R0, 0x1, -R10.reuse ;  /* 0x000000010000c824 */ /* 0x100fe200078e0a0a */
[----:B------:R-:W-:Y:S01]  /*11920*/  IABS R19, R16 ;  /* 0x0000001000137213 */ /* 0x000fe20000000000 */
[----:B------:R-:W-:Y:S01]  /*11930*/  IMAD.HI.U32 R8, R4, R23, RZ ;  /* 0x0000001704087227 */ /* 0x000fe200078e00ff */
[----:B------:R1:W-:Y:S01]  /*11940*/  STL [R1+0x400], R3 ;  /* 0x0004000301007387 */ /* 0x0003e20000100800 */
[----:B------:R-:W-:Y:S02]  /*11950*/  ISETP.GE.AND P4, PT, R12, RZ, PT ;  /* 0x000000ff0c00720c */ /* 0x000fe40003f86270 */
[----:B------:R-:W-:Y:S02]  /*11960*/  @!P2 IMAD.IADD R21, R21, 0x1, -R10 ;  /* 0x000000011515a824 */ /* 0x000fe400078e0a0a */
[----:B------:R-:W-:-:S02]  /*11970*/  IMAD.MOV R8, RZ, RZ, -R8 ;  /* 0x000000ffff087224 */ /* 0x000fc400078e0a08 */
[--C-:B------:R-:W-:Y:S01]  /*11980*/  @!P3 IMAD.IADD R18, R18, 0x1, -R10.reuse ;  /* 0x000000011212b824 */ /* 0x100fe200078e0a0a */
[----:B------:R-:W-:Y:S01]  /*11990*/  ISETP.GT.U32.AND P3, PT, R10, R21, PT ;  /* 0x000000150a00720c */ /* 0x000fe20003f64070 */
[----:B------:R-:W-:Y:S01]  /*119a0*/  @!P6 IMAD.IADD R22, R22, 0x1, -R10 ;  /* 0x000000011616e824 */ /* 0x000fe200078e0a0a */
[----:B------:R-:W-:Y:S01]  /*119b0*/  ISETP.GE.AND P6, PT, R13, RZ, PT ;  /* 0x000000ff0d00720c */ /* 0x000fe20003fc6270 */
[----:B-1----:R-:W-:Y:S02]  /*119c0*/  IMAD.MOV.U32 R3, RZ, RZ, R7 ;  /* 0x000000ffff037224 */ /* 0x002fe400078e0007 */
[----:B------:R-:W-:Y:S01]  /*119d0*/  IMAD.HI.U32 R9, R4, R19, RZ ;  /* 0x0000001304097227 */ /* 0x000fe200078e00ff */
[----:B------:R-:W-:-:S03]  /*119e0*/  ISETP.GT.U32.AND P2, PT, R10, R22, PT ;  /* 0x000000160a00720c */ /* 0x000fc60003f44070 */
[----:B------:R-:W-:Y:S01]  /*119f0*/  @!P5 IMAD.MOV R3, RZ, RZ, -R3 ;  /* 0x000000ffff03d224 */ /* 0x000fe200078e0a03 */
[C---:B------:R-:W-:Y:S01]  /*11a00*/  ISETP.GT.U32.AND P5, PT, R10.reuse, R18, PT ;  /* 0x000000120a00720c */ /* 0x040fe20003fa4070 */
[C---:B------:R-:W-:Y:S02]  /*11a10*/  IMAD R23, R10.reuse, R8, R23 ;  /* 0x000000080a177224 */ /* 0x040fe400078e0217 */
[----:B------:R-:W-:Y:S01]  /*11a20*/  IMAD.MOV R9, RZ, RZ, -R9 ;  /* 0x000000ffff097224 */ /* 0x000fe200078e0a09 */
[----:B------:R1:W-:Y:S01]  /*11a30*/  STL [R1+0x3f0], R3 ;  /* 0x0003f00301007387 */ /* 0x0003e20000100800 */
[----:B------:R-:W-:Y:S02]  /*11a40*/  VIADD R8, R27, 0xb4 ;  /* 0x000000b41b087836 */ /* 0x000fe40000000000 */
[----:B------:R-:W-:Y:S02]  /*11a50*/  IMAD R19, R10, R9, R19 ;  /* 0x000000090a137224 */ /* 0x000fe400078e0213 */
[----:B------:R-:W-:Y:S01]  /*11a60*/  @!P4 IMAD.MOV R0, RZ, RZ, -R0 ;  /* 0x000000ffff00c224 */ /* 0x000fe200078e0a00 */
[----:B------:R-:W-:Y:S01]  /*11a70*/  IABS R9, R8 ;  /* 0x0000000800097213 */ /* 0x000fe20000000000 */
[--C-:B------:R-:W-:Y:S01]  /*11a80*/  @!P2 IMAD.IADD R22, R22, 0x1, -R10.reuse ;  /* 0x000000011616a824 */ /* 0x100fe200078e0a0a */
[----:B------:R-:W-:Y:S01]  /*11a90*/  ISETP.GT.U32.AND P2, PT, R10, R23, PT ;  /* 0x000000170a00720c */ /* 0x000fe20003f44070 */
[----:B------:R-:W-:Y:S01]  /*11aa0*/  @!P3 IMAD.IADD R21, R21, 0x1, -R10 ;  /* 0x000000011515b824 */ /* 0x000fe200078e0a0a */
[----:B------:R-:W-:Y:S01]  /*11ab0*/  ISETP.GE.AND P3, PT, R15, RZ, PT ;  /* 0x000000ff0f00720c */ /* 0x000fe20003f66270 */
[----:B-1----:R-:W-:Y:S01]  /*11ac0*/  IMAD.MOV.U32 R3, RZ, RZ, R6 ;  /* 0x000000ffff037224 */ /* 0x002fe200078e0006 */
[----:B------:R-:W-:Y:S01]  /*11ad0*/  ISETP.GE.AND P4, PT, R14, RZ, PT ;  /* 0x000000ff0e00720c */ /* 0x000fe20003f86270 */
[----:B------:R-:W-:Y:S01]  /*11ae0*/  @!P5 IMAD.IADD R18, R18, 0x1, -R10 ;  /* 0x000000011212d824 */ /* 0x000fe200078e0a0a */
[----:B------:R-:W-:Y:S01]  /*11af0*/  ISETP.GE.AND P5, PT, R16, RZ, PT ;  /* 0x000000ff1000720c */ /* 0x000fe20003fa6270 */
[----:B------:R-:W-:Y:S01]  /*11b00*/  @!P0 IMAD.MOV R3, RZ, RZ, -R3 ;  /* 0x000000ffff038224 */ /* 0x000fe200078e0a03 */
[----:B------:R-:W-:Y:S01]  /*11b10*/  ISETP.GT.U32.AND P0, PT, R10, R19, PT ;  /* 0x000000130a00720c */ /* 0x000fe20003f04070 */
[----:B------:R-:W-:-:S02]  /*11b20*/  VIADD R6, R27, 0xb3 ;  /* 0x000000b31b067836 */ /* 0x000fc40000000000 */
[----:B------:R-:W-:Y:S01]  /*11b30*/  VIADD R7, R27, 0xb2 ;  /* 0x000000b21b077836 */ /* 0x000fe20000000000 */
[----:B------:R1:W-:Y:S01]  /*11b40*/  STL [R1+0x3ec], R3 ;  /* 0x0003ec0301007387 */ /* 0x0003e20000100800 */
[--C-:B------:R-:W-:Y:S01]  /*11b50*/  @!P2 IMAD.IADD R23, R23, 0x1, -R10.reuse ;  /* 0x000000011717a824 */ /* 0x100fe200078e0a0a */
[----:B------:R-:W-:Y:S02]  /*11b60*/  IABS R12, R6 ;  /* 0x00000006000c7213 */ /* 0x000fe40000000000 */
[----:B------:R2:W-:Y:S01]  /*11b70*/  STL [R1+0x3e8], R0 ;  /* 0x0003e80001007387 */ /* 0x0005e20000100800 */
[----:B------:R-:W-:Y:S02]  /*11b80*/  IABS R11, R7 ;  /* 0x00000007000b7213 */ /* 0x000fe40000000000 */
[----:B------:R-:W-:Y:S02]  /*11b90*/  ISETP.GT.U32.AND P2, PT, R10, R23, PT ;  /* 0x000000170a00720c */ /* 0x000fe40003f44070 */
[----:B------:R-:W-:Y:S01]  /*11ba0*/  @!P0 IMAD.IADD R19, R19, 0x1, -R10 ;  /* 0x0000000113138824 */ /* 0x000fe200078e0a0a */
[----:B------:R-:W-:Y:S01]  /*11bb0*/  ISETP.GE.AND P0, PT, R17, RZ, PT ;  /* 0x000000ff1100720c */ /* 0x000fe20003f06270 */
[----:B-1----:R-:W-:-:S02]  /*11bc0*/  IMAD.MOV.U32 R3, RZ, RZ, R22 ;  /* 0x000000ffff037224 */ /* 0x002fc400078e0016 */
[----:B--2---:R-:W-:-:S04]  /*11bd0*/  IMAD.HI.U32 R0, R4, R9, RZ ;  /* 0x0000000904007227 */ /* 0x004fc800078e00ff */
[----:B------:R-:W-:Y:S02]  /*11be0*/  IMAD.MOV R0, RZ, RZ, -R0 ;  /* 0x000000ffff007224 */ /* 0x000fe400078e0a00 */
[----:B------:R-:W-:Y:S01]  /*11bf0*/  @!P6 IMAD.MOV R3, RZ, RZ, -R3 ;  /* 0x000000ffff03e224 */ /* 0x000fe200078e0a03 */
[C---:B------:R-:W-:Y:S01]  /*11c00*/  ISETP.GT.U32.AND P6, PT, R10.reuse, R19, PT ;  /* 0x000000130a00720c */ /* 0x040fe20003fc4070 */
[C---:B------:R-:W-:Y:S02]  /*11c10*/  IMAD R9, R10.reuse, R0, R9 ;  /* 0x000000000a097224 */ /* 0x040fe400078e0209 */
[----:B------:R-:W-:Y:S01]  /*11c20*/  IMAD.MOV.U32 R0, RZ, RZ, R18 ;  /* 0x000000ffff007224 */ /* 0x000fe200078e0012 */
[----:B------:R1:W-:Y:S01]  /*11c30*/  STL [R1+0x3e4], R3 ;  /* 0x0003e40301007387 */ /* 0x0003e20000100800 */
[----:B------:R-:W-:Y:S01]  /*11c40*/  @!P2 IMAD.IADD R23, R23, 0x1, -R10 ;  /* 0x000000011717a824 */ /* 0x000fe200078e0a0a */
[----:B------:R-:W-:Y:S01]  /*11c50*/  ISETP.GE.AND P2, PT, R7, RZ, PT ;  /* 0x000000ff0700720c */ /* 0x000fe20003f46270 */
[----:B------:R-:W-:Y:S01]  /*11c60*/  @!P3 IMAD.MOV R0, RZ, RZ, -R0 ;  /* 0x000000ffff00b224 */ /* 0x000fe200078e0a00 */
[----:B------:R-:W-:Y:S01]  /*11c70*/  ISETP.GT.U32.AND P3, PT, R10, R9, PT ;  /* 0x000000090a00720c */ /* 0x000fe20003f64070 */
[----:B------:R-:W-:-:S04]  /*11c80*/  IMAD.HI.U32 R7, R4, R11, RZ ;  /* 0x0000000b04077227 */ /* 0x000fc800078e00ff */
[--C-:B------:R-:W-:Y:S01]  /*11c90*/  @!P6 IMAD.IADD R19, R19, 0x1, -R10.reuse ;  /* 0x000000011313e824 */ /* 0x100fe200078e0a0a */
[----:B------:R-:W-:Y:S01]  /*11ca0*/  ISETP.GE.AND P6, PT, R6, RZ, PT ;  /* 0x000000ff0600720c */ /* 0x000fe20003fc6270 */
[----:B-1----:R-:W-:Y:S02]  /*11cb0*/  IMAD.MOV.U32 R3, RZ, RZ, R21 ;  /* 0x000000ffff037224 */ /* 0x002fe400078e0015 */
[----:B------:R-:W-:Y:S02]  /*11cc0*/  IMAD.MOV.U32 R13, RZ, RZ, R19 ;  /* 0x000000ffff0d7224 */ /* 0x000fe400078e0013 */
[----:B------:R-:W-:Y:S01]  /*11cd0*/  @!P4 IMAD.MOV R3, RZ, RZ, -R3 ;  /* 0x000000ffff03c224 */ /* 0x000fe200078e0a03 */
[----:B------:R-:W-:Y:S01]  /*11ce0*/  ISETP.GE.AND P4, PT, R8, RZ, PT ;  /* 0x000000ff0800720c */ /* 0x000fe20003f86270 */
[----:B------:R-:W-:Y:S02]  /*11cf0*/  @!P3 IMAD.IADD R9, R9, 0x1, -R10 ;  /* 0x000000010909b824 */ /* 0x000fe400078e0a0a */
[----:B------:R-:W-:Y:S01]  /*11d00*/  IMAD.HI.U32 R8, R4, R12, RZ ;  /* 0x0000000c04087227 */ /* 0x000fe200078e00ff */
[----:B------:R1:W-:Y:S02]  /*11d10*/  STL [R1+0x330], R3 ;  /* 0x0003300301007387 */ /* 0x0003e40000100800 */
[----:B------:R-:W-:Y:S01]  /*11d20*/  ISETP.GT.U32.AND P3, PT, R10, R9, PT ;  /* 0x000000090a00720c */ /* 0x000fe20003f64070 */
[----:B------:R-:W-:Y:S01]  /*11d30*/  IMAD.MOV R8, RZ, RZ, -R8 ;  /* 0x000000ffff087224 */ /* 0x000fe200078e0a08 */
[----:B------:R2:W-:Y:S01]  /*11d40*/  STL [R1+0x3c4], R0 ;  /* 0x0003c40001007387 */ /* 0x0005e20000100800 */
[----:B------:R-:W-:-:S02]  /*11d50*/  IMAD.MOV R7, RZ, RZ, -R7 ;  /* 0x000000ffff077224 */ /* 0x000fc400078e0a07 */
[C---:B------:R-:W-:Y:S02]  /*11d60*/  IMAD R12, R10.reuse, R8, R12 ;  /* 0x000000080a0c7224 */ /* 0x040fe400078e020c */
[----:B------:R-:W-:Y:S02]  /*11d70*/  @!P5 IMAD.MOV R13, RZ, RZ, -R13 ;  /* 0x000000ffff0dd224 */ /* 0x000fe400078e0a0d */
[C---:B------:R-:W-:Y:S01]  /*11d80*/  IMAD R11, R10.reuse, R7, R11 ;  /* 0x000000070a0b7224 */ /* 0x040fe200078e020b */
[C---:B------:R-:W-:Y:S01]  /*11d90*/  ISETP.GT.U32.AND P5, PT, R10.reuse, R12, PT ;  /* 0x0000000c0a00720c */ /* 0x040fe20003fa4070 */
[----:B-1----:R-:W-:Y:S01]  /*11da0*/  IMAD.MOV.U32 R3, RZ, RZ, R23 ;  /* 0x000000ffff037224 */ /* 0x002fe200078e0017 */
[----:B------:R1:W-:Y:S01]  /*11db0*/  STL [R1+0x3c8], R13 ;  /* 0x0003c80d01007387 */ /* 0x0003e20000100800 */
[----:B--2---:R-:W-:Y:S02]  /*11dc0*/  VIADD R0, R27, 0xb1 ;  /* 0x000000b11b007836 */ /* 0x004fe40000000000 */
[----:B------:R-:W-:Y:S01]  /*11dd0*/  @!P3 IMAD.IADD R9, R9, 0x1, -R10 ;  /* 0x000000010909b824 */ /* 0x000fe200078e0a0a */
[----:B------:R-:W-:Y:S01]  /*11de0*/  ISETP.GT.U32.AND P3, PT, R10, R11, PT ;  /* 0x0000000b0a00720c */ /* 0x000fe20003f64070 */
[----:B------:R-:W-:Y:S01]  /*11df0*/  @!P0 IMAD.MOV R3, RZ, RZ, -R3 ;  /* 0x000000ffff038224 */ /* 0x000fe200078e0a03 */
[----:B------:R-:W-:Y:S01]  /*11e00*/  IABS R6, R0 ;  /* 0x0000000000067213 */ /* 0x000fe20000000000 */
[C---:B------:R-:W-:Y:S01]  /*11e10*/  VIADD R8, R27.reuse, 0xb0 ;  /* 0x000000b01b087836 */ /* 0x040fe20000000000 */
[----:B------:R-:W-:Y:S01]  /*11e20*/  ISETP.GE.AND P0, PT, R0, RZ, PT ;  /* 0x000000ff0000720c */ /* 0x000fe20003f06270 */
[----:B------:R-:W-:Y:S01]  /*11e30*/  VIADD R0, R27, 0xaf ;  /* 0x000000af1b007836 */ /* 0x000fe20000000000 */
[----:B------:R2:W-:Y:S01]  /*11e40*/  STL [R1+0x3cc], R3 ;  /* 0x0003cc0301007387 */ /* 0x0005e20000100800 */
[----:B-1----:R-:W-:Y:S01]  /*11e50*/  IMAD.HI.U32 R13, R4, R6, RZ ;  /* 0x00000006040d7227 */ /* 0x002fe200078e00ff */
[----:B------:R-:W-:-:S02]  /*11e60*/  IABS R17, R8 ;  /* 0x0000000800117213 */ /* 0x000fc40000000000 */
[----:B------:R-:W-:Y:S01]  /*11e70*/  IABS R21, R0 ;  /* 0x0000000000157213 */ /* 0x000fe20000000000 */
[----:B------:R-:W-:Y:S02]  /*11e80*/  IMAD.MOV R13, RZ, RZ, -R13 ;  /* 0x000000ffff0d7224 */ /* 0x000fe400078e0a0d */
[----:B------:R-:W-:Y:S02]  /*11e90*/  @!P5 IMAD.IADD R12, R12, 0x1, -R10 ;  /* 0x000000010c0cd824 */ /* 0x000fe400078e0a0a */
[C---:B------:R-:W-:Y:S02]  /*11ea0*/  IMAD R6, R10.reuse, R13, R6 ;  /* 0x0000000d0a067224 */ /* 0x040fe400078e0206 */
[----:B--2---:R-:W-:Y:S01]  /*11eb0*/  IMAD.MOV.U32 R3, RZ, RZ, R9 ;  /* 0x000000ffff037224 */ /* 0x004fe200078e0009 */
[C---:B------:R-:W-:Y:S01]  /*11ec0*/  ISETP.GT.U32.AND P5, PT, R10.reuse, R12, PT ;  /* 0x0000000c0a00720c */ /* 0x040fe20003fa4070 */
        /* <DEDUP_REMOVED lines=8> */
[----:B------:R-:W-:Y:S02]  /*11f50*/  IMAD.MOV R9, RZ, RZ, -R9 ;  /* 0x000000ffff097224 */ /* 0x000fe400078e0a09 */
[----:B------:R-:W-:Y:S01]  /*11f60*/  @!P5 IMAD.IADD R12, R12, 0x1, -R10 ;  /* 0x000000010c0cd824 */ /* 0x000fe200078e0a0a */
[----:B------:R-:W-:Y:S01]  /*11f70*/  ISETP.GE.AND P5, PT, R8, RZ, PT ;  /* 0x000000ff0800720c */ /* 0x000fe20003fa6270 */
[C---:B------:R-:W-:Y:S02]  /*11f80*/  IMAD R17, R10.reuse, R15, R17 ;  /* 0x0000000f0a117224 */ /* 0x040fe400078e0211 */
[----:B------:R-:W-:Y:S02]  /*11f90*/  VIADD R7, R27, 0xae ;  /* 0x000000ae1b077836 */ /* 0x000fe40000000000 */
[----:B------:R-:W-:-:S02]  /*11fa0*/  IMAD R21, R10, R9, R21 ;  /* 0x000000090a157224 */ /* 0x000fc400078e0215 */
        /* <DEDUP_REMOVED lines=97> */
[C---:B------:R-:W-:Y:S01]  /*125c0*/  ISETP.GT.U32.AND P5, PT, R10.reuse, R13, PT ;  /* 0x0000000d0a00720c */ /* 0x040fe20003fa4070 */
[----:B------:R-:W-:Y:S02]  /*125d0*/  @!P4 IMAD.MOV R3, RZ, RZ, -R3 ;  /* 0x000000ffff03c224 */ /* 0x000fe400078e0a03 */
[----:B------:R-:W-:Y:S01]  /*125e0*/  IMAD.MOV R21, RZ, RZ, -R21 ;  /* 0x000000ffff157224 */ /* 0x000fe200078e0a15 */
[----:B------:R-:W-:Y:S01]  /*125f0*/  ISETP.GT.U32.AND P4, PT, R10, R0, PT ;  /* 0x000000000a00720c */ /* 0x000fe20003f84070 */
[----:B------:R-:W-:Y:S01]  /*12600*/  @!P2 IMAD.IADD R8, R8, 0x1, -R10 ;  /* 0x000000010808a824 */ /* 0x000fe200078e0a0a */
[----:B------:R1:W-:Y:S01]  /*12610*/  STL [R1+0x328], R3 ;  /* 0x0003280301007387 */ /* 0x0003e20000100800 */
[----:B------:R-:W-:Y:S02]  /*12620*/  IMAD.MOV.U32 R22, RZ, RZ, R19 ;  /* 0x000000ffff167224 */ /* 0x000fe400078e0013 */
[C---:B------:R-:W-:Y:S01]  /*12630*/  IMAD R11, R10.reuse, R21, R16 ;  /* 0x000000150a0b7224 */ /* 0x040fe200078e0210 */
[----:B------:R-:W-:Y:S01]  /*12640*/  ISETP.GT.U32.AND P2, PT, R10, R8, PT ;  /* 0x000000080a00720c */ /* 0x000fe20003f44070 */
[----:B------:R-:W-:-:S02]  /*12650*/  VIADD R6, R27, 0xa5 ;  /* 0x000000a51b067836 */ /* 0x000fc40000000000 */
[----:B------:R-:W-:-:S03]  /*12660*/  IMAD.HI.U32 R17, R4, R14, RZ ;  /* 0x0000000e04117227 */ /* 0x000fc600078e00ff */
[----:B------:R-:W-:Y:S01]  /*12670*/  IABS R16, R6 ;  /* 0x0000000600107213 */ /* 0x000fe20000000000 */
[----:B-1----:R-:W-:Y:S02]  /*12680*/  IMAD.MOV.U32 R3, RZ, RZ, R18 ;  /* 0x000000ffff037224 */ /* 0x002fe400078e0012 */
[----:B------:R-:W-:Y:S01]  /*12690*/  @!P0 IMAD.MOV R22, RZ, RZ, -R22 ;  /* 0x000000ffff168224 */ /* 0x000fe200078e0a16 */
[----:B------:R-:W-:Y:S01]  /*126a0*/  ISETP.GE.AND P0, PT, R7, RZ, PT ;  /* 0x000000ff0700720c */ /* 0x000fe20003f06270 */
[----:B------:R-:W-:Y:S01]  /*126b0*/  @!P6 IMAD.MOV R3, RZ, RZ, -R3 ;  /* 0x000000ffff03e224 */ /* 0x000fe200078e0a03 */
[----:B------:R-:W-:Y:S01]  /*126c0*/  ISETP.GT.U32.AND P6, PT, R10, R11, PT ;  /* 0x0000000b0a00720c */ /* 0x000fe20003fc4070 */
[----:B------:R-:W-:Y:S01]  /*126d0*/  IMAD.MOV R17, RZ, RZ, -R17 ;  /* 0x000000ffff117224 */ /* 0x000fe200078e0a11 */
[----:B------:R-:W-:Y:S01]  /*126e0*/  STL [R1+0x344], R22 ;  /* 0x0003441601007387 */ /* 0x000fe20000100800 */
[----:B------:R-:W-:Y:S01]  /*126f0*/  @!P5 IMAD.IADD R13, R13, 0x1, -R10 ;  /* 0x000000010d0dd824 */ /* 0x000fe200078e0a0a */
[----:B------:R-:W-:Y:S01]  /*12700*/  ISETP.GE.AND P5, PT, R12, RZ, PT ;  /* 0x000000ff0c00720c */ /* 0x000fe20003fa6270 */
[----:B------:R-:W-:Y:S01]  /*12710*/  IMAD R7, R10, R17, R14 ;  /* 0x000000110a077224 */ /* 0x000fe200078e020e */
[----:B------:R1:W-:Y:S01]  /*12720*/  STL [R1+0x348], R3 ;  /* 0x0003480301007387 */ /* 0x0003e20000100800 */
[----:B------:R-:W-:-:S04]  /*12730*/  IMAD.HI.U32 R17, R4, R16, RZ ;  /* 0x0000001004117227 */ /* 0x000fc800078e00ff */
[--C-:B------:R-:W-:Y:S01]  /*12740*/  @!P4 IMAD.IADD R0, R0, 0x1, -R10.reuse ;  /* 0x000000010000c824 */ /* 0x100fe200078e0a0a */
[----:B------:R-:W-:Y:S01]  /*12750*/  ISETP.GT.U32.AND P4, PT, R10, R7, PT ;  /* 0x000000070a00720c */ /* 0x000fe20003f84070 */
[--C-:B------:R-:W-:Y:S01]  /*12760*/  @!P2 IMAD.IADD R8, R8, 0x1, -R10.reuse ;  /* 0x000000010808a824 */ /* 0x100fe200078e0a0a */
[----:B------:R-:W-:Y:S01]  /*12770*/  ISETP.GE.AND P2, PT, R9, RZ, PT ;  /* 0x000000ff0900720c */ /* 0x000fe20003f46270 */
[----:B------:R-:W-:Y:S02]  /*12780*/  IMAD.MOV R17, RZ, RZ, -R17 ;  /* 0x000000ffff117224 */ /* 0x000fe400078e0a11 */
[----:B-1----:R-:W-:Y:S02]  /*12790*/  IMAD.MOV.U32 R3, RZ, RZ, R13 ;  /* 0x000000ffff037224 */ /* 0x002fe400078e000d */
[----:B------:R-:W-:Y:S01]  /*127a0*/  @!P6 IMAD.IADD R11, R11, 0x1, -R10 ;  /* 0x000000010b0be824 */ /* 0x000fe200078e0a0a */
[----:B------:R-:W-:Y:S01]  /*127b0*/  ISETP.GE.AND P6, PT, R15, RZ, PT ;  /* 0x000000ff0f00720c */ /* 0x000fe20003fc6270 */
[----:B------:R-:W-:-:S02]  /*127c0*/  @!P3 IMAD.MOV R3, RZ, RZ, -R3 ;  /* 0x000000ffff03b224 */ /* 0x000fc400078e0a03 */
[----:B------:R-:W-:Y:S01]  /*127d0*/  VIADD R12, R27, 0xa4 ;  /* 0x000000a41b0c7836 */ /* 0x000fe20000000000 */
[C---:B------:R-:W-:Y:S01]  /*127e0*/  ISETP.GT.U32.AND P3, PT, R10.reuse, R11, PT ;  /* 0x0000000b0a00720c */ /* 0x040fe20003f64070 */
[C---:B------:R-:W-:Y:S01]  /*127f0*/  IMAD R16, R10.reuse, R17, R16 ;  /* 0x000000110a107224 */ /* 0x040fe200078e0210 */
[----:B------:R1:W-:Y:S01]  /*12800*/  STL [R1+0x34c], R3 ;  /* 0x00034c0301007387 */ /* 0x0003e20000100800 */
[----:B------:R-:W-:Y:S01]  /*12810*/  @!P4 IMAD.IADD R7, R7, 0x1, -R10 ;  /* 0x000000010707c824 */ /* 0x000fe200078e0a0a */
[----:B------:R-:W-:Y:S01]  /*12820*/  IABS R14, R12 ;  /* 0x0000000c000e7213 */ /* 0x000fe20000000000 */
[----:B------:R-:W-:Y:S02]  /*12830*/  IMAD.MOV.U32 R17, RZ, RZ, R0 ;  /* 0x000000ffff117224 */ /* 0x000fe400078e0000 */
        /* <DEDUP_REMOVED lines=8> */
[----:B------:R-:W-:Y:S01]  /*128c0*/  @!P0 IMAD.MOV R17, RZ, RZ, -R17 ;  /* 0x000000ffff118224 */ /* 0x000fe200078e0a11 */
[----:B------:R-:W-:Y:S01]  /*128d0*/  ISETP.GE.AND P0, PT, R6, RZ, PT ;  /* 0x000000ff0600720c */ /* 0x000fe20003f06270 */
[----:B------:R-:W-:Y:S02]  /*128e0*/  @!P3 IMAD.IADD R11, R11, 0x1, -R10 ;  /* 0x000000010b0bb824 */ /* 0x000fe400078e0a0a */
[----:B------:R-:W-:Y:S01]  /*128f0*/  IMAD R14, R10, R0, R14 ;  /* 0x000000000a0e7224 */ /* 0x000fe200078e020e */
[----:B------:R-:W-:Y:S01]  /*12900*/  STL [R1+0x368], R17 ;  /* 0x0003681101007387 */ /* 0x000fe20000100800 */
[----:B------:R-:W-:-:S02]  /*12910*/  VIADD R0, R27, 0xa1 ;  /* 0x000000a11b007836 */ /* 0x000fc40000000000 */
[----:B------:R-:W-:Y:S01]  /*12920*/  IMAD.HI.U32 R8, R4, R15, RZ ;  /* 0x0000000f04087227 */ /* 0x000fe200078e00ff */
[----:B------:R1:W-:Y:S01]  /*12930*/  STL [R1+0x394], R3 ;  /* 0x0003940301007387 */ /* 0x0003e20000100800 */
[----:B------:R-:W-:Y:S02]  /*12940*/  ISETP.GT.U32.AND P3, PT, R10, R14, PT ;  /* 0x0000000e0a00720c */ /* 0x000fe40003f64070 */
[--C-:B------:R-:W-:Y:S01]  /*12950*/  @!P5 IMAD.IADD R16, R16, 0x1, -R10.reuse ;  /* 0x000000011010d824 */ /* 0x100fe200078e0a0a */
[----:B------:R-:W-:Y:S01]  /*12960*/  IABS R13, R0 ;  /* 0x00000000000d7213 */ /* 0x000fe20000000000 */
[----:B------:R-:W-:Y:S01]  /*12970*/  @!P4 IMAD.IADD R7, R7, 0x1, -R10 ;  /* 0x000000010707c824 */ /* 0x000fe200078e0a0a */
[----:B------:R-:W-:Y:S01]  /*12980*/  ISETP.GE.AND P4, PT, R12, RZ, PT ;  /* 0x000000ff0c00720c */ /* 0x000fe20003f86270 */
[----:B------:R-:W-:Y:S01]  /*12990*/  IMAD.MOV R8, RZ, RZ, -R8 ;  /* 0x000000ffff087224 */ /* 0x000fe200078e0a08 */
[----:B------:R-:W-:Y:S01]  /*129a0*/  ISETP.GT.U32.AND P5, PT, R10, R16, PT ;  /* 0x000000100a00720c */ /* 0x000fe20003fa4070 */
[----:B------:R-:W-:-:S02]  /*129b0*/  VIADD R6, R27, 0xa2 ;  /* 0x000000a21b067836 */ /* 0x000fc40000000000 */
[----:B-1----:R-:W-:Y:S02]  /*129c0*/  IMAD.MOV.U32 R3, RZ, RZ, R11 ;  /* 0x000000ffff037224 */ /* 0x002fe400078e000b */
[----:B------:R-:W-:Y:S01]  /*129d0*/  IMAD R15, R10, R8, R15 ;  /* 0x000000080a0f7224 */ /* 0x000fe200078e020f */
[----:B------:R-:W-:Y:S01]  /*129e0*/  IABS R12, R6 ;  /* 0x00000006000c7213 */ /* 0x000fe20000000000 */
[----:B------:R-:W-:Y:S01]  /*129f0*/  @!P2 IMAD.MOV R3, RZ, RZ, -R3 ;  /* 0x000000ffff03a224 */ /* 0x000fe200078e0a03 */
[----:B------:R-:W-:Y:S01]  /*12a00*/  ISETP.GE.AND P2, PT, R9, RZ, PT ;  /* 0x000000ff0900720c */ /* 0x000fe20003f46270 */
[--C-:B------:R-:W-:Y:S02]  /*12a10*/  @!P3 IMAD.IADD R14, R14, 0x1, -R10.reuse ;  /* 0x000000010e0eb824 */ /* 0x100fe400078e0a0a */
[----:B------:R-:W-:Y:S01]  /*12a20*/  IMAD.HI.U32 R8, R4, R12, RZ ;  /* 0x0000000c04087227 */ /* 0x000fe200078e00ff */
[----:B------:R1:W-:Y:S02]  /*12a30*/  STL [R1+0x3b4], R3 ;  /* 0x0003b40301007387 */ /* 0x0003e40000100800 */
[----:B------:R-:W-:Y:S01]  /*12a40*/  ISETP.GT.U32.AND P3, PT, R10, R14, PT ;  /* 0x0000000e0a00720c */ /* 0x000fe20003f64070 */
[----:B------:R-:W-:Y:S01]  /*12a50*/  @!P5 IMAD.IADD R16, R16, 0x1, -R10 ;  /* 0x000000011010d824 */ /* 0x000fe200078e0a0a */
[----:B------:R-:W-:Y:S01]  /*12a60*/  ISETP.GE.AND P5, PT, R6, RZ, PT ;  /* 0x000000ff0600720c */ /* 0x000fe20003fa6270 */
[----:B------:R-:W-:-:S02]  /*12a70*/  VIADD R9, R27, 0xa0 ;  /* 0x000000a01b097836 */ /* 0x000fc40000000000 */
[----:B------:R-:W-:Y:S02]  /*12a80*/  IMAD.MOV.U32 R17, RZ, RZ, R16 ;  /* 0x000000ffff117224 */ /* 0x000fe400078e0010 */
[----:B------:R-:W-:Y:S01]  /*12a90*/  IMAD.MOV R8, RZ, RZ, -R8 ;  /* 0x000000ffff087224 */ /* 0x000fe200078e0a08 */
[----:B------:R-:W-:Y:S01]  /*12aa0*/  IABS R6, R9 ;  /* 0x0000000900067213 */ /* 0x000fe20000000000 */
[----:B-1----:R-:W-:Y:S02]  /*12ab0*/  IMAD.MOV.U32 R3, RZ, RZ, R7 ;  /* 0x000000ffff037224 */ /* 0x002fe400078e0007 */
[----:B------:R-:W-:-:S04]  /*12ac0*/  IMAD.HI.U32 R7, R4, R13, RZ ;  /* 0x0000000d04077227 */ /* 0x000fc800078e00ff */
[----:B------:R-:W-:Y:S01]  /*12ad0*/  @!P6 IMAD.MOV R3, RZ, RZ, -R3 ;  /* 0x000000ffff03e224 */ /* 0x000fe200078e0a03 */
[C---:B------:R-:W-:Y:S01]  /*12ae0*/  ISETP.GT.U32.AND P6, PT, R10.reuse, R15, PT ;  /* 0x0000000f0a00720c */ /* 0x040fe20003fc4070 */
[----:B------:R-:W-:Y:S02]  /*12af0*/  IMAD.MOV R7, RZ, RZ, -R7 ;  /* 0x000000ffff077224 */ /* 0x000fe400078e0a07 */
[----:B------:R-:W-:Y:S01]  /*12b00*/  @!P0 IMAD.MOV R17, RZ, RZ, -R17 ;  /* 0x000000ffff118224 */ /* 0x000fe200078e0a11 */
[----:B------:R1:W-:Y:S01]  /*12b10*/  STL [R1+0x3b0], R3 ;  /* 0x0003b00301007387 */ /* 0x0003e20000100800 */
[C---:B------:R-:W-:Y:S02]  /*12b20*/  IMAD R13, R10.reuse, R7, R13 ;  /* 0x000000070a0d7224 */ /* 0x040fe400078e020d */
[----:B------:R-:W-:Y:S01]  /*12b30*/  IMAD R12, R10, R8, R12 ;  /* 0x000000080a0c7224 */ /* 0x000fe200078e020c */
[----:B------:R-:W-:Y:S01]  /*12b40*/  STL [R1+0x39c], R17 ;  /* 0x00039c1101007387 */ /* 0x000fe20000100800 */
[--C-:B------:R-:W-:Y:S01]  /*12b50*/  @!P3 IMAD.IADD R14, R14, 0x1, -R10.reuse ;  /* 0x000000010e0eb824 */ /* 0x100fe200078e0a0a */
[C---:B------:R-:W-:Y:S01]  /*12b60*/  ISETP.GT.U32.AND P0, PT, R10.reuse, R13, PT ;  /* 0x0000000d0a00720c */ /* 0x040fe20003f04070 */
[----:B------:R-:W-:Y:S01]  /*12b70*/  VIADD R7, R27, 0x9f ;  /* 0x0000009f1b077836 */ /* 0x000fe20000000000 */
[----:B------:R-:W-:Y:S01]  /*12b80*/  ISETP.GT.U32.AND P3, PT, R10, R12, PT ;  /* 0x0000000c0a00720c */ /* 0x000fe20003f64070 */
[----:B------:R-:W-:-:S02]  /*12b90*/  @!P6 IMAD.IADD R15, R15, 0x1, -R10 ;  /* 0x000000010f0fe824 */ /* 0x000fc400078e0a0a */
[----:B------:R-:W-:Y:S01]  /*12ba0*/  IMAD.HI.U32 R16, R4, R6, RZ ;  /* 0x0000000604107227 */ /* 0x000fe200078e00ff */
[----:B------:R-:W-:Y:S02]  /*12bb0*/  IABS R11, R7 ;  /* 0x00000007000b7213 */ /* 0x000fe40000000000 */
[C---:B------:R-:W-:Y:S01]  /*12bc0*/  ISETP.GT.U32.AND P6, PT, R10.reuse, R15, PT ;  /* 0x0000000f0a00720c */ /* 0x040fe20003fc4070 */
[----:B-1----:R-:W-:Y:S02]  /*12bd0*/  IMAD.MOV.U32 R3, RZ, RZ, R14 ;  /* 0x000000ffff037224 */ /* 0x002fe400078e000e */
[----:B------:R-:W-:Y:S02]  /*12be0*/  IMAD.MOV R14, RZ, RZ, -R16 ;  /* 0x000000ffff0e7224 */ /* 0x000fe400078e0a10 */
[----:B------:R-:W-:Y:S02]  /*12bf0*/  @!P0 IMAD.IADD R13, R13, 0x1, -R10 ;  /* 0x000000010d0d8824 */ /* 0x000fe400078e0a0a */
[----:B------:R-:W-:-:S02]  /*12c00*/  IMAD R6, R10, R14, R6 ;  /* 0x0000000e0a067224 */ /* 0x000fc400078e0206 */
[----:B------:R-:W-:Y:S01]  /*12c10*/  IMAD.HI.U32 R14, R4, R11, RZ ;  /* 0x0000000b040e7227 */ /* 0x000fe200078e00ff */
[----:B------:R-:W-:-:S03]  /*12c20*/  ISETP.GT.U32.AND P0, PT, R10, R13, PT ;  /* 0x0000000d0a00720c */ /* 0x000fc60003f04070 */
[----:B------:R-:W-:Y:S01]  /*12c30*/  @!P6 IMAD.IADD R15, R15, 0x1, -R10 ;  /* 0x000000010f0fe824 */ /* 0x000fe200078e0a0a */
[----:B------:R-:W-:Y:S01]  /*12c40*/  ISETP.GT.U32.AND P6, PT, R10, R6, PT ;  /* 0x000000060a00720c */ /* 0x000fe20003fc4070 */
[----:B------:R-:W-:Y:S02]  /*12c50*/  IMAD.MOV R14, RZ, RZ, -R14 ;  /* 0x000000ffff0e7224 */ /* 0x000fe400078e0a0e */
[--C-:B------:R-:W-:Y:S02]  /*12c60*/  @!P3 IMAD.IADD R12, R12, 0x1, -R10.reuse ;  /* 0x000000010c0cb824 */ /* 0x100fe400078e0a0a */
[----:B------:R-:W-:Y:S02]  /*12c70*/  VIADD R8, R27, 0x9e ;  /* 0x0000009e1b087836 */ /* 0x000fe40000000000 */
[----:B------:R-:W-:Y:S01]  /*12c80*/  @!P4 IMAD.MOV R3, RZ, RZ, -R3 ;  /* 0x000000ffff03c224 */ /* 0x000fe200078e0a03 */
[----:B------:R-:W-:Y:S01]  /*12c90*/  ISETP.GE.AND P4, PT, R0, RZ, PT ;  /* 0x000000ff0000720c */ /* 0x000fe20003f86270 */
[C---:B------:R-:W-:Y:S01]  /*12ca0*/  IMAD R11, R10.reuse, R14, R11 ;  /* 0x0000000e0a0b7224 */ /* 0x040fe200078e020b */
[C---:B------:R-:W-:Y:S01]  /*12cb0*/  ISETP.GT.U32.AND P3, PT, R10.reuse, R12, PT ;  /* 0x0000000c0a00720c */ /* 0x040fe20003f64070 */
[--C-:B------:R-:W-:Y:S01]  /*12cc0*/  @!P0 IMAD.IADD R13, R13, 0x1, -R10.reuse ;  /* 0x000000010d0d8824 */ /* 0x100fe200078e0a0a */
[----:B------:R-:W-:Y:S01]  /*12cd0*/  IABS R0, R8 ;  /* 0x0000000800007213 */ /* 0x000fe20000000000 */
[----:B------:R1:W-:Y:S01]  /*12ce0*/  STL [R1+0x398], R3 ;  /* 0x0003980301007387 */ /* 0x0003e20000100800 */
[----:B------:R-:W-:Y:S01]  /*12cf0*/  ISETP.GT.U32.AND P0, PT, R10, R11, PT ;  /* 0x0000000b0a00720c */ /* 0x000fe20003f04070 */
[----:B------:R-:W-:-:S05]  /*12d00*/  @!P6 IMAD.IADD R6, R6, 0x1, -R10 ;  /* 0x000000010606e824 */ /* 0x000fca00078e0a0a */
[----:B------:R-:W-:Y:S01]  /*12d10*/  ISETP.GT.U32.AND P6, PT, R10, R6, PT ;  /* 0x000000060a00720c */ /* 0x000fe20003fc4070 */
[----:B-1----:R-:W-:Y:S02]  /*12d20*/  IMAD.MOV.U32 R3, RZ, RZ, R15 ;  /* 0x000000ffff037224 */ /* 0x002fe400078e000f */
[----:B------:R-:W-:-:S04]  /*12d30*/  IMAD.HI.U32 R15, R4, R0, RZ ;  /* 0x00000000040f7227 */ /* 0x000fc800078e00ff */
[----:B------:R-:W-:Y:S01]  /*12d40*/  @!P2 IMAD.MOV R3, RZ, RZ, -R3 ;  /* 0x000000ffff03a224 */ /* 0x000fe200078e0a03 */
[----:B------:R-:W-:Y:S01]  /*12d50*/  ISETP.GE.AND P2, PT, R9, RZ, PT ;  /* 0x000000ff0900720c */ /* 0x000fe20003f46270 */
[----:B------:R-:W-:Y:S02]  /*12d60*/  IMAD.MOV R9, RZ, RZ, -R15 ;  /* 0x000000ffff097224 */ /* 0x000fe400078e0a0f */
[----:B------:R-:W-:Y:S01]  /*12d70*/  @!P3 IMAD.IADD R12, R12, 0x1, -R10 ;  /* 0x000000010c0cb824 */ /* 0x000fe200078e0a0a */
[----:B------:R-:W-:Y:S01]  /*12d80*/  ISETP.GE.AND P3, PT, R7, RZ, PT ;  /* 0x000000ff0700720c */ /* 0x000fe20003f66270 */
[----:B------:R-:W-:Y:S01]  /*12d90*/  IMAD R0, R10, R9, R0 ;  /* 0x000000090a007224 */ /* 0x000fe200078e0200 */
[----:B------:R1:W-:Y:S01]  /*12da0*/  STL [R1+0x37c], R3 ;  /* 0x00037c0301007387 */ /* 0x0003e20000100800 */
[C---:B------:R-:W-:Y:S02]  /*12db0*/  VIADD R9, R27.reuse, 0x9c ;  /* 0x0000009c1b097836 */ /* 0x040fe40000000000 */
[----:B------:R-:W-:-:S02]  /*12dc0*/  VIADD R7, R27, 0x9d ;  /* 0x0000009d1b077836 */ /* 0x000fc40000000000 */
[----:B------:R-:W-:Y:S02]  /*12dd0*/  @!P0 IMAD.IADD R11, R11, 0x1, -R10 ;  /* 0x000000010b0b8824 */ /* 0x000fe400078e0a0a */
[----:B------:R-:W-:Y:S01]  /*12de0*/  IMAD.MOV.U32 R16, RZ, RZ, R12 ;  /* 0x000000ffff107224 */ /* 0x000fe200078e000c */
[----:B------:R-:W-:Y:S01]  /*12df0*/  IABS R12, R9 ;  /* 0x00000009000c7213 */ /* 0x000fe20000000000 */
[----:B------:R-:W-:Y:S01]  /*12e00*/  @!P6 IMAD.IADD R6, R6, 0x1, -R10 ;  /* 0x000000010606e824 */ /* 0x000fe200078e0a0a */
[----:B------:R-:W-:Y:S01]  /*12e10*/  IABS R14, R7 ;  /* 0x00000007000e7213 */ /* 0x000fe20000000000 */
[----:B-1----:R-:W-:Y:S01]  /*12e20*/  IMAD.MOV.U32 R3, RZ, RZ, R13 ;  /* 0x000000ffff037224 */ /* 0x002fe200078e000d */
[----:B------:R-:W-:Y:S01]  /*12e30*/  ISETP.GT.U32.AND P0, PT, R10, R11, PT ;  /* 0x0000000b0a00720c */ /* 0x000fe20003f04070 */
[----:B------:R-:W-:Y:S01]  /*12e40*/  @!P5 IMAD.MOV R16, RZ, RZ, -R16 ;  /* 0x000000ffff10d224 */ /* 0x000fe200078e0a10 */
[----:B------:R-:W-:Y:S01]  /*12e50*/  ISETP.GE.AND P5, PT, R8, RZ, PT ;  /* 0x000000ff0800720c */ /* 0x000fe20003fa6270 */
[----:B------:R-:W-:Y:S01]  /*12e60*/  @!P4 IMAD.MOV R3, RZ, RZ, -R3 ;  /* 0x000000ffff03c224 */ /* 0x000fe200078e0a03 */
[----:B------:R-:W-:Y:S01]  /*12e70*/  ISETP.GT.U32.AND P4, PT, R10, R0, PT ;  /* 0x000000000a00720c */ /* 0x000fe20003f84070 */
[----:B------:R-:W-:Y:S01]  /*12e80*/  IMAD.MOV.U32 R8, RZ, RZ, R12 ;  /* 0x000000ffff087224 */ /* 0x000fe200078e000c */
[----:B------:R-:W-:Y:S01]  /*12e90*/  STL [R1+0x380], R16 ;  /* 0x0003801001007387 */ /* 0x000fe20000100800 */
[----:B------:R-:W-:Y:S01]  /*12ea0*/  IMAD.HI.U32 R12, R4, R14, RZ ;  /* 0x0000000e040c7227 */ /* 0x000fe200078e00ff */
[----:B------:R-:W-:-:S02]  /*12eb0*/  ISETP.GE.AND P6, PT, R7, RZ, PT ;  /* 0x000000ff0700720c */ /* 0x000fc40003fc6270 */
[----:B------:R1:W-:Y:S01]  /*12ec0*/  STL [R1+0x384], R3 ;  /* 0x0003840301007387 */ /* 0x0003e20000100800 */
[----:B------:R-:W-:-:S04]  /*12ed0*/  IMAD.HI.U32 R7, R4, R8, RZ ;  /* 0x0000000804077227 */ /* 0x000fc800078e00ff */
[----:B------:R-:W-:Y:S02]  /*12ee0*/  IMAD.MOV R12, RZ, RZ, -R12 ;  /* 0x000000ffff0c7224 */ /* 0x000fe400078e0a0c */
[----:B------:R-:W-:Y:S02]  /*12ef0*/  IMAD.MOV R7, RZ, RZ, -R7 ;  /* 0x000000ffff077224 */ /* 0x000fe400078e0a07 */
[C---:B------:R-:W-:Y:S02]  /*12f00*/  IMAD R14, R10.reuse, R12, R14 ;  /* 0x0000000c0a0e7224 */ /* 0x040fe400078e020e */
[----:B-1----:R-:W-:Y:S02]  /*12f10*/  IMAD.MOV.U32 R3, RZ, RZ, R6 ;  /* 0x000000ffff037224 */ /* 0x002fe400078e0006 */
[----:B------:R-:W-:Y:S01]  /*12f20*/  @!P0 IMAD.IADD R11, R11, 0x1, -R10 ;  /* 0x000000010b0b8824 */ /* 0x000fe200078e0a0a */
[C---:B------:R-:W-:Y:S01]  /*12f30*/  ISETP.GT.U32.AND P0, PT, R10.reuse, R14, PT ;  /* 0x0000000e0a00720c */ /* 0x040fe20003f04070 */
[----:B------:R-:W-:Y:S01]  /*12f40*/  @!P2 IMAD.MOV R3, RZ, RZ, -R3 ;  /* 0x000000ffff03a224 */ /* 0x000fe200078e0a03 */
[----:B------:R-:W-:Y:S01]  /*12f50*/  ISETP.GE.AND P2, PT, R9, RZ, PT ;  /* 0x000000ff0900720c */ /* 0x000fe20003f46270 */
[----:B------:R-:W-:-:S02]  /*12f60*/  IMAD R8, R10, R7, R8 ;  /* 0x000000070a087224 */ /* 0x000fc400078e0208 */
[--C-:B------:R-:W-:Y:S01]  /*12f70*/  @!P4 IMAD.IADD R0, R0, 0x1, -R10.reuse ;  /* 0x000000010000c824 */ /* 0x100fe200078e0a0a */
[----:B------:R1:W-:Y:S01]  /*12f80*/  STL [R1+0x38c], R3 ;  /* 0x00038c0301007387 */ /* 0x0003e20000100800 */
[C---:B------:R-:W-:Y:S02]  /*12f90*/  VIADD R6, R27.reuse, 0x9b ;  /* 0x0000009b1b067836 */ /* 0x040fe40000000000 */
[C---:B------:R-:W-:Y:S01]  /*12fa0*/  VIADD R13, R27.reuse, 0x99 ;  /* 0x000000991b0d7836 */ /* 0x040fe20000000000 */
[----:B------:R-:W-:Y:S01]  /*12fb0*/  ISETP.GT.U32.AND P4, PT, R10, R0, PT ;  /* 0x000000000a00720c */ /* 0x000fe20003f84070 */
[----:B------:R-:W-:Y:S01]  /*12fc0*/  VIADD R7, R27, 0x9a ;  /* 0x0000009a1b077836 */ /* 0x000fe20000000000 */
[----:B------:R-:W-:Y:S01]  /*12fd0*/  IABS R12, R6 ;  /* 0x00000006000c7213 */ /* 0x000fe20000000000 */
[----:B------:R-:W-:Y:S02]  /*12fe0*/  @!P0 IMAD.IADD R14, R14, 0x1, -R10 ;  /* 0x000000010e0e8824 */ /* 0x000fe400078e0a0a */
[----:B-1----:R-:W-:Y:S01]  /*12ff0*/  IMAD.MOV.U32 R3, RZ, RZ, R11 ;  /* 0x000000ffff037224 */ /* 0x002fe200078e000b */
[----:B------:R-:W-:Y:S01]  /*13000*/  IABS R11, R13 ;  /* 0x0000000d000b7213 */ /* 0x000fe20000000000 */
[----:B------:R-:W-:Y:S01]  /*13010*/  IMAD.HI.U32 R9, R4, R12, RZ ;  /* 0x0000000c04097227 */ /* 0x000fe200078e00ff */
[----:B------:R-:W-:-:S03]  /*13020*/  IABS R21, R7 ;  /* 0x0000000700157213 */ /* 0x000fc60000000000 */
[----:B------:R-:W-:Y:S01]  /*13030*/  @!P3 IMAD.MOV R3, RZ, RZ, -R3 ;  /* 0x000000ffff03b224 */ /* 0x000fe200078e0a03 */
[----:B------:R-:W-:Y:S01]  /*13040*/  ISETP.GT.U32.AND P3, PT, R10, R8, PT ;  /* 0x000000080a00720c */ /* 0x000fe20003f64070 */
[----:B------:R-:W-:Y:S02]  /*13050*/  IMAD.MOV R9, RZ, RZ, -R9 ;  /* 0x000000ffff097224 */ /* 0x000fe400078e0a09 */
[----:B------:R-:W-:Y:S01]  /*13060*/  @!P4 IMAD.IADD R0, R0, 0x1, -R10 ;  /* 0x000000010000c824 */ /* 0x000fe200078e0a0a */
[----:B------:R1:W-:Y:S01]  /*13070*/  STL [R1+0x388], R3 ;  /* 0x0003880301007387 */ /* 0x0003e20000100800 */
[----:B------:R-:W-:Y:S01]  /*13080*/  IMAD R12, R10, R9, R12 ;  /* 0x000000090a0c7224 */ /* 0x000fe200078e020c */
[----:B------:R-:W-:Y:S01]  /*13090*/  ISETP.GE.AND P4, PT, R6, RZ, PT ;  /* 0x000000ff0600720c */ /* 0x000fe20003f86270 */
[----:B------:R-:W-:-:S03]  /*130a0*/  IMAD.HI.U32 R15, R4, R11, RZ ;  /* 0x0000000b040f7227 */ /* 0x000fc600078e00ff */
[----:B------:R-:W-:Y:S01]  /*130b0*/  ISETP.GT.U32.AND P0, PT, R10, R12, PT ;  /* 0x0000000c0a00720c */ /* 0x000fe20003f04070 */
[----:B------:R-:W-:-:S04]  /*130c0*/  IMAD.HI.U32 R9, R4, R21, RZ ;  /* 0x0000001504097227 */ /* 0x000fc800078e00ff */
[----:B------:R-:W-:Y:S01]  /*130d0*/  @!P3 IMAD.IADD R8, R8, 0x1, -R10 ;  /* 0x000000010808b824 */ /* 0x000fe200078e0a0a */
[C---:B------:R-:W-:Y:S01]  /*130e0*/  ISETP.GT.U32.AND P3, PT, R10.reuse, R14, PT ;  /* 0x0000000e0a00720c */ /* 0x040fe20003f64070 */
[----:B-1----:R-:W-:Y:S02]  /*130f0*/  IMAD.MOV.U32 R3, RZ, RZ, R0 ;  /* 0x000000ffff037224 */ /* 0x002fe400078e0000 */
[----:B------:R-:W-:Y:S02]  /*13100*/  IMAD.MOV R15, RZ, RZ, -R15 ;  /* 0x000000ffff0f7224 */ /* 0x000fe400078e0a0f */
[----:B------:R-:W-:Y:S01]  /*13110*/  @!P5 IMAD.MOV R3, RZ, RZ, -R3 ;  /* 0x000000ffff03d224 */ /* 0x000fe200078e0a03 */
[C---:B------:R-:W-:Y:S01]  /*13120*/  ISETP.GT.U32.AND P5, PT, R10.reuse, R8, PT ;  /* 0x000000080a00720c */ /* 0x040fe20003fa4070 */
[----:B------:R-:W-:Y:S02]  /*13130*/  IMAD.MOV R9, RZ, RZ, -R9 ;  /* 0x000000ffff097224 */ /* 0x000fe400078e0a09 */
[----:B------:R-:W-:Y:S01]  /*13140*/  IMAD R11, R10, R15, R11 ;  /* 0x0000000f0a0b7224 */ /* 0x000fe200078e020b */
[----:B------:R1:W-:Y:S01]  /*13150*/  STL [R1+0x378], R3 ;  /* 0x0003780301007387 */ /* 0x0003e20000100800 */
[----:B------:R-:W-:-:S02]  /*13160*/  VIADD R6, R27, 0x98 ;  /* 0x000000981b067836 */ /* 0x000fc40000000000 */
[--C-:B------:R-:W-:Y:S02]  /*13170*/  @!P3 IMAD.IADD R14, R14, 0x1, -R10.reuse ;  /* 0x000000010e0eb824 */ /* 0x100fe400078e0a0a */
[----:B------:R-:W-:Y:S01]  /*13180*/  IMAD R21, R10, R9, R21 ;  /* 0x000000090a157224 */ /* 0x000fe200078e0215 */
[----:B------:R-:W-:Y:S01]  /*13190*/  IABS R20, R6 ;  /* 0x0000000600147213 */ /* 0x000fe20000000000 */
        /* <DEDUP_REMOVED lines=8> */
[----:B------:R-:W-:Y:S01]  /*13220*/  ISETP.GT.U32.AND P6, PT, R10, R11, PT ;  /* 0x0000000b0a00720c */ /* 0x000fe20003fc4070 */
[----:B------:R-:W-:Y:S02]  /*13230*/  @!P5 IMAD.IADD R8, R8, 0x1, -R10 ;  /* 0x000000010808d824 */ /* 0x000fe400078e0a0a */
[----:B------:R-:W-:Y:S01]  /*13240*/  IMAD.MOV R15, RZ, RZ, -R15 ;  /* 0x000000ffff0f7224 */ /* 0x000fe200078e0a0f */
[----:B------:R1:W-:Y:S01]  /*13250*/  STL [R1+0x374], R3 ;  /* 0x0003740301007387 */ /* 0x0003e20000100800 */
[----:B------:R-:W-:Y:S02]  /*13260*/  VIADD R9, R27, 0x97 ;  /* 0x000000971b097836 */ /* 0x000fe40000000000 */
[----:B------:R-:W-:Y:S02]  /*13270*/  IMAD R20, R10, R15, R20 ;  /* 0x0000000f0a147224 */ /* 0x000fe400078e0214 */
[--C-:B------:R-:W-:Y:S01]  /*13280*/  @!P3 IMAD.IADD R21, R21, 0x1, -R10.reuse ;  /* 0x000000011515b824 */ /* 0x100fe200078e0a0a */
[----:B------:R-:W-:Y:S01]  /*13290*/  IABS R17, R9 ;  /* 0x0000000900117213 */ /* 0x000fe20000000000 */
[--C-:B------:R-:W-:Y:S01]  /*132a0*/  @!P0 IMAD.IADD R12, R12, 0x1, -R10.reuse ;  /* 0x000000010c0c8824 */ /* 0x100fe200078e0a0a */
[----:B------:R-:W-:Y:S01]  /*132b0*/  ISETP.GE.AND P3, PT, R13, RZ, PT ;  /* 0x000000ff0d00720c */ /* 0x000fe20003f66270 */
[----:B------:R-:W-:Y:S01]  /*132c0*/  @!P6 IMAD.IADD R11, R11, 0x1, -R10 ;  /* 0x000000010b0be824 */ /* 0x000fe200078e0a0a */
[----:B------:R-:W-:Y:S01]  /*132d0*/  ISETP.GT.U32.AND P5, PT, R10, R20, PT ;  /* 0x000000140a00720c */ /* 0x000fe20003fa4070 */
[----:B-1----:R-:W-:Y:S01]  /*132e0*/  IMAD.MOV.U32 R3, RZ, RZ, R8 ;  /* 0x000000ffff037224 */ /* 0x002fe200078e0008 */
[----:B------:R-:W-:Y:S01]  /*132f0*/  ISETP.GE.AND P0, PT, R7, RZ, PT ;  /* 0x000000ff0700720c */ /* 0x000fe20003f06270 */
[----:B------:R-:W-:Y:S01]  /*13300*/  IMAD.HI.U32 R13, R4, R18, RZ ;  /* 0x00000012040d7227 */ /* 0x000fe200078e00ff */
[----:B------:R-:W-:-:S03]  /*13310*/  ISETP.GT.U32.AND P6, PT, R10, R21, PT ;  /* 0x000000150a00720c */ /* 0x000fc60003fc4070 */
[----:B------:R-:W-:Y:S01]  /*13320*/  @!P2 IMAD.MOV R3, RZ, RZ, -R3 ;  /* 0x000000ffff03a224 */ /* 0x000fe200078e0a03 */
[----:B------:R-:W-:Y:S01]  /*13330*/  ISETP.GT.U32.AND P2, PT, R10, R11, PT ;  /* 0x0000000b0a00720c */ /* 0x000fe20003f44070 */
[----:B------:R-:W-:-:S03]  /*13340*/  IMAD.HI.U32 R14, R4, R17, RZ ;  /* 0x00000011040e7227 */ /* 0x000fc600078e00ff */
[----:B------:R1:W-:Y:S01]  /*13350*/  STL [R1+0x370], R3 ;  /* 0x0003700301007387 */ /* 0x0003e20000100800 */
[----:B------:R-:W-:Y:S02]  /*13360*/  VIADD R7, R27, 0x95 ;  /* 0x000000951b077836 */ /* 0x000fe40000000000 */
[----:B------:R-:W-:Y:S02]  /*13370*/  IMAD.MOV R13, RZ, RZ, -R13 ;  /* 0x000000ffff0d7224 */ /* 0x000fe400078e0a0d */
[----:B------:R-:W-:Y:S01]  /*13380*/  IMAD.MOV R14, RZ, RZ, -R14 ;  /* 0x000000ffff0e7224 */ /* 0x000fe200078e0a0e */
[----:B------:R-:W-:Y:S01]  /*13390*/  IABS R16, R7 ;  /* 0x0000000700107213 */ /* 0x000fe20000000000 */
[C---:B------:R-:W-:Y:S02]  /*133a0*/  IMAD R18, R10.reuse, R13, R18 ;  /* 0x0000000d0a127224 */ /* 0x040fe400078e0212 */
[----:B------:R-:W-:Y:S02]  /*133b0*/  IMAD R17, R10, R14, R17 ;  /* 0x0000000e0a117224 */ /* 0x000fe400078e0211 */
[----:B-1----:R-:W-:-:S02]  /*133c0*/  IMAD.MOV.U32 R3, RZ, RZ, R12 ;  /* 0x000000ffff037224 */ /* 0x002fc400078e000c */
[--C-:B------:R-:W-:Y:S01]  /*133d0*/  @!P2 IMAD.IADD R11, R11, 0x1, -R10.reuse ;  /* 0x000000010b0ba824 */ /* 0x100fe200078e0a0a */
[----:B------:R-:W-:Y:S01]  /*133e0*/  ISETP.GT.U32.AND P2, PT, R10, R18, PT ;  /* 0x000000120a00720c */ /* 0x000fe20003f44070 */
[----:B------:R-:W-:Y:S02]  /*133f0*/  @!P5 IMAD.IADD R20, R20, 0x1, -R10 ;  /* 0x000000011414d824 */ /* 0x000fe400078e0a0a */
[----:B------:R-:W-:Y:S01]  /*13400*/  @!P4 IMAD.MOV R3, RZ, RZ, -R3 ;  /* 0x000000ffff03c224 */ /* 0x000fe200078e0a03 */
[----:B------:R-:W-:Y:S01]  /*13410*/  ISETP.GT.U32.AND P4, PT, R10, R17, PT ;  /* 0x000000110a00720c */ /* 0x000fe20003f84070 */
[----:B------:R-:W-:Y:S01]  /*13420*/  IMAD.HI.U32 R12, R4, R16, RZ ;  /* 0x00000010040c7227 */ /* 0x000fe200078e00ff */
[----:B------:R-:W-:Y:S02]  /*13430*/  ISETP.GT.U32.AND P5, PT, R10, R20, PT ;  /* 0x000000140a00720c */ /* 0x000fe40003fa4070 */
[----:B------:R1:W-:Y:S01]  /*13440*/  STL [R1+0x36c], R3 ;  /* 0x00036c0301007387 */ /* 0x0003e20000100800 */
[----:B------:R-:W-:-:S02]  /*13450*/  VIADD R8, R27, 0x94 ;  /* 0x000000941b087836 */ /* 0x000fc40000000000 */
[----:B------:R-:W-:Y:S01]  /*13460*/  @!P6 IMAD.IADD R21, R21, 0x1, -R10 ;  /* 0x000000011515e824 */ /* 0x000fe200078e0a0a */
[----:B------:R-:W-:Y:S01]  /*13470*/  ISETP.GE.AND P6, PT, R6, RZ, PT ;  /* 0x000000ff0600720c */ /* 0x000fe20003fc6270 */
[----:B------:R-:W-:Y:S01]  /*13480*/  IMAD.MOV R12, RZ, RZ, -R12 ;  /* 0x000000ffff0c7224 */ /* 0x000fe200078e0a0c */
[----:B------:R-:W-:Y:S01]  /*13490*/  IABS R6, R8 ;  /* 0x0000000800067213 */ /* 0x000fe20000000000 */
[----:B------:R-:W-:Y:S02]  /*134a0*/  VIADD R13, R27, 0x93 ;  /* 0x000000931b0d7836 */ /* 0x000fe40000000000 */
[----:B------:R-:W-:Y:S02]  /*134b0*/  IMAD R16, R10, R12, R16 ;  /* 0x0000000c0a107224 */ /* 0x000fe400078e0210 */
[----:B------:R-:W-:Y:S01]  /*134c0*/  IMAD.HI.U32 R23, R4, R6, RZ ;  /* 0x0000000604177227 */ /* 0x000fe200078e00ff */
[----:B------:R-:W-:-:S03]  /*134d0*/  IABS R22, R13 ;  /* 0x0000000d00167213 */ /* 0x000fc60000000000 */
[--C-:B------:R-:W-:Y:S01]  /*134e0*/  @!P2 IMAD.IADD R18, R18, 0x1, -R10.reuse ;  /* 0x000000011212a824 */ /* 0x100fe200078e0a0a */
[----:B------:R-:W-:Y:S01]  /*134f0*/  ISETP.GT.U32.AND P2, PT, R10, R16, PT ;  /* 0x000000100a00720c */ /* 0x000fe20003f44070 */
[----:B------:R-:W-:Y:S02]  /*13500*/  IMAD.MOV.U32 R24, RZ, RZ, R21 ;  /* 0x000000ffff187224 */ /* 0x000fe400078e0015 */
[----:B------:R-:W-:Y:S01]  /*13510*/  @!P4 IMAD.IADD R17, R17, 0x1, -R10 ;  /* 0x000000011111c824 */ /* 0x000fe200078e0a0a */
[----:B------:R-:W-:Y:S01]  /*13520*/  ISETP.GE.AND P4, PT, R0, RZ, PT ;  /* 0x000000ff0000720c */ /* 0x000fe20003f86270 */
[----:B------:R-:W-:Y:S02]  /*13530*/  VIADD R14, R27, 0x92 ;  /* 0x000000921b0e7836 */ /* 0x000fe40000000000 */
[----:B-1----:R-:W-:Y:S02]  /*13540*/  IMAD.MOV.U32 R3, RZ, RZ, R11 ;  /* 0x000000ffff037224 */ /* 0x002fe400078e000b */
[----:B------:R-:W-:-:S02]  /*13550*/  IMAD.MOV R23, RZ, RZ, -R23 ;  /* 0x000000ffff177224 */ /* 0x000fc400078e0a17 */
[----:B------:R-:W-:Y:S01]  /*13560*/  @!P5 IMAD.IADD R20, R20, 0x1, -R10 ;  /* 0x000000011414d824 */ /* 0x000fe200078e0a0a */
[----:B------:R-:W-:Y:S01]  /*13570*/  ISETP.GE.AND P5, PT, R9, RZ, PT ;  /* 0x000000ff0900720c */ /* 0x000fe20003fa6270 */
[----:B------:R-:W-:Y:S01]  /*13580*/  @!P0 IMAD.MOV R24, RZ, RZ, -R24 ;  /* 0x000000ffff188224 */ /* 0x000fe200078e0a18 */
[----:B------:R-:W-:Y:S01]  /*13590*/  IABS R9, R14 ;  /* 0x0000000e00097213 */ /* 0x000fe20000000000 */
[----:B------:R-:W-:Y:S01]  /*135a0*/  @!P3 IMAD.MOV R3, RZ, RZ, -R3 ;  /* 0x000000ffff03b224 */ /* 0x000fe200078e0a03 */
[C---:B------:R-:W-:Y:S01]  /*135b0*/  ISETP.GT.U32.AND P0, PT, R10.reuse, R17, PT ;  /* 0x000000110a00720c */ /* 0x040fe20003f04070 */
[----:B------:R-:W-:Y:S01]  /*135c0*/  IMAD R6, R10, R23, R6 ;  /* 0x000000170a067224 */ /* 0x000fe200078e0206 */
[----:B------:R-:W-:Y:S01]  /*135d0*/  STL [R1+0x358], R24 ;  /* 0x0003581801007387 */ /* 0x000fe20000100800 */
[----:B------:R-:W-:Y:S01]  /*135e0*/  IMAD.HI.U32 R23, R4, R22, RZ ;  /* 0x0000001604177227 */ /* 0x000fe200078e00ff */
[----:B------:R-:W-:Y:S02]  /*135f0*/  ISETP.GT.U32.AND P3, PT, R10, R18, PT ;  /* 0x000000120a00720c */ /* 0x000fe40003f64070 */
[----:B------:R1:W-:Y:S01]  /*13600*/  STL [R1+0x354], R3 ;  /* 0x0003540301007387 */ /* 0x0003e20000100800 */
[----:B------:R-:W-:-:S04]  /*13610*/  IMAD.HI.U32 R21, R4, R9, RZ ;  /* 0x0000000904157227 */ /* 0x000fc800078e00ff */
[----:B------:R-:W-:Y:S02]  /*13620*/  IMAD.MOV R23, RZ, RZ, -R23 ;  /* 0x000000ffff177224 */ /* 0x000fe400078e0a17 */
[----:B------:R-:W-:Y:S02]  /*13630*/  @!P2 IMAD.IADD R16, R16, 0x1, -R10 ;  /* 0x000000011010a824 */ /* 0x000fe400078e0a0a */
[----:B------:R-:W-:Y:S02]  /*13640*/  IMAD.MOV R21, RZ, RZ, -R21 ;  /* 0x000000ffff157224 */ /* 0x000fe400078e0a15 */
[----:B-1----:R-:W-:Y:S01]  /*13650*/  IMAD.MOV.U32 R3, RZ, RZ, R20 ;  /* 0x000000ffff037224 */ /* 0x002fe200078e0014 */
[C---:B------:R-:W-:Y:S01]  /*13660*/  ISETP.GT.U32.AND P2, PT, R10.reuse, R16, PT ;  /* 0x000000100a00720c */ /* 0x040fe20003f44070 */
        /* <DEDUP_REMOVED lines=8> */
[----:B------:R-:W-:Y:S01]  /*136f0*/  VIADD R15, R27, 0x91 ;  /* 0x000000911b0f7836 */ /* 0x000fe20000000000 */
[----:B------:R1:W-:Y:S01]  /*13700*/  STL [R1+0x350], R3 ;  /* 0x0003500301007387 */ /* 0x0003e20000100800 */
[--C-:B------:R-:W-:Y:S01]  /*13710*/  @!P2 IMAD.IADD R16, R16, 0x1, -R10.reuse ;  /* 0x000000011010a824 */ /* 0x100fe200078e0a0a */
[----:B------:R-:W-:Y:S01]  /*13720*/  ISETP.GE.AND P2, PT, R7, RZ, PT ;  /* 0x000000ff0700720c */ /* 0x000fe20003f46270 */
[C---:B------:R-:W-:Y:S01]  /*13730*/  VIADD R12, R27.reuse, 0x90 ;  /* 0x000000901b0c7836 */ /* 0x040fe20000000000 */
[----:B------:R-:W-:Y:S01]  /*13740*/  IABS R19, R15 ;  /* 0x0000000f00137213 */ /* 0x000fe20000000000 */
[--C-:B------:R-:W-:Y:S01]  /*13750*/  @!P6 IMAD.IADD R6, R6, 0x1, -R10.reuse ;  /* 0x000000010606e824 */ /* 0x100fe200078e0a0a */
[----:B------:R-:W-:Y:S01]  /*13760*/  ISETP.GE.AND P6, PT, R8, RZ, PT ;  /* 0x000000ff0800720c */ /* 0x000fe20003fc6270 */
[----:B------:R-:W-:Y:S01]  /*13770*/  VIADD R8, R27, 0x8f ;  /* 0x0000008f1b087836 */ /* 0x000fe20000000000 */
[----:B------:R-:W-:Y:S01]  /*13780*/  IABS R0, R12 ;  /* 0x0000000c00007213 */ /* 0x000fe20000000000 */
[--C-:B------:R-:W-:Y:S01]  /*13790*/  @!P0 IMAD.IADD R11, R11, 0x1, -R10.reuse ;  /* 0x000000010b0b8824 */ /* 0x100fe200078e0a0a */
        /* <DEDUP_REMOVED lines=10> */
[----:B------:R-:W-:Y:S02]  /*13840*/  @!P4 IMAD.MOV R18, RZ, RZ, -R18 ;  /* 0x000000ffff12c224 */ /* 0x000fe400078e0a12 */
[----:B------:R-:W-:Y:S02]  /*13850*/  IMAD R7, R10, R21, R19 ;  /* 0x000000150a077224 */ /* 0x000fe400078e0213 */
[----:B------:R-:W-:Y:S01]  /*13860*/  @!P0 IMAD.IADD R6, R6, 0x1, -R10 ;  /* 0x0000000106068824 */ /* 0x000fe200078e0a0a */
[----:B------:R-:W-:Y:S01]  /*13870*/  STL [R1+0x2c4], R18 ;  /* 0x0002c41201007387 */ /* 0x000fe20000100800 */
[----:B------:R-:W-:Y:S01]  /*13880*/  IMAD.HI.U32 R20, R4, R0, RZ ;  /* 0x0000000004147227 */ /* 0x000fe200078e00ff */
[----:B------:R-:W-:-:S03]  /*13890*/  ISETP.GT.U32.AND P4, PT, R10, R7, PT ;  /* 0x000000070a00720c */ /* 0x000fc60003f84070 */
[----:B-1----:R-:W-:Y:S02]  /*138a0*/  IMAD.MOV.U32 R3, RZ, RZ, R16 ;  /* 0x000000ffff037224 */ /* 0x002fe400078e0010 */
[----:B------:R-:W-:Y:S02]  /*138b0*/  IMAD.MOV.U32 R16, RZ, RZ, R17 ;  /* 0x000000ffff107224 */ /* 0x000fe400078e0011 */
[----:B------:R-:W-:Y:S01]  /*138c0*/  @!P2 IMAD.MOV R3, RZ, RZ, -R3 ;  /* 0x000000ffff03a224 */ /* 0x000fe200078e0a03 */
[----:B------:R-:W-:Y:S01]  /*138d0*/  ISETP.GE.AND P2, PT, R13, RZ, PT ;  /* 0x000000ff0d00720c */ /* 0x000fe20003f46270 */
[----:B------:R-:W-:Y:S01]  /*138e0*/  @!P3 IMAD.IADD R11, R11, 0x1, -R10 ;  /* 0x000000010b0bb824 */ /* 0x000fe200078e0a0a */
[----:B------:R-:W-:Y:S01]  /*138f0*/  ISETP.GE.AND P3, PT, R14, RZ, PT ;  /* 0x000000ff0e00720c */ /* 0x000fe20003f66270 */
[----:B------:R-:W-:Y:S01]  /*13900*/  IMAD.MOV R20, RZ, RZ, -R20 ;  /* 0x000000ffff147224 */ /* 0x000fe200078e0a14 */
[----:B------:R1:W-:Y:S01]  /*13910*/  STL [R1+0x2c0], R3 ;  /* 0x0002c00301007387 */ /* 0x0003e20000100800 */
[----:B------:R-:W-:-:S04]  /*13920*/  IMAD.HI.U32 R13, R4, R16, RZ ;  /* 0x00000010040d7227 */ /* 0x000fc800078e00ff */
[C---:B------:R-:W-:Y:S02]  /*13930*/  IMAD R0, R10.reuse, R20, R0 ;  /* 0x000000140a007224 */ /* 0x040fe400078e0200 */
[----:B------:R-:W-:Y:S01]  /*13940*/  @!P5 IMAD.IADD R9, R9, 0x1, -R10 ;  /* 0x000000010909d824 */ /* 0x000fe200078e0a0a */
[----:B------:R-:W-:Y:S01]  /*13950*/  ISETP.GE.AND P5, PT, R15, RZ, PT ;  /* 0x000000ff0f00720c */ /* 0x000fe20003fa6270 */
[----:B------:R-:W-:Y:S01]  /*13960*/  IMAD.MOV R14, RZ, RZ, -R13 ;  /* 0x000000ffff0e7224 */ /* 0x000fe200078e0a0d */
[C---:B------:R-:W-:Y:S01]  /*13970*/  ISETP.GT.U32.AND P0, PT, R10.reuse, R0, PT ;  /* 0x000000000a00720c */ /* 0x040fe20003f04070 */
[----:B-1----:R-:W-:Y:S02]  /*13980*/  IMAD.MOV.U32 R3, RZ, RZ, R6 ;  /* 0x000000ffff037224 */ /* 0x002fe400078e0006 */
[----:B------:R-:W-:Y:S02]  /*13990*/  IMAD R6, R10, R14, R16 ;  /* 0x0000000e0a067224 */ /* 0x000fe400078e0210 */
[----:B------:R-:W-:-:S02]  /*139a0*/  @!P6 IMAD.MOV R3, RZ, RZ, -R3 ;  /* 0x000000ffff03e224 */ /* 0x000fc400078e0a03 */
[--C-:B------:R-:W-:Y:S01]  /*139b0*/  @!P4 IMAD.IADD R7, R7, 0x1, -R10.reuse ;  /* 0x000000010707c824 */ /* 0x100fe200078e0a0a */
[----:B------:R-:W-:Y:S01]  /*139c0*/  ISETP.GE.AND P4, PT, R12, RZ, PT ;  /* 0x000000ff0c00720c */ /* 0x000fe20003f86270 */
[C---:B------:R-:W-:Y:S01]  /*139d0*/  VIADD R13, R27.reuse, 0x8e ;  /* 0x0000008e1b0d7836 */ /* 0x040fe20000000000 */
[----:B------:R1:W-:Y:S01]  /*139e0*/  STL [R1+0x2fc], R3 ;  /* 0x0002fc0301007387 */ /* 0x0003e20000100800 */
[----:B------:R-:W-:Y:S01]  /*139f0*/  @!P2 IMAD.MOV R11, RZ, RZ, -R11 ;  /* 0x000000ffff0ba224 */ /* 0x000fe200078e0a0b */
[----:B------:R-:W-:Y:S01]  /*13a00*/  ISETP.GT.U32.AND P6, PT, R10, R7, PT ;  /* 0x000000070a00720c */ /* 0x000fe20003fc4070 */
[----:B------:R-:W-:Y:S01]  /*13a10*/  @!P0 IMAD.IADD R0, R0, 0x1, -R10 ;  /* 0x0000000100008824 */ /* 0x000fe200078e0a0a */
[----:B------:R-:W-:Y:S01]  /*13a20*/  IABS R15, R13 ;  /* 0x0000000d000f7213 */ /* 0x000fe20000000000 */
[C---:B------:R-:W-:Y:S01]  /*13a30*/  VIADD R14, R27.reuse, 0x8d ;  /* 0x0000008d1b0e7836 */ /* 0x040fe20000000000 */
[----:B------:R2:W-:Y:S01]  /*13a40*/  STL [R1+0x300], R11 ;  /* 0x0003000b01007387 */ /* 0x0005e20000100800 */
[----:B------:R-:W-:Y:S01]  /*13a50*/  ISETP.GE.AND P2, PT, R8, RZ, PT ;  /* 0x000000ff0800720c */ /* 0x000fe20003f46270 */
[----:B------:R-:W-:Y:S01]  /*13a60*/  VIADD R12, R27, 0x8c ;  /* 0x0000008c1b0c7836 */ /* 0x000fe20000000000 */
[----:B------:R-:W-:Y:S01]  /*13a70*/  ISETP.GT.U32.AND P0, PT, R10, R0, PT ;  /* 0x000000000a00720c */ /* 0x000fe20003f04070 */
[----:B-1----:R-:W-:-:S02]  /*13a80*/  IMAD.MOV.U32 R3, RZ, RZ, R9 ;  /* 0x000000ffff037224 */ /* 0x002fc400078e0009 */
[----:B------:R-:W-:-:S04]  /*13a90*/  IMAD.HI.U32 R8, R4, R15, RZ ;  /* 0x0000000f04087227 */ /* 0x000fc800078e00ff */
[----:B------:R-:W-:Y:S01]  /*13aa0*/  @!P3 IMAD.MOV R3, RZ, RZ, -R3 ;  /* 0x000000ffff03b224 */ /* 0x000fe200078e0a03 */
[----:B------:R-:W-:Y:S01]  /*13ab0*/  ISETP.GT.U32.AND P3, PT, R10, R6, PT ;  /* 0x000000060a00720c */ /* 0x000fe20003f64070 */
[----:B------:R-:W-:Y:S01]  /*13ac0*/  @!P6 IMAD.IADD R7, R7, 0x1, -R10 ;  /* 0x000000010707e824 */ /* 0x000fe200078e0a0a */
[----:B--2---:R-:W-:Y:S02]  /*13ad0*/  IABS R11, R14 ;  /* 0x0000000e000b7213 */ /* 0x004fe40000000000 */
[----:B------:R-:W-:Y:S01]  /*13ae0*/  ISETP.GE.AND P6, PT, R13, RZ, PT ;  /* 0x000000ff0d00720c */ /* 0x000fe20003fc6270 */
[----:B------:R-:W-:Y:S01]  /*13af0*/  IMAD.MOV R13, RZ, RZ, -R8 ;  /* 0x000000ffff0d7224 */ /* 0x000fe200078e0a08 */
[----:B------:R-:W-:Y:S01]  /*13b00*/  IABS R8, R12 ;  /* 0x0000000c00087213 */ /* 0x000fe20000000000 */
[----:B------:R-:W-:Y:S01]  /*13b10*/  IMAD.HI.U32 R9, R4, R11, RZ ;  /* 0x0000000b04097227 */ /* 0x000fe200078e00ff */
[----:B------:R1:W-:Y:S03]  /*13b20*/  STL [R1+0x304], R3 ;  /* 0x0003040301007387 */ /* 0x0003e60000100800 */
[----:B------:R-:W-:-:S02]  /*13b30*/  IMAD R13, R10, R13, R15 ;  /* 0x0000000d0a0d7224 */ /* 0x000fc400078e020f */
[--C-:B------:R-:W-:Y:S02]  /*13b40*/  @!P3 IMAD.IADD R6, R6, 0x1, -R10.reuse ;  /* 0x000000010606b824 */ /* 0x100fe400078e0a0a */
[----:B------:R-:W-:Y:S02]  /*13b50*/  IMAD.MOV.U32 R16, RZ, RZ, R7 ;  /* 0x000000ffff107224 */ /* 0x000fe400078e0007 */
[----:B------:R-:W-:Y:S01]  /*13b60*/  IMAD.MOV R9, RZ, RZ, -R9 ;  /* 0x000000ffff097224 */ /* 0x000fe200078e0a09 */
[----:B------:R-:W-:Y:S01]  /*13b70*/  ISETP.GT.U32.AND P3, PT, R10, R6, PT ;  /* 0x000000060a00720c */ /* 0x000fe20003f64070 */
[----:B------:R-:W-:Y:S01]  /*13b80*/  @!P0 IMAD.IADD R0, R0, 0x1, -R10 ;  /* 0x0000000100008824 */ /* 0x000fe200078e0a0a */
[----:B------:R-:W-:Y:S01]  /*13b90*/  ISETP.GE.AND P0, PT, R14, RZ, PT ;  /* 0x000000ff0e00720c */ /* 0x000fe20003f06270 */
[----:B------:R-:W-:Y:S01]  /*13ba0*/  @!P5 IMAD.MOV R16, RZ, RZ, -R16 ;  /* 0x000000ffff10d224 */ /* 0x000fe200078e0a10 */
[C---:B------:R-:W-:Y:S01]  /*13bb0*/  ISETP.GT.U32.AND P5, PT, R10.reuse, R13, PT ;  /* 0x0000000d0a00720c */ /* 0x040fe20003fa4070 */
[----:B------:R-:W-:-:S02]  /*13bc0*/  IMAD R11, R10, R9, R11 ;  /* 0x000000090a0b7224 */ /* 0x000fc400078e020b */
[----:B-1----:R-:W-:Y:S01]  /*13bd0*/  IMAD.MOV.U32 R3, RZ, RZ, R0 ;  /* 0x000000ffff037224 */ /* 0x002fe200078e0000 */
[----:B------:R-:W-:Y:S01]  /*13be0*/  STL [R1+0x308], R16 ;  /* 0x0003081001007387 */ /* 0x000fe20000100800 */
[----:B------:R-:W-:-:S04]  /*13bf0*/  IMAD.HI.U32 R14, R4, R8, RZ ;  /* 0x00000008040e7227 */ /* 0x000fc800078e00ff */
[----:B------:R-:W-:Y:S01]  /*13c00*/  @!P3 IMAD.IADD R6, R6, 0x1, -R10 ;  /* 0x000000010606b824 */ /* 0x000fe200078e0a0a */
[----:B------:R-:W-:Y:S01]  /*13c10*/  ISETP.GT.U32.AND P3, PT, R10, R11, PT ;  /* 0x0000000b0a00720c */ /* 0x000fe20003f64070 */
[----:B------:R-:W-:Y:S01]  /*13c20*/  @!P4 IMAD.MOV R3, RZ, RZ, -R3 ;  /* 0x000000ffff03c224 */ /* 0x000fe200078e0a03 */
[----:B------:R-:W-:Y:S01]  /*13c30*/  ISETP.GE.AND P4, PT, R12, RZ, PT ;  /* 0x000000ff0c00720c */ /* 0x000fe20003f86270 */
[----:B------:R-:W-:Y:S02]  /*13c40*/  IMAD.MOV R14, RZ, RZ, -R14 ;  /* 0x000000ffff0e7224 */ /* 0x000fe400078e0a0e */
[----:B------:R-:W-:Y:S01]  /*13c50*/  VIADD R0, R27, 0x8b ;  /* 0x0000008b1b007836 */ /* 0x000fe20000000000 */
[----:B------:R1:W-:Y:S01]  /*13c60*/  STL [R1+0x31c], R3 ;  /* 0x00031c0301007387 */ /* 0x0003e20000100800 */
[----:B------:R-:W-:Y:S02]  /*13c70*/  @!P5 IMAD.IADD R13, R13, 0x1, -R10 ;  /* 0x000000010d0dd824 */ /* 0x000fe400078e0a0a */
[C---:B------:R-:W-:Y:S01]  /*13c80*/  IMAD R8, R10.reuse, R14, R8 ;  /* 0x0000000e0a087224 */ /* 0x040fe200078e0208 */
[----:B------:R-:W-:Y:S01]  /*13c90*/  IABS R18, R0 ;  /* 0x0000000000127213 */ /* 0x000fe20000000000 */
[----:B------:R-:W-:Y:S01]  /*13ca0*/  VIADD R7, R27, 0x8a ;  /* 0x0000008a1b077836 */ /* 0x000fe20000000000 */
[----:B------:R-:W-:Y:S01]  /*13cb0*/  ISETP.GT.U32.AND P5, PT, R10, R13, PT ;  /* 0x0000000d0a00720c */ /* 0x000fe20003fa4070 */
[----:B------:R-:W-:-:S02]  /*13cc0*/  @!P3 IMAD.IADD R11, R11, 0x1, -R10 ;  /* 0x000000010b0bb824 */ /* 0x000fc400078e0a0a */
[----:B------:R-:W-:Y:S01]  /*13cd0*/  IMAD.HI.U32 R15, R4, R18, RZ ;  /* 0x00000012040f7227 */ /* 0x000fe200078e00ff */
[----:B------:R-:W-:Y:S02]  /*13ce0*/  IABS R19, R7 ;  /* 0x0000000700137213 */ /* 0x000fe40000000000 */
[----:B------:R-:W-:Y:S01]  /*13cf0*/  ISETP.GT.U32.AND P3, PT, R10, R11, PT ;  /* 0x0000000b0a00720c */ /* 0x000fe20003f64070 */
[----:B-1----:R-:W-:Y:S02]  /*13d00*/  IMAD.MOV.U32 R3, RZ, RZ, R6 ;  /* 0x000000ffff037224 */ /* 0x002fe400078e0006 */
[----:B------:R-:W-:-:S04]  /*13d10*/  IMAD.HI.U32 R6, R4, R19, RZ ;  /* 0x0000001304067227 */ /* 0x000fc800078e00ff */
[----:B------:R-:W-:Y:S01]  /*13d20*/  @!P2 IMAD.MOV R3, RZ, RZ, -R3 ;  /* 0x000000ffff03a224 */ /* 0x000fe200078e0a03 */
[C---:B------:R-:W-:Y:S01]  /*13d30*/  ISETP.GT.U32.AND P2, PT, R10.reuse, R8, PT ;  /* 0x000000080a00720c */ /* 0x040fe20003f44070 */
[----:B------:R-:W-:Y:S02]  /*13d40*/  IMAD.MOV R15, RZ, RZ, -R15 ;  /* 0x000000ffff0f7224 */ /* 0x000fe400078e0a0f */
[----:B------:R-:W-:Y:S01]  /*13d50*/  VIADD R9, R27, 0x89 ;  /* 0x000000891b097836 */ /* 0x000fe20000000000 */
[----:B------:R1:W-:Y:S01]  /*13d60*/  STL [R1+0x320], R3 ;  /* 0x0003200301007387 */ /* 0x0003e20000100800 */
[----:B------:R-:W-:Y:S02]  /*13d70*/  IMAD.MOV R6, RZ, RZ, -R6 ;  /* 0x000000ffff067224 */ /* 0x000fe400078e0a06 */
[----:B------:R-:W-:Y:S01]  /*13d80*/  @!P5 IMAD.IADD R13, R13, 0x1, -R10 ;  /* 0x000000010d0dd824 */ /* 0x000fe200078e0a0a */
[----:B------:R-:W-:Y:S01]  /*13d90*/  IABS R12, R9 ;  /* 0x00000009000c7213 */ /* 0x000fe20000000000 */
[----:B------:R-:W-:Y:S01]  /*13da0*/  IMAD R18, R10, R15, R18 ;  /* 0x0000000f0a127224 */ /* 0x000fe200078e0212 */
[----:B------:R-:W-:Y:S01]  /*13db0*/  ISETP.GE.AND P5, PT, R0, RZ, PT ;  /* 0x000000ff0000720c */ /* 0x000fe20003fa6270 */
[----:B------:R-:W-:-:S02]  /*13dc0*/  IMAD R19, R10, R6, R19 ;  /* 0x000000060a137224 */ /* 0x000fc400078e0213 */
[--C-:B------:R-:W-:Y:S02]  /*13dd0*/  @!P2 IMAD.IADD R8, R8, 0x1, -R10.reuse ;  /* 0x000000010808a824 */ /* 0x100fe400078e0a0a */
[----:B------:R-:W-:Y:S01]  /*13de0*/  @!P3 IMAD.IADD R11, R11, 0x1, -R10 ;  /* 0x000000010b0bb824 */ /* 0x000fe200078e0a0a */
[C---:B------:R-:W-:Y:S01]  /*13df0*/  ISETP.GT.U32.AND P3, PT, R10.reuse, R18, PT ;  /* 0x000000120a00720c */ /* 0x040fe20003f64070 */
[----:B------:R-:W-:Y:S01]  /*13e00*/  IMAD.MOV.U32 R17, RZ, RZ, R13 ;  /* 0x000000ffff117224 */ /* 0x000fe200078e000d */
[----:B------:R-:W-:Y:S01]  /*13e10*/  ISETP.GT.U32.AND P2, PT, R10, R8, PT ;  /* 0x000000080a00720c */ /* 0x000fe20003f44070 */
[----:B------:R-:W-:-:S04]  /*13e20*/  IMAD.HI.U32 R14, R4, R12, RZ ;  /* 0x0000000c040e7227 */ /* 0x000fc800078e00ff */
[----:B------:R-:W-:Y:S01]  /*13e30*/  @!P6 IMAD.MOV R17, RZ, RZ, -R17 ;  /* 0x000000ffff11e224 */ /* 0x000fe200078e0a11 */
[C---:B------:R-:W-:Y:S01]  /*13e40*/  ISETP.GT.U32.AND P6, PT, R10.reuse, R19, PT ;  /* 0x000000130a00720c */ /* 0x040fe20003fc4070 */
[----:B-1----:R-:W-:Y:S02]  /*13e50*/  IMAD.MOV.U32 R3, RZ, RZ, R11 ;  /* 0x000000ffff037224 */ /* 0x002fe400078e000b */
[C---:B------:R-:W-:Y:S01]  /*13e60*/  VIADD R0, R27.reuse, 0x88 ;  /* 0x000000881b007836 */ /* 0x040fe20000000000 */
[----:B------:R-:W-:Y:S01]  /*13e70*/  STL [R1+0x310], R17 ;  /* 0x0003101101007387 */ /* 0x000fe20000100800 */
[----:B------:R-:W-:Y:S02]  /*13e80*/  IMAD.MOV R14, RZ, RZ, -R14 ;  /* 0x000000ffff0e7224 */ /* 0x000fe400078e0a0e */
[----:B------:R-:W-:Y:S01]  /*13e90*/  @!P0 IMAD.MOV R3, RZ, RZ, -R3 ;  /* 0x000000ffff038224 */ /* 0x000fe200078e0a03 */
[----:B------:R-:W-:Y:S01]  /*13ea0*/  IABS R16, R0 ;  /* 0x0000000000107213 */ /* 0x000fe20000000000 */
[----:B------:R-:W-:Y:S01]  /*13eb0*/  VIADD R6, R27, 0x87 ;  /* 0x000000871b067836 */ /* 0x000fe20000000000 */
[----:B------:R-:W-:Y:S01]  /*13ec0*/  ISETP.GE.AND P0, PT, R7, RZ, PT ;  /* 0x000000ff0700720c */ /* 0x000fe20003f06270 */
[----:B------:R-:W-:Y:S01]  /*13ed0*/  IMAD R12, R10, R14, R12 ;  /* 0x0000000e0a0c7224 */ /* 0x000fe200078e020c */
[----:B------:R1:W-:Y:S01]  /*13ee0*/  STL [R1+0x318], R3 ;  /* 0x0003180301007387 */ /* 0x0003e20000100800 */
[--C-:B------:R-:W-:Y:S01]  /*13ef0*/  @!P2 IMAD.IADD R8, R8, 0x1, -R10.reuse ;  /* 0x000000010808a824 */ /* 0x100fe200078e0a0a */
[----:B------:R-:W-:Y:S01]  /*13f00*/  IABS R14, R6 ;  /* 0x00000006000e7213 */ /* 0x000fe20000000000 */
[--C-:B------:R-:W-:Y:S01]  /*13f10*/  @!P3 IMAD.IADD R18, R18, 0x1, -R10.reuse ;  /* 0x000000011212b824 */ /* 0x100fe200078e0a0a */
[----:B------:R-:W-:Y:S01]  /*13f20*/  ISETP.GT.U32.AND P2, PT, R10, R12, PT ;  /* 0x0000000c0a00720c */ /* 0x000fe20003f44070 */
[----:B------:R-:W-:Y:S01]  /*13f30*/  @!P6 IMAD.IADD R19, R19, 0x1, -R10 ;  /* 0x000000011313e824 */ /* 0x000fe200078e0a0a */
[----:B------:R-:W-:Y:S01]  /*13f40*/  ISETP.GE.AND P3, PT, R9, RZ, PT ;  /* 0x000000ff0900720c */ /* 0x000fe20003f66270 */
[----:B------:R-:W-:Y:S01]  /*13f50*/  IMAD.HI.U32 R11, R4, R16, RZ ;  /* 0x00000010040b7227 */ /* 0x000fe200078e00ff */
[----:B------:R-:W-:-:S03]  /*13f60*/  ISETP.GT.U32.AND P6, PT, R10, R18, PT ;  /* 0x000000120a00720c */ /* 0x000fc60003fc4070 */
        /* <DEDUP_REMOVED lines=8> */
[----:B------:R-:W-:Y:S02]  /*13ff0*/  VIADD R9, R27, 0x86 ;  /* 0x000000861b097836 */ /* 0x000fe40000000000 */
[----:B------:R-:W-:-:S02]  /*14000*/  IMAD R14, R10, R7, R14 ;  /* 0x000000070a0e7224 */ /* 0x000fc400078e020e */
[--C-:B------:R-:W-:Y:S01]  /*14010*/  @!P2 IMAD.IADD R12, R12, 0x1, -R10.reuse ;  /* 0x000000010c0ca824 */ /* 0x100fe200078e0a0a */
[----:B------:R-:W-:Y:S01]  /*14020*/  IABS R13, R9 ;  /* 0x00000009000d7213 */ /* 0x000fe20000000000 */
[--C-:B------:R-:W-:Y:S01]  /*14030*/  @!P6 IMAD.IADD R18, R18, 0x1, -R10.reuse ;  /* 0x000000011212e824 */ /* 0x100fe200078e0a0a */
[C---:B------:R-:W-:Y:S01]  /*14040*/  ISETP.GT.U32.AND P6, PT, R10.reuse, R16, PT ;  /* 0x000000100a00720c */ /* 0x040fe20003fc4070 */
[----:B------:R-:W-:Y:S01]  /*14050*/  @!P4 IMAD.IADD R19, R19, 0x1, -R10 ;  /* 0x000000011313c824 */ /* 0x000fe200078e0a0a */
[----:B------:R-:W-:Y:S01]  /*14060*/  ISETP.GT.U32.AND P2, PT, R10, R12, PT ;  /* 0x0000000c0a00720c */ /* 0x000fe20003f44070 */
[----:B------:R-:W-:Y:S01]  /*14070*/  IMAD.HI.U32 R20, R4, R13, RZ ;  /* 0x0000000d04147227 */ /* 0x000fe200078e00ff */
[----:B------:R-:W-:-:S03]  /*14080*/  ISETP.GT.U32.AND P4, PT, R10, R14, PT ;  /* 0x0000000e0a00720c */ /* 0x000fc60003f84070 */
[C---:B------:R-:W-:Y:S02]  /*14090*/  VIADD R11, R27.reuse, 0x84 ;  /* 0x000000841b0b7836 */ /* 0x040fe40000000000 */
[----:B------:R-:W-:Y:S02]  /*140a0*/  IMAD.MOV R20, RZ, RZ, -R20 ;  /* 0x000000ffff147224 */ /* 0x000fe400078e0a14 */
[----:B------:R-:W-:Y:S01]  /*140b0*/  VIADD R8, R27, 0x83 ;  /* 0x000000831b087836 */ /* 0x000fe20000000000 */
[----:B------:R-:W-:Y:S01]  /*140c0*/  IABS R22, R11 ;  /* 0x0000000b00167213 */ /* 0x000fe20000000000 */
[----:B------:R-:W-:Y:S02]  /*140d0*/  IMAD R13, R10, R20, R13 ;  /* 0x000000140a0d7224 */ /* 0x000fe400078e020d */
[----:B------:R-:W-:Y:S01]  /*140e0*/  @!P6 IMAD.IADD R16, R16, 0x1, -R10 ;  /* 0x000000011010e824 */ /* 0x000fe200078e0a0a */
[----:B------:R-:W-:Y:S01]  /*140f0*/  IABS R20, R8 ;  /* 0x0000000800147213 */ /* 0x000fe20000000000 */
[----:B------:R-:W-:Y:S01]  /*14100*/  IMAD.MOV.U32 R21, RZ, RZ, R18 ;  /* 0x000000ffff157224 */ /* 0x000fe200078e0012 */
[----:B------:R-:W-:Y:S01]  /*14110*/  ISETP.GT.U32.AND P6, PT, R10, R13, PT ;  /* 0x0000000d0a00720c */ /* 0x000fe20003fc4070 */
[--C-:B------:R-:W-:Y:S01]  /*14120*/  @!P2 IMAD.IADD R12, R12, 0x1, -R10.reuse ;  /* 0x000000010c0ca824 */ /* 0x100fe200078e0a0a */
[----:B------:R-:W-:Y:S01]  /*14130*/  ISETP.GE.AND P2, PT, R0, RZ, PT ;  /* 0x000000ff0000720c */ /* 0x000fe20003f46270 */
[----:B------:R-:W-:Y:S01]  /*14140*/  @!P4 IMAD.IADD R14, R14, 0x1, -R10 ;  /* 0x000000010e0ec824 */ /* 0x000fe200078e0a0a */
[----:B------:R-:W-:Y:S01]  /*14150*/  ISETP.GE.AND P4, PT, R6, RZ, PT ;  /* 0x000000ff0600720c */ /* 0x000fe20003f86270 */
[----:B-1----:R-:W-:-:S02]  /*14160*/  IMAD.MOV.U32 R3, RZ, RZ, R19 ;  /* 0x000000ffff037224 */ /* 0x002fc400078e0013 */
[----:B------:R-:W-:Y:S01]  /*14170*/  @!P5 IMAD.MOV R21, RZ, RZ, -R21 ;  /* 0x000000ffff15d224 */ /* 0x000fe200078e0a15 */
[----:B------:R-:W-:Y:S01]  /*14180*/  ISETP.GT.U32.AND P5, PT, R10, R16, PT ;  /* 0x000000100a00720c */ /* 0x000fe20003fa4070 */
[----:B------:R-:W-:-:S03]  /*14190*/  IMAD.HI.U32 R0, R4, R22, RZ ;  /* 0x0000001604007227 */ /* 0x000fc600078e00ff */
[----:B------:R-:W-:Y:S01]  /*141a0*/  STL [R1+0x2f0], R21 ;  /* 0x0002f01501007387 */ /* 0x000fe20000100800 */
[----:B------:R-:W-:Y:S02]  /*141b0*/  VIADD R15, R27, 0x85 ;  /* 0x000000851b0f7836 */ /* 0x000fe40000000000 */
[----:B------:R-:W-:Y:S01]  /*141c0*/  @!P0 IMAD.MOV R3, RZ, RZ, -R3 ;  /* 0x000000ffff038224 */ /* 0x000fe200078e0a03 */
[----:B------:R-:W-:Y:S01]  /*141d0*/  ISETP.GT.U32.AND P0, PT, R10, R14, PT ;  /* 0x0000000e0a00720c */ /* 0x000fe20003f04070 */
[----:B------:R-:W-:Y:S01]  /*141e0*/  IMAD.MOV R0, RZ, RZ, -R0 ;  /* 0x000000ffff007224 */ /* 0x000fe200078e0a00 */
[----:B------:R-:W-:Y:S01]  /*141f0*/  IABS R7, R15 ;  /* 0x0000000f00077213 */ /* 0x000fe20000000000 */
[----:B------:R-:W-:Y:S01]  /*14200*/  IMAD.HI.U32 R18, R4, R20, RZ ;  /* 0x0000001404127227 */ /* 0x000fe200078e00ff */
[----:B------:R1:W-:Y:S03]  /*14210*/  STL [R1+0x2dc], R3 ;  /* 0x0002dc0301007387 */ /* 0x0003e60000100800 */
[----:B------:R-:W-:-:S02]  /*14220*/  IMAD R22, R10, R0, R22 ;  /* 0x000000000a167224 */ /* 0x000fc400078e0216 */
[----:B------:R-:W-:Y:S02]  /*14230*/  IMAD.MOV R18, RZ, RZ, -R18 ;  /* 0x000000ffff127224 */ /* 0x000fe400078e0a12 */
[----:B------:R-:W-:-:S04]  /*14240*/  IMAD.HI.U32 R17, R4, R7, RZ ;  /* 0x0000000704117227 */ /* 0x000fc800078e00ff */
[----:B------:R-:W-:Y:S02]  /*14250*/  @!P6 IMAD.IADD R13, R13, 0x1, -R10 ;  /* 0x000000010d0de824 */ /* 0x000fe400078e0a0a */
[----:B------:R-:W-:Y:S02]  /*14260*/  IMAD R20, R10, R18, R20 ;  /* 0x000000120a147224 */ /* 0x000fe400078e0214 */
[--C-:B------:R-:W-:Y:S01]  /*14270*/  @!P5 IMAD.IADD R16, R16, 0x1, -R10.reuse ;  /* 0x000000011010d824 */ /* 0x100fe200078e0a0a */
[C---:B------:R-:W-:Y:S01]  /*14280*/  ISETP.GT.U32.AND P5, PT, R10.reuse, R22, PT ;  /* 0x000000160a00720c */ /* 0x040fe20003fa4070 */
[----:B------:R-:W-:Y:S01]  /*14290*/  IMAD.MOV R17, RZ, RZ, -R17 ;  /* 0x000000ffff117224 */ /* 0x000fe200078e0a11 */
[----:B------:R-:W-:Y:S01]  /*142a0*/  ISETP.GT.U32.AND P6, PT, R10, R13, PT ;  /* 0x0000000d0a00720c */ /* 0x000fe20003fc4070 */
[----:B------:R-:W-:Y:S01]  /*142b0*/  @!P0 IMAD.IADD R14, R14, 0x1, -R10 ;  /* 0x000000010e0e8824 */ /* 0x000fe200078e0a0a */
[C---:B------:R-:W-:Y:S01]  /*142c0*/  ISETP.GT.U32.AND P0, PT, R10.reuse, R20, PT ;  /* 0x000000140a00720c */ /* 0x040fe20003f04070 */
[----:B------:R-:W-:-:S02]  /*142d0*/  IMAD R6, R10, R17, R7 ;  /* 0x000000110a067224 */ /* 0x000fc400078e0207 */
[----:B-1----:R-:W-:Y:S02]  /*142e0*/  IMAD.MOV.U32 R3, RZ, RZ, R12 ;  /* 0x000000ffff037224 */ /* 0x002fe400078e000c */
[C---:B------:R-:W-:Y:S02]  /*142f0*/  VIADD R7, R27.reuse, 0x82 ;  /* 0x000000821b077836 */ /* 0x040fe40000000000 */
[----:B------:R-:W-:Y:S02]  /*14300*/  VIADD R0, R27, 0x81 ;  /* 0x000000811b007836 */ /* 0x000fe40000000000 */
[----:B------:R-:W-:Y:S01]  /*14310*/  @!P3 IMAD.MOV R3, RZ, RZ, -R3 ;  /* 0x000000ffff03b224 */ /* 0x000fe200078e0a03 */
[----:B------:R-:W-:Y:S01]  /*14320*/  ISETP.GT.U32.AND P3, PT, R10, R6, PT ;  /* 0x000000060a00720c */ /* 0x000fe20003f64070 */
[--C-:B------:R-:W-:Y:S01]  /*14330*/  @!P5 IMAD.IADD R22, R22, 0x1, -R10.reuse ;  /* 0x000000011616d824 */ /* 0x100fe200078e0a0a */
[----:B------:R-:W-:Y:S01]  /*14340*/  IABS R17, R7 ;  /* 0x0000000700117213 */ /* 0x000fe20000000000 */
[--C-:B------:R-:W-:Y:S01]  /*14350*/  @!P6 IMAD.IADD R13, R13, 0x1, -R10.reuse ;  /* 0x000000010d0de824 */ /* 0x100fe200078e0a0a */
[----:B------:R-:W-:Y:S01]  /*14360*/  IABS R12, R0 ;  /* 0x00000000000c7213 */ /* 0x000fe20000000000 */
[----:B------:R1:W-:Y:S01]  /*14370*/  STL [R1+0x2e4], R3 ;  /* 0x0002e40301007387 */ /* 0x0003e20000100800 */
[----:B------:R-:W-:Y:S01]  /*14380*/  @!P0 IMAD.IADD R20, R20, 0x1, -R10 ;  /* 0x0000000114148824 */ /* 0x000fe200078e0a0a */
[----:B------:R-:W-:Y:S01]  /*14390*/  ISETP.GE.AND P6, PT, R9, RZ, PT ;  /* 0x000000ff0900720c */ /* 0x000fe20003fc6270 */
[----:B------:R-:W-:Y:S01]  /*143a0*/  IMAD.HI.U32 R18, R4, R17, RZ ;  /* 0x0000001104127227 */ /* 0x000fe200078e00ff */
[----:B------:R-:W-:-:S03]  /*143b0*/  ISETP.GT.U32.AND P0, PT, R10, R22, PT ;  /* 0x000000160a00720c */ /* 0x000fc60003f04070 */
[----:B------:R-:W-:-:S04]  /*143c0*/  IMAD.HI.U32 R9, R4, R12, RZ ;  /* 0x0000000c04097227 */ /* 0x000fc800078e00ff */
[----:B-1----:R-:W-:Y:S02]  /*143d0*/  IMAD.MOV.U32 R3, RZ, RZ, R16 ;  /* 0x000000ffff037224 */ /* 0x002fe400078e0010 */
[----:B------:R-:W-:Y:S02]  /*143e0*/  IMAD.MOV R18, RZ, RZ, -R18 ;  /* 0x000000ffff127224 */ /* 0x000fe400078e0a12 */
[----:B------:R-:W-:Y:S01]  /*143f0*/  @!P2 IMAD.MOV R3, RZ, RZ, -R3 ;  /* 0x000000ffff03a224 */ /* 0x000fe200078e0a03 */
[----:B------:R-:W-:Y:S01]  /*14400*/  ISETP.GT.U32.AND P2, PT, R10, R20, PT ;  /* 0x000000140a00720c */ /* 0x000fe20003f44070 */
[----:B------:R-:W-:Y:S02]  /*14410*/  IMAD.MOV R9, RZ, RZ, -R9 ;  /* 0x000000ffff097224 */ /* 0x000fe400078e0a09 */
[----:B------:R-:W-:Y:S01]  /*14420*/  @!P3 IMAD.IADD R6, R6, 0x1, -R10 ;  /* 0x000000010606b824 */ /* 0x000fe200078e0a0a */
[----:B------:R-:W-:Y:S01]  /*14430*/  ISETP.GE.AND P3, PT, R15, RZ, PT ;  /* 0x000000ff0f00720c */ /* 0x000fe20003f66270 */
[----:B------:R1:W-:Y:S01]  /*14440*/  STL [R1+0x2b4], R3 ;  /* 0x0002b40301007387 */ /* 0x0003e20000100800 */
[----:B------:R-:W-:-:S02]  /*14450*/  IMAD R15, R10, R18, R17 ;  /* 0x000000120a0f7224 */ /* 0x000fc400078e0211 */
[C---:B------:R-:W-:Y:S01]  /*14460*/  IMAD R12, R10.reuse, R9, R12 ;  /* 0x000000090a0c7224 */ /* 0x040fe200078e020c */
[----:B------:R-:W-:Y:S01]  /*14470*/  ISETP.GT.U32.AND P5, PT, R10, R6, PT ;  /* 0x000000060a00720c */ /* 0x000fe20003fa4070 */
[----:B------:R-:W-:Y:S02]  /*14480*/  @!P0 IMAD.IADD R22, R22, 0x1, -R10 ;  /* 0x0000000116168824 */ /* 0x000fe400078e0a0a */
[C---:B------:R-:W-:Y:S01]  /*14490*/  VIADD R21, R27.reuse, 0x80 ;  /* 0x000000801b157836 */ /* 0x040fe20000000000 */
[C---:B------:R-:W-:Y:S01]  /*144a0*/  ISETP.GT.U32.AND P0, PT, R10.reuse, R12, PT ;  /* 0x0000000c0a00720c */ /* 0x040fe20003f04070 */
[----:B------:R-:W-:Y:S02]  /*144b0*/  VIADD R9, R27, 0x7f ;  /* 0x0000007f1b097836 */ /* 0x000fe40000000000 */
[----:B-1----:R-:W-:Y:S01]  /*144c0*/  IMAD.MOV.U32 R3, RZ, RZ, R13 ;  /* 0x000000ffff037224 */ /* 0x002fe200078e000d */
[----:B------:R-:W-:Y:S01]  /*144d0*/  IABS R18, R21 ;  /* 0x0000001500127213 */ /* 0x000fe20000000000 */
[----:B------:R-:W-:Y:S01]  /*144e0*/  IMAD.MOV.U32 R19, RZ, RZ, R14 ;  /* 0x000000ffff137224 */ /* 0x000fe200078e000e */
[----:B------:R-:W-:Y:S01]  /*144f0*/  IABS R17, R9 ;  /* 0x0000000900117213 */ /* 0x000fe20000000000 */
[----:B------:R-:W-:Y:S01]  /*14500*/  @!P6 IMAD.MOV R3, RZ, RZ, -R3 ;  /* 0x000000ffff03e224 */ /* 0x000fe200078e0a03 */
[----:B------:R-:W-:Y:S01]  /*14510*/  ISETP.GT.U32.AND P6, PT, R10, R15, PT ;  /* 0x0000000f0a00720c */ /* 0x000fe20003fc4070 */
[--C-:B------:R-:W-:Y:S01]  /*14520*/  @!P5 IMAD.IADD R6, R6, 0x1, -R10.reuse ;  /* 0x000000010606d824 */ /* 0x100fe200078e0a0a */
[----:B------:R-:W-:Y:S01]  /*14530*/  ISETP.GE.AND P5, PT, R8, RZ, PT ;  /* 0x000000ff0800720c */ /* 0x000fe20003fa6270 */
[----:B------:R-:W-:Y:S01]  /*14540*/  @!P4 IMAD.MOV R19, RZ, RZ, -R19 ;  /* 0x000000ffff13c224 */ /* 0x000fe200078e0a13 */
[----:B------:R-:W-:Y:S01]  /*14550*/  ISETP.GE.AND P4, PT, R11, RZ, PT ;  /* 0x000000ff0b00720c */ /* 0x000fe20003f86270 */
[----:B------:R-:W-:-:S02]  /*14560*/  @!P0 IMAD.IADD R12, R12, 0x1, -R10 ;  /* 0x000000010c0c8824 */ /* 0x000fc400078e0a0a */
[----:B------:R-:W-:Y:S01]  /*14570*/  IMAD.HI.U32 R8, R4, R18, RZ ;  /* 0x0000001204087227 */ /* 0x000fe200078e00ff */
[----:B------:R-:W-:Y:S02]  /*14580*/  STL [R1+0x2cc], R19 ;  /* 0x0002cc1301007387 */ /* 0x000fe40000100800 */
[----:B------:R-:W-:Y:S01]  /*14590*/  ISETP.GT.U32.AND P0, PT, R10, R12, PT ;  /* 0x0000000c0a00720c */ /* 0x000fe20003f04070 */
[----:B------:R-:W-:Y:S01]  /*145a0*/  IMAD.HI.U32 R13, R4, R17, RZ ;  /* 0x00000011040d7227 */ /* 0x000fe200078e00ff */
[----:B------:R1:W-:Y:S03]  /*145b0*/  STL [R1+0x2d4], R3 ;  /* 0x0002d40301007387 */ /* 0x0003e60000100800 */
[----:B------:R-:W-:Y:S02]  /*145c0*/  @!P6 IMAD.IADD R15, R15, 0x1, -R10 ;  /* 0x000000010f0fe824 */ /* 0x000fe400078e0a0a */
[----:B------:R-:W-:-:S02]  /*145d0*/  IMAD.MOV R8, RZ, RZ, -R8 ;  /* 0x000000ffff087224 */ /* 0x000fc400078e0a08 */
[----:B------:R-:W-:Y:S01]  /*145e0*/  IMAD.MOV R13, RZ, RZ, -R13 ;  /* 0x000000ffff0d7224 */ /* 0x000fe200078e0a0d */
[C---:B------:R-:W-:Y:S01]  /*145f0*/  ISETP.GT.U32.AND P6, PT, R10.reuse, R15, PT ;  /* 0x0000000f0a00720c */ /* 0x040fe20003fc4070 */
[C---:B------:R-:W-:Y:S02]  /*14600*/  IMAD R18, R10.reuse, R8, R18 ;  /* 0x000000080a127224 */ /* 0x040fe400078e0212 */
[----:B-1----:R-:W-:Y:S02]  /*14610*/  IMAD.MOV.U32 R3, RZ, RZ, R6 ;  /* 0x000000ffff037224 */ /* 0x002fe400078e0006 */
[----:B------:R-:W-:Y:S02]  /*14620*/  IMAD R17, R10, R13, R17 ;  /* 0x0000000d0a117224 */ /* 0x000fe400078e0211 */
[----:B------:R-:W-:Y:S01]  /*14630*/  @!P3 IMAD.MOV R3, RZ, RZ, -R3 ;  /* 0x000000ffff03b224 */ /* 0x000fe200078e0a03 */
[----:B------:R-:W-:Y:S01]  /*14640*/  ISETP.GE.AND P3, PT, R0, RZ, PT ;  /* 0x000000ff0000720c */ /* 0x000fe20003f66270 */
[--C-:B------:R-:W-:Y:S01]  /*14650*/  @!P0 IMAD.IADD R12, R12, 0x1, -R10.reuse ;  /* 0x000000010c0c8824 */ /* 0x100fe200078e0a0a */
[C---:B------:R-:W-:Y:S01]  /*14660*/  ISETP.GT.U32.AND P0, PT, R10.reuse, R17, PT ;  /* 0x000000110a00720c */ /* 0x040fe20003f04070 */
[----:B------:R-:W-:Y:S01]  /*14670*/  VIADD R0, R27, 0x7d ;  /* 0x0000007d1b007836 */ /* 0x000fe20000000000 */
[----:B------:R1:W-:Y:S01]  /*14680*/  STL [R1+0x2d8], R3 ;  /* 0x0002d80301007387 */ /* 0x0003e20000100800 */
[--C-:B------:R-:W-:Y:S01]  /*14690*/  @!P6 IMAD.IADD R15, R15, 0x1, -R10.reuse ;  /* 0x000000010f0fe824 */ /* 0x100fe200078e0a0a */
[----:B------:R-:W-:Y:S01]  /*146a0*/  ISETP.GT.U32.AND P6, PT, R10, R18, PT ;  /* 0x000000120a00720c */ /* 0x000fe20003fc4070 */
[----:B------:R-:W-:Y:S01]  /*146b0*/  @!P2 IMAD.IADD R20, R20, 0x1, -R10 ;  /* 0x000000011414a824 */ /* 0x000fe200078e0a0a */
[----:B------:R-:W-:Y:S01]  /*146c0*/  IABS R14, R0 ;  /* 0x00000000000e7213 */ /* 0x000fe20000000000 */
[----:B------:R-:W-:Y:S01]  /*146d0*/  VIADD R11, R27, 0x7e ;  /* 0x0000007e1b0b7836 */ /* 0x000fe20000000000 */
[----:B------:R-:W-:Y:S01]  /*146e0*/  ISETP.GE.AND P2, PT, R7, RZ, PT ;  /* 0x000000ff0700720c */ /* 0x000fe20003f46270 */
[----:B------:R-:W-:-:S02]  /*146f0*/  VIADD R7, R27, 0x7b ;  /* 0x0000007b1b077836 */ /* 0x000fc40000000000 */
[----:B------:R-:W-:Y:S01]  /*14700*/  IMAD.HI.U32 R19, R4, R14, RZ ;  /* 0x0000000e04137227 */ /* 0x000fe200078e00ff */
[----:B------:R-:W-:Y:S02]  /*14710*/  IABS R8, R11 ;  /* 0x0000000b00087213 */ /* 0x000fe40000000000 */
[----:B------:R-:W-:Y:S01]  /*14720*/  IABS R13, R7 ;  /* 0x00000007000d7213 */ /* 0x000fe20000000000 */
[----:B------:R-:W-:Y:S02]  /*14730*/  VIADD R6, R27, 0x7c ;  /* 0x0000007c1b067836 */ /* 0x000fe40000000000 */
[--C-:B------:R-:W-:Y:S01]  /*14740*/  @!P6 IMAD.IADD R18, R18, 0x1, -R10.reuse ;  /* 0x000000011212e824 */ /* 0x100fe200078e0a0a */
[----:B------:R-:W-:Y:S01]  /*14750*/  ISETP.GE.AND P6, PT, R21, RZ, PT ;  /* 0x000000ff1500720c */ /* 0x000fe20003fc6270 */
[----:B------:R-:W-:Y:S01]  /*14760*/  @!P0 IMAD.IADD R17, R17, 0x1, -R10 ;  /* 0x0000000111118824 */ /* 0x000fe200078e0a0a */
[----:B------:R-:W-:Y:S01]  /*14770*/  IABS R16, R6 ;  /* 0x0000000600107213 */ /* 0x000fe20000000000 */
[----:B------:R-:W-:Y:S01]  /*14780*/  IMAD.MOV R19, RZ, RZ, -R19 ;  /* 0x000000ffff137224 */ /* 0x000fe200078e0a13 */
[----:B------:R-:W-:Y:S01]  /*14790*/  ISETP.GT.U32.AND P0, PT, R10, R18, PT ;  /* 0x000000120a00720c */ /* 0x000fe20003f04070 */
[----:B-1----:R-:W-:-:S02]  /*147a0*/  IMAD.MOV.U32 R3, RZ, RZ, R20 ;  /* 0x000000ffff037224 */ /* 0x002fc400078e0014 */
[----:B------:R-:W-:Y:S01]  /*147b0*/  @!P4 IMAD.MOV R22, RZ, RZ, -R22 ;  /* 0x000000ffff16c224 */ /* 0x000fe200078e0a16 */
[----:B------:R-:W-:Y:S01]  /*147c0*/  ISETP.GT.U32.AND P4, PT, R10, R17, PT ;  /* 0x000000110a00720c */ /* 0x000fe20003f84070 */
[----:B------:R-:W-:-:S03]  /*147d0*/  IMAD.HI.U32 R23, R4, R8, RZ ;  /* 0x0000000804177227 */ /* 0x000fc600078e00ff */
[----:B------:R-:W-:Y:S01]  /*147e0*/  STL [R1+0x2ac], R22 ;  /* 0x0002ac1601007387 */ /* 0x000fe20000100800 */
[----:B------:R-:W-:Y:S02]  /*147f0*/  IMAD R14, R10, R19, R14 ;  /* 0x000000130a0e7224 */ /* 0x000fe400078e020e */
[----:B------:R-:W-:-:S04]  /*14800*/  IMAD.HI.U32 R19, R4, R13, RZ ;  /* 0x0000000d04137227 */ /* 0x000fc800078e00ff */
[----:B------:R-:W-:Y:S02]  /*14810*/  @!P5 IMAD.MOV R3, RZ, RZ, -R3 ;  /* 0x000000ffff03d224 */ /* 0x000fe400078e0a03 */
[----:B------:R-:W-:Y:S02]  /*14820*/  IMAD.MOV R23, RZ, RZ, -R23 ;  /* 0x000000ffff177224 */ /* 0x000fe400078e0a17 */
[----:B------:R-:W-:Y:S01]  /*14830*/  IMAD.HI.U32 R21, R4, R16, RZ ;  /* 0x0000001004157227 */ /* 0x000fe200078e00ff */
[----:B------:R1:W-:Y:S03]  /*14840*/  STL [R1+0x2a8], R3 ;  /* 0x0002a80301007387 */ /* 0x0003e60000100800 */
[----:B------:R-:W-:Y:S02]  /*14850*/  IMAD.MOV R19, RZ, RZ, -R19 ;  /* 0x000000ffff137224 */ /* 0x000fe400078e0a13 */
[----:B------:R-:W-:-:S02]  /*14860*/  IMAD R8, R10, R23, R8 ;  /* 0x000000170a087224 */ /* 0x000fc400078e0208 */
[----:B------:R-:W-:Y:S02]  /*14870*/  IMAD.MOV R21, RZ, RZ, -R21 ;  /* 0x000000ffff157224 */ /* 0x000fe400078e0a15 */
[C---:B------:R-:W-:Y:S01]  /*14880*/  IMAD R13, R10.reuse, R19, R13 ;  /* 0x000000130a0d7224 */ /* 0x040fe200078e020d */
[C---:B------:R-:W-:Y:S01]  /*14890*/  ISETP.GT.U32.AND P5, PT, R10.reuse, R8, PT ;  /* 0x000000080a00720c */ /* 0x040fe20003fa4070 */
[----:B-1----:R-:W-:Y:S02]  /*148a0*/  IMAD.MOV.U32 R3, RZ, RZ, R12 ;  /* 0x000000ffff037224 */ /* 0x002fe400078e000c */
[----:B------:R-:W-:Y:S01]  /*148b0*/  @!P2 IMAD.MOV R15, RZ, RZ, -R15 ;  /* 0x000000ffff0fa224 */ /* 0x000fe200078e0a0f */
[C---:B------:R-:W-:Y:S01]  /*148c0*/  ISETP.GT.U32.AND P2, PT, R10.reuse, R14, PT ;  /* 0x0000000e0a00720c */ /* 0x040fe20003f44070 */
[----:B------:R-:W-:Y:S02]  /*148d0*/  @!P3 IMAD.MOV R3, RZ, RZ, -R3 ;  /* 0x000000ffff03b224 */ /* 0x000fe400078e0a03 */
[----:B------:R-:W-:Y:S01]  /*148e0*/  IMAD R16, R10, R21, R16 ;  /* 0x000000150a107224 */ /* 0x000fe200078e0210 */
[----:B------:R1:W-:Y:S01]  /*148f0*/  STL [R1+0x2a0], R15 ;  /* 0x0002a00f01007387 */ /* 0x0003e20000100800 */
[--C-:B------:R-:W-:Y:S01]  /*14900*/  @!P0 IMAD.IADD R18, R18, 0x1, -R10.reuse ;  /* 0x0000000112128824 */ /* 0x100fe200078e0a0a */
[----:B------:R-:W-:Y:S01]  /*14910*/  ISETP.GE.AND P0, PT, R9, RZ, PT ;  /* 0x000000ff0900720c */ /* 0x000fe20003f06270 */
[----:B------:R-:W-:Y:S01]  /*14920*/  @!P4 IMAD.IADD R17, R17, 0x1, -R10 ;  /* 0x000000011111c824 */ /* 0x000fe200078e0a0a */
[C---:B------:R-:W-:Y:S01]  /*14930*/  ISETP.GT.U32.AND P4, PT, R10.reuse, R13, PT ;  /* 0x0000000d0a00720c */ /* 0x040fe20003f84070 */
[----:B------:R2:W-:Y:S01]  /*14940*/  STL [R1+0x298], R3 ;  /* 0x0002980301007387 */ /* 0x0005e20000100800 */
[----:B------:R-:W-:Y:S01]  /*14950*/  ISETP.GT.U32.AND P3, PT, R10, R16, PT ;  /* 0x000000100a00720c */ /* 0x000fe20003f64070 */
[----:B------:R-:W-:-:S02]  /*14960*/  VIADD R12, R27, 0x79 ;  /* 0x000000791b0c7836 */ /* 0x000fc40000000000 */
[----:B------:R-:W-:Y:S02]  /*14970*/  VIADD R9, R27, 0x7a ;  /* 0x0000007a1b097836 */ /* 0x000fe40000000000 */
[--C-:B------:R-:W-:Y:S01]  /*14980*/  @!P5 IMAD.IADD R8, R8, 0x1, -R10.reuse ;  /* 0x000000010808d824 */ /* 0x100fe200078e0a0a */
[----:B------:R-:W-:Y:S01]  /*14990*/  ISETP.GE.AND P5, PT, R11, RZ, PT ;  /* 0x000000ff0b00720c */ /* 0x000fe20003fa6270 */
[----:B------:R-:W-:Y:S01]  /*149a0*/  @!P2 IMAD.IADD R14, R14, 0x1, -R10 ;  /* 0x000000010e0ea824 */ /* 0x000fe200078e0a0a */
[----:B-1----:R-:W-:Y:S01]  /*149b0*/  IABS R15, R12 ;  /* 0x0000000c000f7213 */ /* 0x002fe20000000000 */
[----:B--2---:R-:W-:Y:S01]  /*149c0*/  IMAD.MOV.U32 R3, RZ, RZ, R18 ;  /* 0x000000ffff037224 */ /* 0x004fe200078e0012 */
[----:B------:R-:W-:Y:S01]  /*149d0*/  IABS R11, R9 ;  /* 0x00000009000b7213 */ /* 0x000fe20000000000 */
[--C-:B------:R-:W-:Y:S01]  /*149e0*/  @!P4 IMAD.IADD R13, R13, 0x1, -R10.reuse ;  /* 0x000000010d0dc824 */ /* 0x100fe200078e0a0a */
[----:B------:R-:W-:Y:S01]  /*149f0*/  ISETP.GE.AND P4, PT, R0, RZ, PT ;  /* 0x000000ff0000720c */ /* 0x000fe20003f86270 */
[----:B------:R-:W-:Y:S01]  /*14a00*/  @!P6 IMAD.MOV R3, RZ, RZ, -R3 ;  /* 0x000000ffff03e224 */ /* 0x000fe200078e0a03 */
[----:B------:R-:W-:Y:S01]  /*14a10*/  ISETP.GT.U32.AND P2, PT, R10, R8, PT ;  /* 0x000000080a00720c */ /* 0x000fe20003f44070 */
[----:B------:R-:W-:Y:S01]  /*14a20*/  @!P3 IMAD.IADD R16, R16, 0x1, -R10 ;  /* 0x000000011010b824 */ /* 0x000fe200078e0a0a */
[----:B------:R-:W-:Y:S01]  /*14a30*/  ISETP.GT.U32.AND P3, PT, R10, R14, PT ;  /* 0x0000000e0a00720c */ /* 0x000fe20003f64070 */
[----:B------:R-:W-:Y:S01]  /*14a40*/  IMAD.MOV.U32 R0, RZ, RZ, R15 ;  /* 0x000000ffff007224 */ /* 0x000fe200078e000f */
[----:B------:R1:W-:Y:S01]  /*14a50*/  STL [R1+0x294], R3 ;  /* 0x0002940301007387 */ /* 0x0003e20000100800 */
[----:B------:R-:W-:Y:S01]  /*14a60*/  IMAD.HI.U32 R15, R4, R11, RZ ;  /* 0x0000000b040f7227 */ /* 0x000fe200078e00ff */
[----:B------:R-:W-:-:S03]  /*14a70*/  ISETP.GT.U32.AND P6, PT, R10, R16, PT ;  /* 0x000000100a00720c */ /* 0x000fc60003fc4070 */
[----:B------:R-:W-:Y:S02]  /*14a80*/  IMAD.MOV R15, RZ, RZ, -R15 ;  /* 0x000000ffff0f7224 */ /* 0x000fe400078e0a0f */
[----:B------:R-:W-:Y:S02]  /*14a90*/  VIADD R18, R27, 0x75 ;  /* 0x000000751b127836 */ /* 0x000fe40000000000 */
[----:B------:R-:W-:Y:S02]  /*14aa0*/  IMAD R11, R10, R15, R11 ;  /* 0x0000000f0a0b7224 */ /* 0x000fe400078e020b */
[----:B-1----:R-:W-:Y:S01]  /*14ab0*/  IMAD.MOV.U32 R3, RZ, RZ, R17 ;  /* 0x000000ffff037224 */ /* 0x002fe200078e0011 */
[----:B------:R-:W-:Y:S01]  /*14ac0*/  IABS R20, R18 ;  /* 0x0000001200147213 */ /* 0x000fe20000000000 */
[----:B------:R-:W-:Y:S01]  /*14ad0*/  @!P2 IMAD.IADD R8, R8, 0x1, -R10 ;  /* 0x000000010808a824 */ /* 0x000fe200078e0a0a */
[----:B------:R-:W-:Y:S01]  /*14ae0*/  ISETP.GE.AND P2, PT, R6, RZ, PT ;  /* 0x000000ff0600720c */ /* 0x000fe20003f46270 */
[----:B------:R-:W-:Y:S01]  /*14af0*/  @!P0 IMAD.MOV R3, RZ, RZ, -R3 ;  /* 0x000000ffff038224 */ /* 0x000fe200078e0a03 */
[----:B------:R-:W-:Y:S01]  /*14b00*/  ISETP.GT.U32.AND P0, PT, R10, R13, PT ;  /* 0x0000000d0a00720c */ /* 0x000fe20003f04070 */
[----:B------:R-:W-:-:S03]  /*14b10*/  IMAD.HI.U32 R6, R4, R0, RZ ;  /* 0x0000000004067227 */ /* 0x000fc600078e00ff */
[----:B------:R1:W-:Y:S01]  /*14b20*/  STL [R1+0x288], R3 ;  /* 0x0002880301007387 */ /* 0x0003e20000100800 */
[----:B------:R-:W-:Y:S01]  /*14b30*/  @!P6 IMAD.IADD R16, R16, 0x1, -R10 ;  /* 0x000000011010e824 */ /* 0x000fe200078e0a0a */
[----:B------:R-:W-:Y:S01]  /*14b40*/  ISETP.GE.AND P6, PT, R9, RZ, PT ;  /* 0x000000ff0900720c */ /* 0x000fe20003fc6270 */
[----:B------:R-:W-:Y:S02]  /*14b50*/  IMAD.MOV R6, RZ, RZ, -R6 ;  /* 0x000000ffff067224 */ /* 0x000fe400078e0a06 */
[----:B------:R-:W-:Y:S02]  /*14b60*/  VIADD R9, R27, 0x78 ;  /* 0x000000781b097836 */ /* 0x000fe40000000000 */
[--C-:B------:R-:W-:Y:S01]  /*14b70*/  @!P3 IMAD.IADD R14, R14, 0x1, -R10.reuse ;  /* 0x000000010e0eb824 */ /* 0x100fe200078e0a0a */
[----:B------:R-:W-:Y:S01]  /*14b80*/  ISETP.GE.AND P3, PT, R7, RZ, PT ;  /* 0x000000ff0700720c */ /* 0x000fe20003f66270 */
[----:B------:R-:W-:Y:S01]  /*14b90*/  @!P0 IMAD.IADD R13, R13, 0x1, -R10 ;  /* 0x000000010d0d8824 */ /* 0x000fe200078e0a0a */
[C---:B------:R-:W-:Y:S01]  /*14ba0*/  ISETP.GT.U32.AND P0, PT, R10.reuse, R11, PT ;  /* 0x0000000b0a00720c */ /* 0x040fe20003f04070 */
[----:B------:R-:W-:Y:S01]  /*14bb0*/  IMAD R0, R10, R6, R0 ;  /* 0x000000060a007224 */ /* 0x000fe200078e0200 */
[----:B------:R-:W-:Y:S01]  /*14bc0*/  IABS R7, R9 ;  /* 0x0000000900077213 */ /* 0x000fe20000000000 */
[----:B------:R-:W-:-:S02]  /*14bd0*/  VIADD R15, R27, 0x77 ;  /* 0x000000771b0f7836 */ /* 0x000fc40000000000 */
[----:B------:R-:W-:Y:S02]  /*14be0*/  VIADD R17, R27, 0x76 ;  /* 0x000000761b117836 */ /* 0x000fe40000000000 */
[----:B------:R-:W-:Y:S01]  /*14bf0*/  IMAD.HI.U32 R23, R4, R7, RZ ;  /* 0x0000000704177227 */ /* 0x000fe200078e00ff */
[----:B------:R-:W-:Y:S02]  /*14c00*/  IABS R6, R15 ;  /* 0x0000000f00067213 */ /* 0x000fe40000000000 */
[----:B------:R-:W-:Y:S01]  /*14c10*/  IABS R25, R17 ;  /* 0x0000001100197213 */ /* 0x000fe20000000000 */
[----:B------:R-:W-:Y:S02]  /*14c20*/  IMAD.MOV R23, RZ, RZ, -R23 ;  /* 0x000000ffff177224 */ /* 0x000fe400078e0a17 */
[----:B------:R-:W-:Y:S01]  /*14c30*/  @!P0 IMAD.IADD R11, R11, 0x1, -R10 ;  /* 0x000000010b0b8824 */ /* 0x000fe200078e0a0a */
[C---:B------:R-:W-:Y:S01]  /*14c40*/  ISETP.GT.U32.AND P0, PT, R10.reuse, R0, PT ;  /* 0x000000000a00720c */ /* 0x040fe20003f04070 */
[----:B------:R-:W-:-:S02]  /*14c50*/  IMAD R7, R10, R23, R7 ;  /* 0x000000170a077224 */ /* 0x000fc400078e0207 */
[----:B------:R-:W-:-:S04]  /*14c60*/  IMAD.HI.U32 R22, R4, R6, RZ ;  /* 0x0000000604167227 */ /* 0x000fc800078e00ff */
[----:B------:R-:W-:Y:S02]  /*14c70*/  IMAD.MOV R22, RZ, RZ, -R22 ;  /* 0x000000ffff167224 */ /* 0x000fe400078e0a16 */
[----:B------:R-:W-:Y:S02]  /*14c80*/  VIADD R19, R27, 0x74 ;  /* 0x000000741b137836 */ /* 0x000fe40000000000 */
[----:B------:R-:W-:Y:S02]  /*14c90*/  IMAD R6, R10, R22, R6 ;  /* 0x000000160a067224 */ /* 0x000fe400078e0206 */
[----:B------:R-:W-:Y:S01]  /*14ca0*/  @!P0 IMAD.IADD R0, R0, 0x1, -R10 ;  /* 0x0000000100008824 */ /* 0x000fe200078e0a0a */
[----:B------:R-:W-:Y:S01]  /*14cb0*/  ISETP.GT.U32.AND P0, PT, R10, R7, PT ;  /* 0x000000070a00720c */ /* 0x000fe20003f04070 */
[----:B------:R-:W-:Y:S01]  /*14cc0*/  IMAD.MOV.U32 R29, RZ, RZ, R8 ;  /* 0x000000ffff1d7224 */ /* 0x000fe200078e0008 */
[----:B------:R-:W-:Y:S01]  /*14cd0*/  IABS R21, R19 ;  /* 0x0000001300157213 */ /* 0x000fe20000000000 */
[----:B------:R-:W-:-:S04]  /*14ce0*/  IMAD.HI.U32 R22, R4, R20, RZ ;  /* 0x0000001404167227 */ /* 0x000fc800078e00ff */
[----:B-1----:R-:W-:Y:S02]  /*14cf0*/  IMAD.MOV.U32 R3, RZ, RZ, R14 ;  /* 0x000000ffff037224 */ /* 0x002fe400078e000e */
[----:B------:R-:W-:-:S04]  /*14d00*/  IMAD.HI.U32 R26, R4, R25, RZ ;  /* 0x00000019041a7227 */ /* 0x000fc800078e00ff */
[----:B------:R-:W-:Y:S01]  /*14d10*/  @!P0 IMAD.IADD R7, R7, 0x1, -R10 ;  /* 0x0000000107078824 */ /* 0x000fe200078e0a0a */
[C---:B------:R-:W-:Y:S01]  /*14d20*/  ISETP.GT.U32.AND P0, PT, R10.reuse, R11, PT ;  /* 0x0000000b0a00720c */ /* 0x040fe20003f04070 */
[----:B------:R-:W-:Y:S02]  /*14d30*/  @!P5 IMAD.MOV R29, RZ, RZ, -R29 ;  /* 0x000000ffff1dd224 */ /* 0x000fe400078e0a1d */
[----:B------:R-:W-:Y:S01]  /*14d40*/  IMAD.MOV R22, RZ, RZ, -R22 ;  /* 0x000000ffff167224 */ /* 0x000fe200078e0a16 */
[C---:B------:R-:W-:Y:S01]  /*14d50*/  ISETP.GT.U32.AND P5, PT, R10.reuse, R7, PT ;  /* 0x000000070a00720c */ /* 0x040fe20003fa4070 */
[----:B------:R-:W-:Y:S01]  /*14d60*/  @!P4 IMAD.MOV R3, RZ, RZ, -R3 ;  /* 0x000000ffff03c224 */ /* 0x000fe200078e0a03 */
[----:B------:R-:W-:Y:S01]  /*14d70*/  ISETP.GT.U32.AND P4, PT, R10, R0, PT ;  /* 0x000000000a00720c */ /* 0x000fe20003f84070 */
[----:B------:R-:W-:Y:S01]  /*14d80*/  IMAD.MOV.U32 R8, RZ, RZ, R16 ;  /* 0x000000ffff087224 */ /* 0x000fe200078e0010 */
[----:B------:R-:W-:Y:S01]  /*14d90*/  STL [R1+0x284], R29 ;  /* 0x0002841d01007387 */ /* 0x000fe20000100800 */
[----:B------:R-:W-:-:S03]  /*14da0*/  IMAD.HI.U32 R24, R4, R21, RZ ;  /* 0x0000001504187227 */ /* 0x000fc600078e00ff */
[----:B------:R1:W-:Y:S01]  /*14db0*/  STL [R1+0x278], R3 ;  /* 0x0002780301007387 */ /* 0x0003e20000100800 */
[----:B------:R-:W-:Y:S02]  /*14dc0*/  IMAD.MOV R26, RZ, RZ, -R26 ;  /* 0x000000ffff1a7224 */ /* 0x000fe400078e0a1a */
[C---:B------:R-:W-:Y:S02]  /*14dd0*/  IMAD R20, R10.reuse, R22, R20 ;  /* 0x000000160a147224 */ /* 0x040fe400078e0214 */
[----:B------:R-:W-:Y:S01]  /*14de0*/  @!P2 IMAD.MOV R8, RZ, RZ, -R8 ;  /* 0x000000ffff08a224 */ /* 0x000fe200078e0a08 */
[C---:B------:R-:W-:Y:S01]  /*14df0*/  ISETP.GT.U32.AND P2, PT, R10.reuse, R6, PT ;  /* 0x000000060a00720c */ /* 0x040fe20003f44070 */
[----:B------:R-:W-:Y:S02]  /*14e00*/  IMAD.MOV R24, RZ, RZ, -R24 ;  /* 0x000000ffff187224 */ /* 0x000fe400078e0a18 */
[----:B------:R-:W-:Y:S01]  /*14e10*/  IMAD R25, R10, R26, R25 ;  /* 0x0000001a0a197224 */ /* 0x000fe200078e0219 */
[----:B------:R2:W-:Y:S01]  /*14e20*/  STL [R1+0x270], R8 ;  /* 0x0002700801007387 */ /* 0x0005e20000100800 */
[----:B-1----:R-:W-:-:S02]  /*14e30*/  IMAD.MOV.U32 R3, RZ, RZ, R13 ;  /* 0x000000ffff037224 */ /* 0x002fc400078e000d */
[--C-:B------:R-:W-:Y:S01]  /*14e40*/  @!P0 IMAD.IADD R11, R11, 0x1, -R10.reuse ;  /* 0x000000010b0b8824 */ /* 0x100fe200078e0a0a */
[C---:B------:R-:W-:Y:S01]  /*14e50*/  ISETP.GT.U32.AND P0, PT, R10.reuse, R20, PT ;  /* 0x000000140a00720c */ /* 0x040fe20003f04070 */
[C---:B------:R-:W-:Y:S02]  /*14e60*/  IMAD R21, R10.reuse, R24, R21 ;  /* 0x000000180a157224 */ /* 0x040fe400078e0215 */
[----:B------:R-:W-:Y:S01]  /*14e70*/  @!P3 IMAD.MOV R3, RZ, RZ, -R3 ;  /* 0x000000ffff03b224 */ /* 0x000fe200078e0a03 */
[----:B------:R-:W-:Y:S01]  /*14e80*/  ISETP.GT.U32.AND P3, PT, R10, R25, PT ;  /* 0x000000190a00720c */ /* 0x000fe20003f64070 */
[--C-:B------:R-:W-:Y:S01]  /*14e90*/  @!P4 IMAD.IADD R0, R0, 0x1, -R10.reuse ;  /* 0x000000010000c824 */ /* 0x100fe200078e0a0a */
[----:B------:R-:W-:Y:S01]  /*14ea0*/  ISETP.GE.AND P4, PT, R12, RZ, PT ;  /* 0x000000ff0c00720c */ /* 0x000fe20003f86270 */
[--C-:B------:R-:W-:Y:S01]  /*14eb0*/  @!P5 IMAD.IADD R7, R7, 0x1, -R10.reuse ;  /* 0x000000010707d824 */ /* 0x100fe200078e0a0a */
[----:B------:R-:W-:Y:S01]  /*14ec0*/  ISETP.GT.U32.AND P5, PT, R10, R21, PT ;  /* 0x000000150a00720c */ /* 0x000fe20003fa4070 */
[----:B------:R-:W-:Y:S01]  /*14ed0*/  VIADD R23, R27, 0x73 ;  /* 0x000000731b177836 */ /* 0x000fe20000000000 */
[----:B------:R1:W-:Y:S01]  /*14ee0*/  STL [R1+0x264], R3 ;  /* 0x0002640301007387 */ /* 0x0003e20000100800 */
[--C-:B------:R-:W-:Y:S01]  /*14ef0*/  @!P2 IMAD.IADD R6, R6, 0x1, -R10.reuse ;  /* 0x000000010606a824 */ /* 0x100fe200078e0a0a */
[----:B------:R-:W-:Y:S01]  /*14f00*/  ISETP.GE.AND P2, PT, R9, RZ, PT ;  /* 0x000000ff0900720c */ /* 0x000fe20003f46270 */
[--C-:B------:R-:W-:Y:S01]  /*14f10*/  @!P0 IMAD.IADD R20, R20, 0x1, -R10.reuse ;  /* 0x0000000114148824 */ /* 0x100fe200078e0a0a */
[----:B------:R-:W-:Y:S01]  /*14f20*/  IABS R22, R23 ;  /* 0x0000001700167213 */ /* 0x000fe20000000000 */
[----:B------:R-:W-:Y:S01]  /*14f30*/  IMAD.MOV.U32 R14, RZ, RZ, R11 ;  /* 0x000000ffff0e7224 */ /* 0x000fe200078e000b */
[----:B------:R-:W-:Y:S01]  /*14f40*/  ISETP.GT.U32.AND P0, PT, R10, R6, PT ;  /* 0x000000060a00720c */ /* 0x000fe20003f04070 */
[----:B------:R-:W-:Y:S01]  /*14f50*/  @!P3 IMAD.IADD R25, R25, 0x1, -R10 ;  /* 0x000000011919b824 */ /* 0x000fe200078e0a0a */
[----:B------:R-:W-:Y:S01]  /*14f60*/  ISETP.GE.AND P3, PT, R15, RZ, PT ;  /* 0x000000ff0f00720c */ /* 0x000fe20003f66270 */
[----:B--2---:R-:W-:-:S04]  /*14f70*/  IMAD.HI.U32 R8, R4, R22, RZ ;  /* 0x0000001604087227 */ /* 0x004fc800078e00ff */
[----:B-1----:R-:W-:Y:S02]  /*14f80*/  IMAD.MOV.U32 R3, RZ, RZ, R0 ;  /* 0x000000ffff037224 */ /* 0x002fe400078e0000 */
[----:B------:R-:W-:Y:S02]  /*14f90*/  @!P6 IMAD.MOV R14, RZ, RZ, -R14 ;  /* 0x000000ffff0ee224 */ /* 0x000fe400078e0a0e */
[----:B------:R-:W-:Y:S01]  /*14fa0*/  @!P5 IMAD.IADD R21, R21, 0x1, -R10 ;  /* 0x000000011515d824 */ /* 0x000fe200078e0a0a */
[C---:B------:R-:W-:Y:S01]  /*14fb0*/  ISETP.GT.U32.AND P5, PT, R10.reuse, R25, PT ;  /* 0x000000190a00720c */ /* 0x040fe20003fa4070 */
[----:B------:R-:W-:Y:S01]  /*14fc0*/  @!P4 IMAD.MOV R3, RZ, RZ, -R3 ;  /* 0x000000ffff03c224 */ /* 0x000fe200078e0a03 */
[----:B------:R-:W-:Y:S01]  /*14fd0*/  STL [R1+0x258], R14 ;  /* 0x0002580e01007387 */ /* 0x000fe20000100800 */
[----:B------:R-:W-:Y:S01]  /*14fe0*/  IMAD.MOV R8, RZ, RZ, -R8 ;  /* 0x000000ffff087224 */ /* 0x000fe200078e0a08 */
[----:B------:R-:W-:Y:S01]  /*14ff0*/  ISETP.GT.U32.AND P6, PT, R10, R21, PT ;  /* 0x000000150a00720c */ /* 0x000fe20003fc4070 */
[----:B------:R-:W-:Y:S01]  /*15000*/  @!P0 IMAD.IADD R6, R6, 0x1, -R10 ;  /* 0x0000000106068824 */ /* 0x000fe200078e0a0a */
[----:B------:R1:W-:Y:S01]  /*15010*/  STL [R1+0x24c], R3 ;  /* 0x00024c0301007387 */ /* 0x0003e20000100800 */
[C---:B------:R-:W-:Y:S01]  /*15020*/  IMAD R8, R10.reuse, R8, R22 ;  /* 0x000000080a087224 */ /* 0x040fe200078e0216 */
[----:B------:R-:W-:Y:S01]  /*15030*/  ISETP.GT.U32.AND P4, PT, R10, R20, PT ;  /* 0x000000140a00720c */ /* 0x000fe20003f84070 */
[----:B------:R-:W-:Y:S01]  /*15040*/  VIADD R9, R27, 0x71 ;  /* 0x000000711b097836 */ /* 0x000fe20000000000 */
[----:B------:R-:W-:Y:S01]  /*15050*/  ISETP.GE.AND P0, PT, R17, RZ, PT ;  /* 0x000000ff1100720c */ /* 0x000fe20003f06270 */
[----:B------:R-:W-:-:S02]  /*15060*/  VIADD R26, R27, 0x72 ;  /* 0x000000721b1a7836 */ /* 0x000fc40000000000 */
[----:B------:R-:W-:Y:S01]  /*15070*/  @!P5 IMAD.IADD R25, R25, 0x1, -R10 ;  /* 0x000000011919d824 */ /* 0x000fe200078e0a0a */
[----:B------:R-:W-:Y:S01]  /*15080*/  IABS R0, R9 ;  /* 0x0000000900007213 */ /* 0x000fe20000000000 */
[----:B------:R-:W-:Y:S01]  /*15090*/  IMAD.MOV.U32 R15, RZ, RZ, R6 ;  /* 0x000000ffff0f7224 */ /* 0x000fe200078e0006 */
[----:B------:R-:W-:Y:S01]  /*150a0*/  IABS R24, R26 ;  /* 0x0000001a00187213 */ /* 0x000fe20000000000 */
[----:B-1----:R-:W-:Y:S02]  /*150b0*/  IMAD.MOV.U32 R3, RZ, RZ, R7 ;  /* 0x000000ffff037224 */ /* 0x002fe400078e0007 */
        /* <DEDUP_REMOVED lines=8> */
[----:B------:R-:W-:Y:S02]  /*15140*/  @!P3 IMAD.MOV R15, RZ, RZ, -R15 ;  /* 0x000000ffff0fb224 */ /* 0x000fe400078e0a0f */
[----:B------:R-:W-:Y:S02]  /*15150*/  VIADD R7, R27, 0x70 ;  /* 0x000000701b077836 */ /* 0x000fe40000000000 */
[----:B------:R-:W-:Y:S01]  /*15160*/  IMAD.MOV R14, RZ, RZ, -R14 ;  /* 0x000000ffff0e7224 */ /* 0x000fe200078e0a0e */
[----:B------:R-:W-:Y:S01]  /*15170*/  STL [R1+0x238], R15 ;  /* 0x0002380f01007387 */ /* 0x000fe20000100800 */
[----:B------:R-:W-:Y:S01]  /*15180*/  @!P2 IMAD.IADD R8, R8, 0x1, -R10 ;  /* 0x000000010808a824 */ /* 0x000fe200078e0a0a */
[----:B------:R-:W-:Y:S01]  /*15190*/  IABS R11, R7 ;  /* 0x00000007000b7213 */ /* 0x000fe20000000000 */
[----:B-1----:R-:W-:Y:S01]  /*151a0*/  IMAD.MOV.U32 R3, RZ, RZ, R25 ;  /* 0x000000ffff037224 */ /* 0x002fe200078e0019 */
[----:B------:R-:W-:Y:S01]  /*151b0*/  ISETP.GE.AND P2, PT, R23, RZ, PT ;  /* 0x000000ff1700720c */ /* 0x000fe20003f46270 */
[----:B------:R-:W-:Y:S01]  /*151c0*/  IMAD.HI.U32 R13, R4, R24, RZ ;  /* 0x00000018040d7227 */ /* 0x000fe200078e00ff */
[----:B------:R-:W-:-:S03]  /*151d0*/  ISETP.GT.U32.AND P3, PT, R10, R8, PT ;  /* 0x000000080a00720c */ /* 0x000fc60003f64070 */
[----:B------:R-:W-:Y:S01]  /*151e0*/  @!P0 IMAD.MOV R3, RZ, RZ, -R3 ;  /* 0x000000ffff038224 */ /* 0x000fe200078e0a03 */
[----:B------:R-:W-:Y:S01]  /*151f0*/  ISETP.GE.AND P0, PT, R26, RZ, PT ;  /* 0x000000ff1a00720c */ /* 0x000fe20003f06270 */
[----:B------:R-:W-:Y:S02]  /*15200*/  IMAD R0, R10, R14, R0 ;  /* 0x0000000e0a007224 */ /* 0x000fe400078e0200 */
[----:B------:R-:W-:Y:S01]  /*15210*/  IMAD.MOV R13, RZ, RZ, -R13 ;  /* 0x000000ffff0d7224 */ /* 0x000fe200078e0a0d */
[----:B------:R1:W-:Y:S01]  /*15220*/  STL [R1+0x234], R3 ;  /* 0x0002340301007387 */ /* 0x0003e20000100800 */
[----:B------:R-:W-:Y:S02]  /*15230*/  IMAD.MOV.U32 R6, RZ, RZ, R20 ;  /* 0x000000ffff067224 */ /* 0x000fe400078e0014 */
[----:B------:R-:W-:-:S04]  /*15240*/  IMAD.HI.U32 R12, R4, R11, RZ ;  /* 0x0000000b040c7227 */ /* 0x000fc800078e00ff */
[C---:B------:R-:W-:Y:S02]  /*15250*/  IMAD R13, R10.reuse, R13, R24 ;  /* 0x0000000d0a0d7224 */ /* 0x040fe400078e0218 */
[----:B------:R-:W-:Y:S01]  /*15260*/  @!P4 IMAD.MOV R6, RZ, RZ, -R6 ;  /* 0x000000ffff06c224 */ /* 0x000fe200078e0a06 */
[----:B------:R-:W-:Y:S01]  /*15270*/  ISETP.GE.AND P4, PT, R9, RZ, PT ;  /* 0x000000ff0900720c */ /* 0x000fe20003f86270 */
[----:B-1----:R-:W-:Y:S01]  /*15280*/  IMAD.MOV.U32 R3, RZ, RZ, R21 ;  /* 0x000000ffff037224 */ /* 0x002fe200078e0015 */
[C---:B------:R-:W-:Y:S01]  /*15290*/  ISETP.GT.U32.AND P5, PT, R10.reuse, R13, PT ;  /* 0x0000000d0a00720c */ /* 0x040fe20003fa4070 */
[----:B------:R-:W-:Y:S01]  /*152a0*/  IMAD.MOV R12, RZ, RZ, -R12 ;  /* 0x000000ffff0c7224 */ /* 0x000fe200078e0a0c */
[----:B------:R1:W-:Y:S01]  /*152b0*/  STL [R1+0x230], R6 ;  /* 0x0002300601007387 */ /* 0x0003e20000100800 */
[----:B------:R-:W-:Y:S01]  /*152c0*/  @!P6 IMAD.MOV R3, RZ, RZ, -R3 ;  /* 0x000000ffff03e224 */ /* 0x000fe200078e0a03 */
[----:B------:R-:W-:Y:S01]  /*152d0*/  ISETP.GT.U32.AND P6, PT, R10, R0, PT ;  /* 0x000000000a00720c */ /* 0x000fe20003fc4070 */
[----:B------:R-:W-:Y:S01]  /*152e0*/  @!P3 IMAD.IADD R8, R8, 0x1, -R10 ;  /* 0x000000010808b824 */ /* 0x000fe200078e0a0a */
[----:B------:R-:W-:Y:S01]  /*152f0*/  ISETP.GE.AND P3, PT, R7, RZ, PT ;  /* 0x000000ff0700720c */ /* 0x000fe20003f66270 */
[C---:B------:R-:W-:Y:S01]  /*15300*/  VIADD R9, R27.reuse, 0x6e ;  /* 0x0000006e1b097836 */ /* 0x040fe20000000000 */
[----:B------:R2:W-:Y:S01]  /*15310*/  STL [R1+0x22c], R3 ;  /* 0x00022c0301007387 */ /* 0x0005e20000100800 */
[----:B------:R-:W-:Y:S01]  /*15320*/  IABS R7, R2 ;  /* 0x0000000200077213 */ /* 0x000fe20000000000 */
[----:B------:R-:W-:-:S02]  /*15330*/  VIADD R16, R27, 0x6b ;  /* 0x0000006b1b107836 */ /* 0x000fc40000000000 */
[----:B-1----:R-:W-:Y:S01]  /*15340*/  IMAD R6, R10, R12, R11 ;  /* 0x0000000c0a067224 */ /* 0x002fe200078e020b */
[----:B------:R-:W-:Y:S01]  /*15350*/  IABS R17, R9 ;  /* 0x0000000900117213 */ /* 0x000fe20000000000 */
[----:B------:R-:W-:Y:S02]  /*15360*/  VIADD R11, R27, 0x6f ;  /* 0x0000006f1b0b7836 */ /* 0x000fe40000000000 */
[----:B------:R-:W-:Y:S02]  /*15370*/  @!P5 IMAD.IADD R13, R13, 0x1, -R10 ;  /* 0x000000010d0dd824 */ /* 0x000fe400078e0a0a */
[----:B--2---:R-:W-:Y:S01]  /*15380*/  IMAD.MOV.U32 R3, RZ, RZ, R8 ;  /* 0x000000ffff037224 */ /* 0x004fe200078e0008 */
[----:B------:R-:W-:Y:S01]  /*15390*/  IABS R12, R11 ;  /* 0x0000000b000c7213 */ /* 0x000fe20000000000 */
[----:B------:R-:W-:Y:S01]  /*153a0*/  @!P6 IMAD.IADD R0, R0, 0x1, -R10 ;  /* 0x000000010000e824 */ /* 0x000fe200078e0a0a */
[----:B------:R-:W-:Y:S01]  /*153b0*/  ISETP.GE.AND P6, PT, R11, RZ, PT ;  /* 0x000000ff0b00720c */ /* 0x000fe20003fc6270 */
[----:B------:R-:W-:Y:S01]  /*153c0*/  @!P2 IMAD.MOV R3, RZ, RZ, -R3 ;  /* 0x000000ffff03a224 */ /* 0x000fe200078e0a03 */
[----:B------:R-:W-:Y:S01]  /*153d0*/  ISETP.GT.U32.AND P5, PT, R10, R13, PT ;  /* 0x0000000d0a00720c */ /* 0x000fe20003fa4070 */
[----:B------:R-:W-:Y:S01]  /*153e0*/  IMAD.HI.U32 R11, R4, R12, RZ ;  /* 0x0000000c040b7227 */ /* 0x000fe200078e00ff */
[----:B------:R-:W-:Y:S01]  /*153f0*/  ISETP.GT.U32.AND P2, PT, R10, R0, PT ;  /* 0x000000000a00720c */ /* 0x000fe20003f44070 */
[----:B------:R-:W1:Y:S01]  /*15400*/  I2F.RP R8, R7 ;  /* 0x0000000700087306 */ /* 0x000e620000209400 */
[----:B------:R2:W-:Y:S01]  /*15410*/  STL [R1+0x228], R3 ;  /* 0x0002280301007387 */ /* 0x0005e20000100800 */
[----:B------:R-:W-:-:S04]  /*15420*/  IMAD.MOV R11, RZ, RZ, -R11 ;  /* 0x000000ffff0b7224 */ /* 0x000fc800078e0a0b */
[C---:B------:R-:W-:Y:S02]  /*15430*/  IMAD R12, R10.reuse, R11, R12 ;  /* 0x0000000b0a0c7224 */ /* 0x040fe400078e020c */
[----:B------:R-:W-:Y:S02]  /*15440*/  VIADD R11, R27, 0x6d ;  /* 0x0000006d1b0b7836 */ /* 0x000fe40000000000 */
[--C-:B------:R-:W-:Y:S01]  /*15450*/  @!P5 IMAD.IADD R13, R13, 0x1, -R10.reuse ;  /* 0x000000010d0dd824 */ /* 0x100fe200078e0a0a */
[----:B------:R-:W-:Y:S01]  /*15460*/  ISETP.GT.U32.AND P5, PT, R10, R6, PT ;  /* 0x000000060a00720c */ /* 0x000fe20003fa4070 */
[----:B------:R-:W-:Y:S01]  /*15470*/  @!P2 IMAD.IADD R0, R0, 0x1, -R10 ;  /* 0x000000010000a824 */ /* 0x000fe200078e0a0a */
[----:B------:R-:W-:Y:S01]  /*15480*/  ISETP.GT.U32.AND P2, PT, R10, R12, PT ;  /* 0x0000000c0a00720c */ /* 0x000fe20003f44070 */
[----:B--2---:R-:W-:Y:S01]  /*15490*/  IMAD.MOV.U32 R3, RZ, RZ, R13 ;  /* 0x000000ffff037224 */ /* 0x004fe200078e000d */
[----:B------:R-:W-:Y:S01]  /*154a0*/  IABS R15, R11 ;  /* 0x0000000b000f7213 */ /* 0x000fe20000000000 */
[----:B-1----:R1:W2:Y:S01]  /*154b0*/  MUFU.RCP R13, R8 ;  /* 0x00000008000d7308 */ /* 0x0022a20000001000 */
[----:B------:R-:W-:-:S02]  /*154c0*/  IMAD.MOV.U32 R19, RZ, RZ, R0 ;  /* 0x000000ffff137224 */ /* 0x000fc400078e0000 */
[----:B------:R-:W-:Y:S01]  /*154d0*/  @!P0 IMAD.MOV R3, RZ, RZ, -R3 ;  /* 0x000000ffff038224 */ /* 0x000fe200078e0a03 */
[----:B------:R-:W-:Y:S01]  /*154e0*/  ISETP.GE.AND P0, PT, R9, RZ, PT ;  /* 0x000000ff0900720c */ /* 0x000fe20003f06270 */
[----:B------:R-:W-:Y:S02]  /*154f0*/  VIADD R9, R27, 0x6c ;  /* 0x0000006c1b097836 */ /* 0x000fe40000000000 */
[----:B------:R-:W-:Y:S01]  /*15500*/  IMAD.HI.U32 R18, R4, R15, RZ ;  /* 0x0000000f04127227 */ /* 0x000fe200078e00ff */
[----:B------:R3:W-:Y:S02]  /*15510*/  STL [R1+0x224], R3 ;  /* 0x0002240301007387 */ /* 0x0007e40000100800 */
[----:B------:R-:W-:Y:S01]  /*15520*/  IABS R14, R9 ;  /* 0x00000009000e7213 */ /* 0x000fe20000000000 */
[----:B------:R-:W-:Y:S02]  /*15530*/  @!P2 IMAD.IADD R12, R12, 0x1, -R10 ;  /* 0x000000010c0ca824 */ /* 0x000fe400078e0a0a */
[----:B-1----:R-:W-:-:S03]  /*15540*/  IMAD.HI.U32 R8, R4, R17, RZ ;  /* 0x0000001104087227 */ /* 0x002fc600078e00ff */
[----:B------:R-:W-:Y:S01]  /*15550*/  ISETP.GT.U32.AND P2, PT, R10, R12, PT ;  /* 0x0000000c0a00720c */ /* 0x000fe20003f44070 */
[----:B------:R-:W-:Y:S02]  /*15560*/  @!P5 IMAD.IADD R6, R6, 0x1, -R10 ;  /* 0x000000010606d824 */ /* 0x000fe400078e0a0a */
[----:B------:R-:W-:Y:S02]  /*15570*/  IMAD.MOV R8, RZ, RZ, -R8 ;  /* 0x000000ffff087224 */ /* 0x000fe400078e0a08 */
[----:B------:R-:W-:Y:S01]  /*15580*/  IMAD.MOV R0, RZ, RZ, -R18 ;  /* 0x000000ffff007224 */ /* 0x000fe200078e0a12 */
[C---:B------:R-:W-:Y:S01]  /*15590*/  ISETP.GT.U32.AND P5, PT, R10.reuse, R6, PT ;  /* 0x000000060a00720c */ /* 0x040fe20003fa4070 */
[C---:B------:R-:W-:Y:S02]  /*155a0*/  IMAD R17, R10.reuse, R8, R17 ;  /* 0x000000080a117224 */ /* 0x040fe400078e0211 */
[----:B------:R-:W-:Y:S02]  /*155b0*/  @!P4 IMAD.MOV R19, RZ, RZ, -R19 ;  /* 0x000000ffff13c224 */ /* 0x000fe400078e0a13 */
[C---:B------:R-:W-:Y:S01]  /*155c0*/  IMAD R0, R10.reuse, R0, R15 ;  /* 0x000000000a007224 */ /* 0x040fe200078e020f */
[----:B------:R-:W-:Y:S01]  /*155d0*/  ISETP.GT.U32.AND P4, PT, R10, R17, PT ;  /* 0x000000110a00720c */ /* 0x000fe20003f84070 */
[----:B------:R-:W-:Y:S01]  /*155e0*/  IMAD.HI.U32 R8, R4, R14, RZ ;  /* 0x0000000e04087227 */ /* 0x000fe200078e00ff */
[----:B------:R-:W-:Y:S03]  /*155f0*/  STL [R1+0x218], R19 ;  /* 0x0002181301007387 */ /* 0x000fe60000100800 */
[----:B------:R-:W-:Y:S01]  /*15600*/  @!P2 IMAD.IADD R12, R12, 0x1, -R10 ;  /* 0x000000010c0ca824 */ /* 0x000fe200078e0a0a */
[----:B------:R-:W-:Y:S01]  /*15610*/  ISETP.GT.U32.AND P2, PT, R10, R0, PT ;  /* 0x000000000a00720c */ /* 0x000fe20003f44070 */
[----:B------:R-:W-:-:S02]  /*15620*/  IMAD.MOV R8, RZ, RZ, -R8 ;  /* 0x000000ffff087224 */ /* 0x000fc400078e0a08 */
[----:B--2---:R-:W-:Y:S02]  /*15630*/  VIADD R13, R13, 0xffffffe ;  /* 0x0ffffffe0d0d7836 */ /* 0x004fe40000000000 */
[----:B------:R-:W-:Y:S01]  /*15640*/  @!P5 IMAD.IADD R6, R6, 0x1, -R10 ;  /* 0x000000010606d824 */ /* 0x000fe200078e0a0a */
[----:B------:R-:W-:Y:S01]  /*15650*/  ISETP.GE.AND P5, PT, R11, RZ, PT ;  /* 0x000000ff0b00720c */ /* 0x000fe20003fa6270 */
[C---:B------:R-:W-:Y:S01]  /*15660*/  IMAD R14, R10.reuse, R8, R14 ;  /* 0x000000080a0e7224 */ /* 0x040fe200078e020e */
[----:B------:R-:W-:Y:S01]  /*15670*/  IABS R11, R16 ;  /* 0x00000010000b7213 */ /* 0x000fe20000000000 */
[----:B---3--:R-:W-:Y:S01]  /*15680*/  IMAD.MOV.U32 R3, RZ, RZ, R6 ;  /* 0x000000ffff037224 */ /* 0x008fe200078e0006 */
[----:B------:R-:W1:Y:S01]  /*15690*/  F2I.FTZ.U32.TRUNC.NTZ R13, R13 ;  /* 0x0000000d000d7305 */ /* 0x000e62000021f000 */
[--C-:B------:R-:W-:Y:S01]  /*156a0*/  @!P4 IMAD.IADD R17, R17, 0x1, -R10.reuse ;  /* 0x000000011111c824 */ /* 0x100fe200078e0a0a */
[----:B------:R-:W-:Y:S01]  /*156b0*/  ISETP.GT.U32.AND P4, PT, R10, R14, PT ;  /* 0x0000000e0a00720c */ /* 0x000fe20003f84070 */
[----:B------:R-:W-:Y:S01]  /*156c0*/  @!P3 IMAD.MOV R3, RZ, RZ, -R3 ;  /* 0x000000ffff03b224 */ /* 0x000fe200078e0a03 */
[----:B------:R-:W-:Y:S01]  /*156d0*/  ISETP.GE.AND P3, PT, R9, RZ, PT ;  /* 0x000000ff0900720c */ /* 0x000fe20003f66270 */
[----:B------:R-:W-:Y:S01]  /*156e0*/  @!P2 IMAD.IADD R0, R0, 0x1, -R10 ;  /* 0x000000010000a824 */ /* 0x000fe200078e0a0a */
[----:B------:R-:W-:Y:S01]  /*156f0*/  ISETP.GT.U32.AND P2, PT, R10, R17, PT ;  /* 0x000000110a00720c */ /* 0x000fe20003f44070 */
[----:B------:R-:W-:Y:S01]  /*15700*/  IMAD.HI.U32 R6, R4, R11, RZ ;  /* 0x0000000b04067227 */ /* 0x000fe200078e00ff */
[----:B------:R2:W-:Y:S03]  /*15710*/  STL [R1+0x210], R3 ;  /* 0x0002100301007387 */ /* 0x0005e60000100800 */
[----:B------:R-:W-:-:S02]  /*15720*/  VIADD R15, R27, 0x6a ;  /* 0x0000006a1b0f7836 */ /* 0x000fc40000000000 */
[----:B------:R-:W-:Y:S02]  /*15730*/  VIADD R8, R27, 0x69 ;  /* 0x000000691b087836 */ /* 0x000fe40000000000 */
[----:B------:R-:W-:Y:S01]  /*15740*/  IMAD.MOV R6, RZ, RZ, -R6 ;  /* 0x000000ffff067224 */ /* 0x000fe200078e0a06 */
[----:B------:R-:W-:Y:S01]  /*15750*/  IABS R20, R15 ;  /* 0x0000000f00147213 */ /* 0x000fe20000000000 */
[----:B------:R-:W-:Y:S02]  /*15760*/  @!P4 IMAD.IADD R14, R14, 0x1, -R10 ;  /* 0x000000010e0ec824 */ /* 0x000fe400078e0a0a */
[----:B--2---:R-:W-:Y:S02]  /*15770*/  IMAD.MOV.U32 R3, RZ, RZ, R12 ;  /* 0x000000ffff037224 */ /* 0x004fe400078e000c */
[C---:B------:R-:W-:Y:S01]  /*15780*/  IMAD R11, R10.reuse, R6, R11 ;  /* 0x000000060a0b7224 */ /* 0x040fe200078e020b */
[----:B------:R-:W-:Y:S01]  /*15790*/  IABS R6, R8 ;  /* 0x0000000800067213 */ /* 0x000fe20000000000 */
[----:B------:R-:W-:Y:S01]  /*157a0*/  @!P6 IMAD.MOV R3, RZ, RZ, -R3 ;  /* 0x000000ffff03e224 */ /* 0x000fe200078e0a03 */
[C---:B------:R-:W-:Y:S01]  /*157b0*/  ISETP.GT.U32.AND P6, PT, R10.reuse, R0, PT ;  /* 0x000000000a00720c */ /* 0x040fe20003fc4070 */
[----:B-1----:R-:W-:Y:S01]  /*157c0*/  IMAD.MOV R22, RZ, RZ, -R13 ;  /* 0x000000ffff167224 */ /* 0x002fe200078e0a0d */
[----:B------:R-:W-:Y:S01]  /*157d0*/  ISETP.GT.U32.AND P4, PT, R10, R14, PT ;  /* 0x0000000e0a00720c */ /* 0x000fe20003f84070 */
[----:B------:R-:W-:Y:S01]  /*157e0*/  IMAD.HI.U32 R21, R4, R20, RZ ;  /* 0x0000001404157227 */ /* 0x000fe200078e00ff */
[----:B------:R1:W-:Y:S03]  /*157f0*/  STL [R1+0x208], R3 ;  /* 0x0002080301007387 */ /* 0x0003e60000100800 */
[----:B------:R-:W-:Y:S01]  /*15800*/  @!P2 IMAD.IADD R17, R17, 0x1, -R10 ;  /* 0x000000011111a824 */ /* 0x000fe200078e0a0a */
[----:B------:R-:W-:Y:S01]  /*15810*/  ISETP.GT.U32.AND P2, PT, R10, R11, PT ;  /* 0x0000000b0a00720c */ /* 0x000fe20003f44070 */
[----:B------:R-:W-:-:S02]  /*15820*/  IMAD.MOV.U32 R12, RZ, RZ, RZ ;  /* 0x000000ffff0c7224 */ /* 0x000fc400078e00ff */
[----:B------:R-:W-:Y:S02]  /*15830*/  IMAD R22, R22, R7, RZ ;  /* 0x0000000716167224 */ /* 0x000fe400078e02ff */
[----:B------:R-:W-:-:S04]  /*15840*/  IMAD.HI.U32 R19, R4, R6, RZ ;  /* 0x0000000604137227 */ /* 0x000fc800078e00ff */
[----:B------:R-:W-:Y:S02]  /*15850*/  IMAD.MOV R21, RZ, RZ, -R21 ;  /* 0x000000ffff157224 */ /* 0x000fe400078e0a15 */
[----:B------:R-:W-:-:S04]  /*15860*/  IMAD.HI.U32 R13, R13, R22, R12 ;  /* 0x000000160d0d7227 */ /* 0x000fc800078e000c */
[----:B------:R-:W-:Y:S02]  /*15870*/  IMAD.MOV R19, RZ, RZ, -R19 ;  /* 0x000000ffff137224 */ /* 0x000fe400078e0a13 */
[C---:B------:R-:W-:Y:S01]  /*15880*/  IMAD R12, R10.reuse, R21, R20 ;  /* 0x000000150a0c7224 */ /* 0x040fe200078e0214 */
[----:B------:R-:W-:Y:S01]  /*15890*/  IABS R20, R28 ;  /* 0x0000001c00147213 */ /* 0x000fe20000000000 */
[----:B------:R-:W-:Y:S02]  /*158a0*/  IMAD R6, R10, R19, R6 ;  /* 0x000000130a067224 */ /* 0x000fe400078e0206 */
[--C-:B------:R-:W-:Y:S01]  /*158b0*/  @!P6 IMAD.IADD R0, R0, 0x1, -R10.reuse ;  /* 0x000000010000e824 */ /* 0x100fe200078e0a0a */
[----:B------:R-:W-:Y:S01]  /*158c0*/  ISETP.GT.U32.AND P6, PT, R10, R12, PT ;  /* 0x0000000c0a00720c */ /* 0x000fe20003fc4070 */
[--C-:B------:R-:W-:Y:S01]  /*158d0*/  @!P4 IMAD.IADD R14, R14, 0x1, -R10.reuse ;  /* 0x000000010e0ec824 */ /* 0x100fe200078e0a0a */
[----:B------:R-:W-:Y:S01]  /*158e0*/  ISETP.GT.U32.AND P4, PT, R10, R6, PT ;  /* 0x000000060a00720c */ /* 0x000fe20003f84070 */
[----:B------:R-:W-:-:S02]  /*158f0*/  @!P2 IMAD.IADD R11, R11, 0x1, -R10 ;  /* 0x000000010b0ba824 */ /* 0x000fc400078e0a0a */
[----:B-1----:R-:W-:Y:S02]  /*15900*/  IMAD.MOV.U32 R3, RZ, RZ, R17 ;  /* 0x000000ffff037224 */ /* 0x002fe400078e0011 */
[----:B------:R-:W-:Y:S01]  /*15910*/  VIADD R9, R27, 0x68 ;  /* 0x000000681b097836 */ /* 0x000fe20000000000 */
[----:B------:R-:W-:Y:S01]  /*15920*/  ISETP.GT.U32.AND P2, PT, R10, R11, PT ;  /* 0x0000000b0a00720c */ /* 0x000fe20003f44070 */
[----:B------:R-:W-:Y:S01]  /*15930*/  @!P0 IMAD.MOV R3, RZ, RZ, -R3 ;  /* 0x000000ffff038224 */ /* 0x000fe200078e0a03 */
[----:B------:R-:W-:Y:S01]  /*15940*/  ISETP.GE.AND P0, PT, R16, RZ, PT ;  /* 0x000000ff1000720c */ /* 0x000fe20003f06270 */
[----:B------:R-:W-:Y:S01]  /*15950*/  IMAD.HI.U32 R13, R13, R20, RZ ;  /* 0x000000140d0d7227 */ /* 0x000fe200078e00ff */
[----:B------:R-:W-:Y:S02]  /*15960*/  IABS R18, R9 ;  /* 0x0000000900127213 */ /* 0x000fe40000000000 */
[----:B------:R1:W-:Y:S01]  /*15970*/  STL [R1+0x200], R3 ;  /* 0x0002000301007387 */ /* 0x0003e20000100800 */
[--C-:B------:R-:W-:Y:S01]  /*15980*/  @!P6 IMAD.IADD R12, R12, 0x1, -R10.reuse ;  /* 0x000000010c0ce824 */ /* 0x100fe200078e0a0a */
[----:B------:R-:W-:Y:S01]  /*15990*/  ISETP.GE.AND P6, PT, R15, RZ, PT ;  /* 0x000000ff0f00720c */ /* 0x000fe20003fc6270 */
[--C-:B------:R-:W-:Y:S01]  /*159a0*/  @!P4 IMAD.IADD R6, R6, 0x1, -R10.reuse ;  /* 0x000000010606c824 */ /* 0x100fe200078e0a0a */
[----:B------:R-:W-:Y:S01]  /*159b0*/  LOP3.LUT R15, R27, 0xc, RZ, 0xfc, !PT ;  /* 0x0000000c1b0f7812 */ /* 0x000fe200078efcff */
[----:B------:R-:W-:Y:S01]  /*159c0*/  IMAD.MOV R16, RZ, RZ, -R13 ;  /* 0x000000ffff107224 */ /* 0x000fe200078e0a0d */
[----:B------:R-:W-:Y:S01]  /*159d0*/  ISETP.GT.U32.AND P4, PT, R10, R12, PT ;  /* 0x0000000c0a00720c */ /* 0x000fe20003f84070 */
[----:B------:R-:W-:-:S02]  /*159e0*/  @!P2 IMAD.IADD R11, R11, 0x1, -R10 ;  /* 0x000000010b0ba824 */ /* 0x000fc400078e0a0a */
[----:B------:R-:W-:-:S04]  /*159f0*/  IMAD.HI.U32 R19, R4, R18, RZ ;  /* 0x0000001204137227 */ /* 0x000fc800078e00ff */
[----:B-1----:R-:W-:Y:S02]  /*15a00*/  IMAD.MOV.U32 R3, RZ, RZ, R0 ;  /* 0x000000ffff037224 */ /* 0x002fe400078e0000 */
[----:B------:R-:W-:Y:S02]  /*15a10*/  IMAD R0, R7, R16, R20 ;  /* 0x0000001007007224 */ /* 0x000fe400078e0214 */
[----:B------:R-:W-:Y:S01]  /*15a20*/  @!P5 IMAD.MOV R3, RZ, RZ, -R3 ;  /* 0x000000ffff03d224 */ /* 0x000fe200078e0a03 */
[----:B------:R-:W-:Y:S01]  /*15a30*/  ISETP.GT.U32.AND P5, PT, R10, R6, PT ;  /* 0x000000060a00720c */ /* 0x000fe20003fa4070 */
[----:B------:R-:W-:Y:S01]  /*15a40*/  IMAD.MOV.U32 R16, RZ, RZ, R14 ;  /* 0x000000ffff107224 */ /* 0x000fe200078e000e */
[----:B------:R-:W-:Y:S01]  /*15a50*/  IABS R14, R15 ;  /* 0x0000000f000e7213 */ /* 0x000fe20000000000 */
[----:B------:R-:W-:Y:S01]  /*15a60*/  IMAD.MOV R19, RZ, RZ, -R19 ;  /* 0x000000ffff137224 */ /* 0x000fe200078e0a13 */
[----:B------:R1:W-:Y:S01]  /*15a70*/  STL [R1+0x1f4], R3 ;  /* 0x0001f40301007387 */ /* 0x0003e20000100800 */
[----:B------:R-:W-:Y:S01]  /*15a80*/  @!P3 IMAD.MOV R16, RZ, RZ, -R16 ;  /* 0x000000ffff10b224 */ /* 0x000fe200078e0a10 */
[----:B------:R-:W-:Y:S01]  /*15a90*/  ISETP.GE.AND P3, PT, R8, RZ, PT ;  /* 0x000000ff0800720c */ /* 0x000fe20003f66270 */
[----:B------:R-:W-:-:S02]  /*15aa0*/  IMAD R13, R10, R19, R18 ;  /* 0x000000130a0d7224 */ /* 0x000fc400078e0212 */
[----:B------:R-:W-:Y:S01]  /*15ab0*/  @!P4 IMAD.IADD R12, R12, 0x1, -R10 ;  /* 0x000000010c0cc824 */ /* 0x000fe200078e0a0a */
[----:B------:R-:W-:Y:S01]  /*15ac0*/  STL [R1+0x1f0], R16 ;  /* 0x0001f01001007387 */ /* 0x000fe20000100800 */
[----:B------:R-:W-:Y:S01]  /*15ad0*/  IMAD.MOV.U32 R8, RZ, RZ, R14 ;  /* 0x000000ffff087224 */ /* 0x000fe200078e000e */
[----:B------:R-:W-:Y:S01]  /*15ae0*/  ISETP.GT.U32.AND P2, PT, R10, R13, PT ;  /* 0x0000000d0a00720c */ /* 0x000fe20003f44070 */
[----:B------:R-:W-:Y:S01]  /*15af0*/  @!P5 IMAD.IADD R6, R6, 0x1, -R10 ;  /* 0x000000010606d824 */ /* 0x000fe200078e0a0a */
[----:B------:R-:W-:Y:S01]  /*15b00*/  ISETP.GE.AND P5, PT, R15, RZ, PT ;  /* 0x000000ff0f00720c */ /* 0x000fe20003fa6270 */
[----:B-1----:R-:W-:Y:S01]  /*15b10*/  IMAD.MOV.U32 R3, RZ, RZ, R11 ;  /* 0x000000ffff037224 */ /* 0x002fe200078e000b */
[----:B------:R-:W-:Y:S01]  /*15b20*/  ISETP.GE.AND P4, PT, R9, RZ, PT ;  /* 0x000000ff0900720c */ /* 0x000fe20003f86270 */
[----:B------:R-:W-:-:S04]  /*15b30*/  IMAD.HI.U32 R11, R4, R8, RZ ;  /* 0x00000008040b7227 */ /* 0x000fc800078e00ff */
[----:B------:R-:W-:Y:S01]  /*15b40*/  @!P0 IMAD.MOV R3, RZ, RZ, -R3 ;  /* 0x000000ffff038224 */ /* 0x000fe200078e0a03 */
[----:B------:R-:W-:Y:S01]  /*15b50*/  ISETP.GT.U32.AND P0, PT, R7, R0, PT ;  /* 0x000000000700720c */ /* 0x000fe20003f04070 */
[----:B------:R-:W-:Y:S02]  /*15b60*/  IMAD.MOV R11, RZ, RZ, -R11 ;  /* 0x000000ffff0b7224 */ /* 0x000fe400078e0a0b */
[----:B------:R-:W-:Y:S01]  /*15b70*/  @!P2 IMAD.IADD R13, R13, 0x1, -R10 ;  /* 0x000000010d0da824 */ /* 0x000fe200078e0a0a */
[----:B------:R1:W-:Y:S01]  /*15b80*/  STL [R1+0x1ec], R3 ;  /* 0x0001ec0301007387 */ /* 0x0003e20000100800 */
[C---:B------:R-:W-:Y:S02]  /*15b90*/  IMAD R15, R10.reuse, R11, R8 ;  /* 0x0000000b0a0f7224 */ /* 0x040fe400078e0208 */
[C---:B------:R-:W-:Y:S01]  /*15ba0*/  VIADD R9, R27.reuse, 0x66 ;  /* 0x000000661b097836 */ /* 0x040fe20000000000 */
[----:B------:R-:W-:Y:S01]  /*15bb0*/  ISETP.GT.U32.AND P2, PT, R10, R13, PT ;  /* 0x0000000d0a00720c */ /* 0x000fe20003f44070 */
[----:B------:R-:W-:-:S04]  /*15bc0*/  VIADD R11, R27, 0x64 ;  /* 0x000000641b0b7836 */ /* 0x000fc80000000000 */
[----:B------:R-:W-:Y:S01]  /*15bd0*/  @!P0 IMAD.IADD R0, R0, 0x1, -R7 ;  /* 0x0000000100008824 */ /* 0x000fe200078e0a07 */
[----:B------:R-:W-:Y:S01]  /*15be0*/  IABS R14, R11 ;  /* 0x0000000b000e7213 */ /* 0x000fe20000000000 */
[----:B-1----:R-:W-:Y:S01]  /*15bf0*/  IMAD.MOV.U32 R3, RZ, RZ, R12 ;  /* 0x000000ffff037224 */ /* 0x002fe200078e000c */
[----:B------:R-:W-:Y:S02]  /*15c00*/  IABS R12, R9 ;  /* 0x00000009000c7213 */ /* 0x000fe40000000000 */
[----:B------:R-:W-:Y:S01]  /*15c10*/  ISETP.GT.U32.AND P0, PT, R7, R0, PT ;  /* 0x000000000700720c */ /* 0x000fe20003f04070 */
[----:B------:R-:W-:Y:S01]  /*15c20*/  @!P6 IMAD.MOV R3, RZ, RZ, -R3 ;  /* 0x000000ffff03e224 */ /* 0x000fe200078e0a03 */
[----:B------:R-:W-:Y:S01]  /*15c30*/  ISETP.GE.AND P6, PT, R9, RZ, PT ;  /* 0x000000ff0900720c */ /* 0x000fe20003fc6270 */
[----:B------:R-:W-:Y:S01]  /*15c40*/  @!P2 IMAD.IADD R13, R13, 0x1, -R10 ;  /* 0x000000010d0da824 */ /* 0x000fe200078e0a0a */
[----:B------:R-:W-:Y:S01]  /*15c50*/  ISETP.GE.AND P2, PT, R28, RZ, PT ;  /* 0x000000ff1c00720c */ /* 0x000fe20003f46270 */
[----:B------:R-:W-:Y:S01]  /*15c60*/  VIADD R9, R27, 0x65 ;  /* 0x000000651b097836 */ /* 0x000fe20000000000 */
[----:B------:R1:W-:Y:S04]  /*15c70*/  STL [R1+0x1e4], R3 ;  /* 0x0001e40301007387 */ /* 0x0003e80000100800 */
[----:B------:R-:W-:-:S03]  /*15c80*/  IABS R8, R9 ;  /* 0x0000000900087213 */ /* 0x000fc60000000000 */
[----:B------:R-:W-:Y:S01]  /*15c90*/  @!P0 IMAD.IADD R0, R0, 0x1, -R7 ;  /* 0x0000000100008824 */ /* 0x000fe200078e0a07 */
[----:B------:R-:W-:Y:S01]  /*15ca0*/  ISETP.NE.AND P0, PT, R2, RZ, PT ;  /* 0x000000ff0200720c */ /* 0x000fe20003f05270 */
[----:B------:R-:W-:Y:S02]  /*15cb0*/  IMAD.MOV.U32 R7, RZ, RZ, R14 ;  /* 0x000000ffff077224 */ /* 0x000fe400078e000e */
[----:B-1----:R-:W-:Y:S02]  /*15cc0*/  IMAD.MOV.U32 R3, RZ, RZ, R6 ;  /* 0x000000ffff037224 */ /* 0x002fe400078e0006 */
[----:B------:R-:W-:Y:S02]  /*15cd0*/  @!P2 IMAD.MOV R0, RZ, RZ, -R0 ;  /* 0x000000ffff00a224 */ /* 0x000fe400078e0a00 */
[----:B------:R-:W-:Y:S01]  /*15ce0*/  @!P3 IMAD.MOV R3, RZ, RZ, -R3 ;  /* 0x000000ffff03b224 */ /* 0x000fe200078e0a03 */
[----:B------:R-:W-:Y:S01]  /*15cf0*/  ISETP.GT.U32.AND P3, PT, R10, R15, PT ;  /* 0x0000000f0a00720c */ /* 0x000fe20003f64070 */
[----:B------:R-:W-:-:S03]  /*15d00*/  IMAD.HI.U32 R6, R4, R12, RZ ;  /* 0x0000000c04067227 */ /* 0x000fc600078e00ff */
[----:B------:R1:W-:Y:S01]  /*15d10*/  STL [R1+0x1d8], R3 ;  /* 0x0001d80301007387 */ /* 0x0003e20000100800 */
[----:B------:R-:W-:Y:S01]  /*15d20*/  @!P0 LOP3.LUT R0, RZ, R2, RZ, 0x33, !PT ;  /* 0x00000002ff008212 */ /* 0x000fe200078e33ff */
[----:B------:R-:W-:Y:S01]  /*15d30*/  IMAD.MOV R6, RZ, RZ, -R6 ;  /* 0x000000ffff067224 */ /* 0x000fe200078e0a06 */
[----:B------:R-:W-:-:S03]  /*15d40*/  ISETP.GE.AND P0, PT, R11, RZ, PT ;  /* 0x000000ff0b00720c */ /* 0x000fc60003f06270 */
[----:B------:R-:W-:Y:S02]  /*15d50*/  IMAD R6, R10, R6, R12 ;  /* 0x000000060a067224 */ /* 0x000fe400078e020c */
[----:B------:R-:W-:-:S03]  /*15d60*/  IMAD.HI.U32 R12, R4, R8, RZ ;  /* 0x00000008040c7227 */ /* 0x000fc600078e00ff */
[C---:B------:R-:W-:Y:S01]  /*15d70*/  ISETP.GT.U32.AND P2, PT, R10.reuse, R6, PT ;  /* 0x000000060a00720c */ /* 0x040fe20003f44070 */
[----:B------:R-:W-:Y:S02]  /*15d80*/  @!P3 IMAD.IADD R15, R15, 0x1, -R10 ;  /* 0x000000010f0fb824 */ /* 0x000fe400078e0a0a */
[----:B-1----:R-:W-:Y:S02]  /*15d90*/  IMAD.MOV.U32 R3, RZ, RZ, R13 ;  /* 0x000000ffff037224 */ /* 0x002fe400078e000d */
[----:B------:R-:W-:Y:S01]  /*15da0*/  IMAD.MOV R12, RZ, RZ, -R12 ;  /* 0x000000ffff0c7224 */ /* 0x000fe200078e0a0c */
[C---:B------:R-:W-:Y:S01]  /*15db0*/  ISETP.GT.U32.AND P3, PT, R10.reuse, R15, PT ;  /* 0x0000000f0a00720c */ /* 0x040fe20003f64070 */
[----:B------:R-:W-:Y:S01]  /*15dc0*/  @!P4 IMAD.MOV R3, RZ, RZ, -R3 ;  /* 0x000000ffff03c224 */ /* 0x000fe200078e0a03 */
[----:B------:R-:W-:Y:S01]  /*15dd0*/  ISETP.GE.AND P4, PT, R9, RZ, PT ;  /* 0x000000ff0900720c */ /* 0x000fe20003f86270 */
[----:B------:R-:W-:Y:S02]  /*15de0*/  IMAD R2, R10, R12, R8 ;  /* 0x0000000c0a027224 */ /* 0x000fe400078e0208 */
[----:B------:R-:W-:Y:S01]  /*15df0*/  IMAD.HI.U32 R13, R4, R7, RZ ;  /* 0x00000007040d7227 */ /* 0x000fe200078e00ff */
[----:B------:R1:W-:Y:S03]  /*15e00*/  STL [R1+0x1d4], R3 ;  /* 0x0001d40301007387 */ /* 0x0003e60000100800 */
[----:B------:R-:W-:Y:S01]  /*15e10*/  IMAD.MOV R13, RZ, RZ, -R13 ;  /* 0x000000ffff0d7224 */ /* 0x000fe200078e0a0d */
[----:B------:R-:W-:Y:S01]  /*15e20*/  STL [R1+0x3478], R0 ;  /* 0x0034780001007387 */ /* 0x000fe20000100800 */
[----:B------:R-:W-:-:S02]  /*15e30*/  @!P2 IMAD.IADD R6, R6, 0x1, -R10 ;  /* 0x000000010606a824 */ /* 0x000fc400078e0a0a */
[----:B------:R-:W-:Y:S01]  /*15e40*/  @!P3 IMAD.IADD R15, R15, 0x1, -R10 ;  /* 0x000000010f0fb824 */ /* 0x000fe200078e0a0a */
[C---:B------:R-:W-:Y:S01]  /*15e50*/  ISETP.GT.U32.AND P3, PT, R10.reuse, R2, PT ;  /* 0x000000020a00720c */ /* 0x040fe20003f64070 */
[C---:B------:R-:W-:Y:S02]  /*15e60*/  IMAD R8, R10.reuse, R13, R7 ;  /* 0x0000000d0a087224 */ /* 0x040fe400078e0207 */
[----:B-1----:R-:W-:Y:S02]  /*15e70*/  IMAD.MOV.U32 R3, RZ, RZ, R5 ;  /* 0x000000ffff037224 */ /* 0x002fe400078e0005 */
[----:B------:R-:W-:Y:S01]  /*15e80*/  @!P5 IMAD.MOV R15, RZ, RZ, -R15 ;  /* 0x000000ffff0fd224 */ /* 0x000fe200078e0a0f */
[C---:B------:R-:W-:Y:S01]  /*15e90*/  ISETP.GT.U32.AND P2, PT, R10.reuse, R8, PT ;  /* 0x000000080a00720c */ /* 0x040fe20003f44070 */
[----:B------:R-:W-:Y:S01]  /*15ea0*/  @!P1 IMAD.MOV R3, RZ, RZ, -R3 ;  /* 0x000000ffff039224 */ /* 0x000fe200078e0a03 */
[----:B------:R-:W-:Y:S01]  /*15eb0*/  ISETP.GT.U32.AND P1, PT, R10, R6, PT ;  /* 0x000000060a00720c */ /* 0x000fe20003f24070 */
[----:B------:R-:W-:-:S02]  /*15ec0*/  VIADD R9, R27, 0x63 ;  /* 0x000000631b097836 */ /* 0x000fc40000000000 */
[C---:B------:R-:W-:Y:S01]  /*15ed0*/  VIADD R12, R27.reuse, 0x62 ;  /* 0x000000621b0c7836 */ /* 0x040fe20000000000 */
[----:B------:R-:W-:Y:S01]  /*15ee0*/  STL [R1+0x1d0], R3 ;  /* 0x0001d00301007387 */ /* 0x000fe20000100800 */
[--C-:B------:R-:W-:Y:S01]  /*15ef0*/  @!P3 IMAD.IADD R2, R2, 0x1, -R10.reuse ;  /* 0x000000010202b824 */ /* 0x100fe200078e0a0a */
[----:B------:R-:W-:Y:S01]  /*15f00*/  IABS R7, R9 ;  /* 0x0000000900077213 */ /* 0x000fe20000000000 */
[----:B------:R-:W-:Y:S01]  /*15f10*/  VIADD R5, R27, 0x61 ;  /* 0x000000611b057836 */ /* 0x000fe20000000000 */
[----:B------:R1:W-:Y:S01]  /*15f20*/  STL [R1+0x3500], R15 ;  /* 0x0035000f01007387 */ /* 0x0003e20000100800 */
[----:B------:R-:W-:Y:S02]  /*15f30*/  IABS R11, R12 ;  /* 0x0000000c000b7213 */ /* 0x000fe40000000000 */
[----:B------:R-:W-:Y:S01]  /*15f40*/  ISETP.GT.U32.AND P3, PT, R10, R2, PT ;  /* 0x000000020a00720c */ /* 0x000fe20003f64070 */
[--C-:B------:R-:W-:Y:S01]  /*15f50*/  @!P2 IMAD.IADD R8, R8, 0x1, -R10.reuse ;  /* 0x000000010808a824 */ /* 0x100fe200078e0a0a */
[----:B------:R-:W-:Y:S01]  /*15f60*/  IABS R13, R5 ;  /* 0x00000005000d7213 */ /* 0x000fe20000000000 */
[----:B------:R-:W-:-:S02]  /*15f70*/  @!P1 IMAD.IADD R6, R6, 0x1, -R10 ;  /* 0x0000000106069824 */ /* 0x000fc400078e0a0a */
[----:B------:R-:W-:Y:S01]  /*15f80*/  IMAD.HI.U32 R14, R4, R7, RZ ;  /* 0x00000007040e7227 */ /* 0x000fe200078e00ff */
[----:B-1----:R-:W2:Y:S01]  /*15f90*/  LDL R15, [R1+0x3d0] ;  /* 0x0003d000010f7983 */ /* 0x002ea20000100800 */
[----:B------:R-:W-:Y:S02]  /*15fa0*/  ISETP.GE.AND P1, PT, R12, RZ, PT ;  /* 0x000000ff0c00720c */ /* 0x000fe40003f26270 */
[----:B------:R-:W-:Y:S01]  /*15fb0*/  IMAD.MOV.U32 R0, RZ, RZ, R6 ;  /* 0x000000ffff007224 */ /* 0x000fe200078e0006 */
[----:B------:R-:W-:Y:S01]  /*15fc0*/  ISETP.GT.U32.AND P2, PT, R10, R8, PT ;  /* 0x000000080a00720c */ /* 0x000fe20003f44070 */
[----:B------:R-:W-:Y:S01]  /*15fd0*/  IMAD.HI.U32 R12, R4, R11, RZ ;  /* 0x0000000b040c7227 */ /* 0x000fe200078e00ff */
[----:B------:R-:W-:-:S03]  /*15fe0*/  ISETP.GE.AND P5, PT, R9, RZ, PT ;  /* 0x000000ff0900720c */ /* 0x000fc60003fa6270 */
[----:B------:R-:W-:Y:S02]  /*15ff0*/  IMAD.MOV R14, RZ, RZ, -R14 ;  /* 0x000000ffff0e7224 */ /* 0x000fe400078e0a0e */
[----:B------:R-:W-:Y:S01]  /*16000*/  @!P6 IMAD.MOV R0, RZ, RZ, -R0 ;  /* 0x000000ffff00e224 */ /* 0x000fe200078e0a00 */
[----:B------:R-:W-:Y:S01]  /*16010*/  ISETP.GE.AND P6, PT, R5, RZ, PT ;  /* 0x000000ff0500720c */ /* 0x000fe20003fc6270 */
[----:B------:R-:W-:Y:S02]  /*16020*/  IMAD.MOV R12, RZ, RZ, -R12 ;  /* 0x000000ffff0c7224 */ /* 0x000fe400078e0a0c */
[----:B------:R-:W-:Y:S01]  /*16030*/  @!P3 IMAD.IADD R2, R2, 0x1, -R10 ;  /* 0x000000010202b824 */ /* 0x000fe200078e0a0a */
[----:B------:R1:W-:Y:S01]  /*16040*/  STL [R1+0x1cc], R0 ;  /* 0x0001cc0001007387 */ /* 0x0003e20000100800 */
[----:B------:R-:W-:Y:S02]  /*16050*/  IMAD.MOV.U32 R9, RZ, RZ, R13 ;  /* 0x000000ffff097224 */ /* 0x000fe400078e000d */
[----:B------:R-:W-:-:S02]  /*16060*/  IMAD R7, R10, R14, R7 ;  /* 0x0000000e0a077224 */ /* 0x000fc400078e0207 */
[----:B------:R-:W-:Y:S02]  /*16070*/  IMAD R11, R10, R12, R11 ;  /* 0x0000000c0a0b7224 */ /* 0x000fe400078e020b */
[----:B------:R-:W-:Y:S01]  /*16080*/  IMAD.HI.U32 R13, R4, R9, RZ ;  /* 0x00000009040d7227 */ /* 0x000fe200078e00ff */
[----:B------:R-:W-:-:S03]  /*16090*/  ISETP.GT.U32.AND P3, PT, R10, R7, PT ;  /* 0x000000070a00720c */ /* 0x000fc60003f64070 */
[----:B-1----:R-:W-:Y:S02]  /*160a0*/  IMAD.MOV.U32 R0, RZ, RZ, R2 ;  /* 0x000000ffff007224 */ /* 0x002fe400078e0002 */
[----:B------:R-:W-:Y:S02]  /*160b0*/  IMAD.MOV R13, RZ, RZ, -R13 ;  /* 0x000000ffff0d7224 */ /* 0x000fe400078e0a0d */
[----:B------:R-:W-:Y:S01]  /*160c0*/  @!P4 IMAD.MOV R0, RZ, RZ, -R0 ;  /* 0x000000ffff00c224 */ /* 0x000fe200078e0a00 */
[----:B------:R-:W-:Y:S01]  /*160d0*/  ISETP.GT.U32.AND P4, PT, R10, R11, PT ;  /* 0x0000000b0a00720c */ /* 0x000fe20003f84070 */
[--C-:B------:R-:W-:Y:S02]  /*160e0*/  @!P2 IMAD.IADD R8, R8, 0x1, -R10.reuse ;  /* 0x000000010808a824 */ /* 0x100fe400078e0a0a */
[----:B------:R-:W-:Y:S01]  /*160f0*/  IMAD R9, R10, R13, R9 ;  /* 0x0000000d0a097224 */ /* 0x000fe200078e0209 */
[----:B------:R1:W-:Y:S01]  /*16100*/  STL [R1+0x1c8], R0 ;  /* 0x0001c80001007387 */ /* 0x0003e20000100800 */
[----:B------:R-:W-:-:S05]  /*16110*/  @!P3 IMAD.IADD R7, R7, 0x1, -R10 ;  /* 0x000000010707b824 */ /* 0x000fca00078e0a0a */
[----:B------:R-:W-:-:S03]  /*16120*/  ISETP.GT.U32.AND P3, PT, R10, R7, PT ;  /* 0x000000070a00720c */ /* 0x000fc60003f64070 */
[----:B------:R-:W-:Y:S02]  /*16130*/  @!P4 IMAD.IADD R11, R11, 0x1, -R10 ;  /* 0x000000010b0bc824 */ /* 0x000fe400078e0a0a */
[----:B-1----:R-:W-:-:S03]  /*16140*/  IMAD.MOV.U32 R0, RZ, RZ, R8 ;  /* 0x000000ffff007224 */ /* 0x002fc600078e0008 */
[C---:B------:R-:W-:Y:S01]  /*16150*/  ISETP.GT.U32.AND P4, PT, R10.reuse, R11, PT ;  /* 0x0000000b0a00720c */ /* 0x040fe20003f84070 */
[----:B------:R-:W-:Y:S01]  /*16160*/  @!P0 IMAD.MOV R0, RZ, RZ, -R0 ;  /* 0x000000ffff008224 */ /* 0x000fe200078e0a00 */
[----:B------:R-:W-:-:S03]  /*16170*/  ISETP.GT.U32.AND P0, PT, R10, R9, PT ;  /* 0x000000090a00720c */ /* 0x000fc60003f04070 */
[----:B------:R-:W-:Y:S01]  /*16180*/  @!P3 IMAD.IADD R7, R7, 0x1, -R10 ;  /* 0x000000010707b824 */ /* 0x000fe200078e0a0a */
[----:B------:R1:W-:Y:S03]  /*16190*/  STL [R1+0x1c4], R0 ;  /* 0x0001c40001007387 */ /* 0x0003e60000100800 */
[----:B------:R-:W-:-:S04]  /*161a0*/  IMAD.MOV.U32 R3, RZ, RZ, R7 ;  /* 0x000000ffff037224 */ /* 0x000fc800078e0007 */
[--C-:B------:R-:W-:Y:S02]  /*161b0*/  @!P4 IMAD.IADD R11, R11, 0x1, -R10.reuse ;  /* 0x000000010b0bc824 */ /* 0x100fe400078e0a0a */
[----:B------:R-:W-:Y:S02]  /*161c0*/  @!P0 IMAD.IADD R9, R9, 0x1, -R10 ;  /* 0x0000000109098824 */ /* 0x000fe400078e0a0a */
[----:B-1----:R-:W-:Y:S02]  /*161d0*/  IMAD.MOV.U32 R0, RZ, RZ, R11 ;  /* 0x000000ffff007224 */ /* 0x002fe400078e000b */
[----:B------:R-:W-:Y:S01]  /*161e0*/  @!P5 IMAD.MOV R3, RZ, RZ, -R3 ;  /* 0x000000ffff03d224 */ /* 0x000fe200078e0a03 */
[----:B------:R-:W-:Y:S01]  /*161f0*/  ISETP.GT.U32.AND P0, PT, R10, R9, PT ;  /* 0x000000090a00720c */ /* 0x000fe20003f04070 */
[----:B------:R-:W-:-:S03]  /*16200*/  @!P1 IMAD.MOV R0, RZ, RZ, -R0 ;  /* 0x000000ffff009224 */ /* 0x000fc600078e0a00 */
[----:B------:R-:W-:Y:S04]  /*16210*/  STL [R1+0x1c0], R3 ;  /* 0x0001c00301007387 */ /* 0x000fe80000100800 */
[----:B------:R1:W-:Y:S05]  /*16220*/  STL [R1+0x1bc], R0 ;  /* 0x0001bc0001007387 */ /* 0x0003ea0000100800 */
[----:B------:R-:W-:-:S04]  /*16230*/  @!P0 IMAD.IADD R9, R9, 0x1, -R10 ;  /* 0x0000000109098824 */ /* 0x000fc800078e0a0a */
[----:B-1----:R-:W-:-:S04]  /*16240*/  IMAD.MOV.U32 R0, RZ, RZ, R9 ;  /* 0x000000ffff007224 */ /* 0x002fc800078e0009 */
[----:B------:R-:W-:-:S05]  /*16250*/  @!P6 IMAD.MOV R0, RZ, RZ, -R0 ;  /* 0x000000ffff00e224 */ /* 0x000fca00078e0a00 */
[----:B------:R1:W-:Y:S01]  /*16260*/  STL [R1+0x1b8], R0 ;  /* 0x0001b80001007387 */ /* 0x0003e20000100800 */
[C---:B--2---:R-:W-:Y:S02]  /*16270*/  VIADD R17, R15.reuse, 0x60 ;  /* 0x000000600f117836 */ /* 0x044fe40000000000 */
[C---:B------:R-:W-:Y:S02]  /*16280*/  VIADD R14, R15.reuse, 0x5f ;  /* 0x0000005f0f0e7836 */ /* 0x040fe40000000000 */
[----:B------:R-:W-:Y:S01]  /*16290*/  VIADD R6, R15, 0x5e ;  /* 0x0000005e0f067836 */ /* 0x000fe20000000000 */
[----:B------:R-:W-:Y:S01]  /*162a0*/  ISETP.GE.AND P2, PT, R17, RZ, PT ;  /* 0x000000ff1100720c */ /* 0x000fe20003f46270 */
[C---:B------:R-:W-:Y:S01]  /*162b0*/  VIADD R12, R15.reuse, 0x5d ;  /* 0x0000005d0f0c7836 */ /* 0x040fe20000000000 */
[----:B------:R-:W-:Y:S01]  /*162c0*/  IABS R17, R17 ;  /* 0x0000001100117213 */ /* 0x000fe20000000000 */
[C---:B------:R-:W-:Y:S01]  /*162d0*/  VIADD R20, R15.reuse, 0x55 ;  /* 0x000000550f147836 */ /* 0x040fe20000000000 */
[----:B------:R-:W-:Y:S01]  /*162e0*/  IABS R16, R14 ;  /* 0x0000000e00107213 */ /* 0x000fe20000000000 */
[----:B------:R-:W-:Y:S01]  /*162f0*/  VIADD R21, R15, 0x54 ;  /* 0x000000540f157836 */ /* 0x000fe20000000000 */
[----:B------:R-:W-:Y:S01]  /*16300*/  IABS R5, R6 ;  /* 0x0000000600057213 */ /* 0x000fe20000000000 */
[----:B------:R-:W-:Y:S01]  /*16310*/  IMAD.HI.U32 R18, R4, R17, RZ ;  /* 0x0000001104127227 */ /* 0x000fe200078e00ff */
[----:B------:R-:W-:-:S02]  /*16320*/  ISETP.GE.AND P3, PT, R14, RZ, PT ;  /* 0x000000ff0e00720c */ /* 0x000fc40003f66270 */
[----:B------:R-:W-:Y:S01]  /*16330*/  IABS R2, R12 ;  /* 0x0000000c00027213 */ /* 0x000fe20000000000 */
[----:B------:R-:W-:Y:S01]  /*16340*/  IMAD.MOV R18, RZ, RZ, -R18 ;  /* 0x000000ffff127224 */ /* 0x000fe200078e0a12 */
[----:B------:R-:W-:Y:S01]  /*16350*/  ISETP.GE.AND P1, PT, R6, RZ, PT ;  /* 0x000000ff0600720c */ /* 0x000fe20003f26270 */
[----:B------:R-:W-:-:S04]  /*16360*/  IMAD.HI.U32 R13, R4, R16, RZ ;  /* 0x00000010040d7227 */ /* 0x000fc800078e00ff */
[----:B------:R-:W-:-:S04]  /*16370*/  IMAD.HI.U32 R8, R4, R5, RZ ;  /* 0x0000000504087227 */ /* 0x000fc800078e00ff */
[C---:B------:R-:W-:Y:S02]  /*16380*/  IMAD R14, R10.reuse, R18, R17 ;  /* 0x000000120a0e7224 */ /* 0x040fe400078e0211 */
[----:B------:R-:W-:Y:S02]  /*16390*/  IMAD.MOV R13, RZ, RZ, -R13 ;  /* 0x000000ffff0d7224 */ /* 0x000fe400078e0a0d */
[----:B------:R-:W-:Y:S01]  /*163a0*/  IMAD.MOV R8, RZ, RZ, -R8 ;  /* 0x000000ffff087224 */ /* 0x000fe200078e0a08 */
[C---:B------:R-:W-:Y:S01]  /*163b0*/  ISETP.GT.U32.AND P4, PT, R10.reuse, R14, PT ;  /* 0x0000000e0a00720c */ /* 0x040fe20003f84070 */
[----:B------:R-:W-:Y:S02]  /*163c0*/  IMAD R16, R10, R13, R16 ;  /* 0x0000000d0a107224 */ /* 0x000fe400078e0210 */
[----:B------:R-:W-:-:S03]  /*163d0*/  IMAD.HI.U32 R13, R4, R2, RZ ;  /* 0x00000002040d7227 */ /* 0x000fc600078e00ff */
[C---:B------:R-:W-:Y:S01]  /*163e0*/  ISETP.GT.U32.AND P5, PT, R10.reuse, R16, PT ;  /* 0x000000100a00720c */ /* 0x040fe20003fa4070 */
[C---:B------:R-:W-:Y:S02]  /*163f0*/  IMAD R5, R10.reuse, R8, R5 ;  /* 0x000000080a057224 */ /* 0x040fe400078e0205 */
[----:B------:R-:W-:Y:S02]  /*16400*/  IMAD.MOV R7, RZ, RZ, -R13 ;  /* 0x000000ffff077224 */ /* 0x000fe400078e0a0d */
[C---:B------:R-:W-:Y:S01]  /*16410*/  VIADD R6, R15.reuse, 0x5c ;  /* 0x0000005c0f067836 */ /* 0x040fe20000000000 */
[C---:B------:R-:W-:Y:S01]  /*16420*/  ISETP.GT.U32.AND P0, PT, R10.reuse, R5, PT ;  /* 0x000000050a00720c */ /* 0x040fe20003f04070 */
[----:B------:R-:W-:Y:S02]  /*16430*/  IMAD R2, R10, R7, R2 ;  /* 0x000000070a027224 */ /* 0x000fe400078e0202 */
[--C-:B------:R-:W-:Y:S01]  /*16440*/  @!P4 IMAD.IADD R14, R14, 0x1, -R10.reuse ;  /* 0x000000010e0ec824 */ /* 0x100fe200078e0a0a */
[----:B------:R-:W-:Y:S01]  /*16450*/  IABS R13, R6 ;  /* 0x00000006000d7213 */ /* 0x000fe20000000000 */
[----:B------:R-:W-:Y:S01]  /*16460*/  VIADD R7, R15, 0x5b ;  /* 0x0000005b0f077836 */ /* 0x000fe20000000000 */
[----:B------:R-:W-:Y:S01]  /*16470*/  ISETP.GT.U32.AND P6, PT, R10, R2, PT ;  /* 0x000000020a00720c */ /* 0x000fe20003fc4070 */
[----:B------:R-:W-:Y:S01]  /*16480*/  @!P5 IMAD.IADD R16, R16, 0x1, -R10 ;  /* 0x000000011010d824 */ /* 0x000fe200078e0a0a */
[----:B------:R-:W-:Y:S01]  /*16490*/  ISETP.GT.U32.AND P4, PT, R10, R14, PT ;  /* 0x0000000e0a00720c */ /* 0x000fe20003f84070 */
[----:B------:R-:W-:Y:S01]  /*164a0*/  IMAD.HI.U32 R17, R4, R13, RZ ;  /* 0x0000000d04117227 */ /* 0x000fe200078e00ff */
[----:B------:R-:W-:-:S02]  /*164b0*/  IABS R9, R7 ;  /* 0x0000000700097213 */ /* 0x000fc40000000000 */
[C---:B------:R-:W-:Y:S01]  /*164c0*/  ISETP.GT.U32.AND P5, PT, R10.reuse, R16, PT ;  /* 0x000000100a00720c */ /* 0x040fe20003fa4070 */
[--C-:B------:R-:W-:Y:S02]  /*164d0*/  @!P0 IMAD.IADD R5, R5, 0x1, -R10.reuse ;  /* 0x0000000105058824 */ /* 0x100fe400078e0a0a */
[----:B------:R-:W-:Y:S02]  /*164e0*/  IMAD.MOV R17, RZ, RZ, -R17 ;  /* 0x000000ffff117224 */ /* 0x000fe400078e0a11 */
[----:B------:R-:W-:Y:S01]  /*164f0*/  VIADD R8, R15, 0x5a ;  /* 0x0000005a0f087836 */ /* 0x000fe20000000000 */
[----:B------:R-:W-:Y:S01]  /*16500*/  ISETP.GT.U32.AND P0, PT, R10, R5, PT ;  /* 0x000000050a00720c */ /* 0x000fe20003f04070 */
[--C-:B------:R-:W-:Y:S02]  /*16510*/  @!P6 IMAD.IADD R2, R2, 0x1, -R10.reuse ;  /* 0x000000010202e824 */ /* 0x100fe400078e0a0a */
[----:B------:R-:W-:Y:S01]  /*16520*/  @!P4 IMAD.IADD R14, R14, 0x1, -R10 ;  /* 0x000000010e0ec824 */ /* 0x000fe200078e0a0a */
[----:B------:R-:W-:Y:S01]  /*16530*/  ISETP.GE.AND P4, PT, R12, RZ, PT ;  /* 0x000000ff0c00720c */ /* 0x000fe20003f86270 */
[----:B------:R-:W-:Y:S01]  /*16540*/  IMAD.HI.U32 R12, R4, R9, RZ ;  /* 0x00000009040c7227 */ /* 0x000fe200078e00ff */
[----:B------:R-:W-:-:S02]  /*16550*/  ISETP.GT.U32.AND P6, PT, R10, R2, PT ;  /* 0x000000020a00720c */ /* 0x000fc40003fc4070 */
[----:B------:R-:W-:Y:S01]  /*16560*/  IABS R11, R8 ;  /* 0x00000008000b7213 */ /* 0x000fe20000000000 */
        /* <DEDUP_REMOVED lines=8> */
[----:B------:R-:W-:Y:S01]  /*165f0*/  IMAD.MOV.U32 R3, RZ, RZ, R14 ;  /* 0x000000ffff037224 */ /* 0x000fe200078e000e */
[----:B------:R-:W-:Y:S01]  /*16600*/  ISETP.GT.U32.AND P6, PT, R10, R8, PT ;  /* 0x000000080a00720c */ /* 0x000fe20003fc4070 */
[----:B-1----:R-:W-:Y:S01]  /*16610*/  IMAD.MOV.U32 R0, RZ, RZ, R16 ;  /* 0x000000ffff007224 */ /* 0x002fe200078e0010 */
[----:B------:R-:W-:Y:S01]  /*16620*/  IABS R16, R21 ;  /* 0x0000001500107213 */ /* 0x000fe20000000000 */
[----:B------:R-:W-:Y:S01]  /*16630*/  @!P2 IMAD.MOV R3, RZ, RZ, -R3 ;  /* 0x000000ffff03a224 */ /* 0x000fe200078e0a03 */
[----:B------:R-:W-:Y:S01]  /*16640*/  ISETP.GE.AND P2, PT, R6, RZ, PT ;  /* 0x000000ff0600720c */ /* 0x000fe20003f46270 */
[----:B------:R-:W-:Y:S02]  /*16650*/  VIADD R6, R15, 0x59 ;  /* 0x000000590f067836 */ /* 0x000fe40000000000 */
[----:B------:R-:W-:Y:S01]  /*16660*/  @!P5 IMAD.IADD R13, R13, 0x1, -R10 ;  /* 0x000000010d0dd824 */ /* 0x000fe200078e0a0a */
[----:B------:R1:W-:Y:S01]  /*16670*/  STL [R1+0x1ac], R3 ;  /* 0x0001ac0301007387 */ /* 0x0003e20000100800 */
[----:B------:R-:W-:Y:S01]  /*16680*/  IMAD.HI.U32 R14, R4, R11, RZ ;  /* 0x0000000b040e7227 */ /* 0x000fe200078e00ff */
[----:B------:R-:W-:-:S02]  /*16690*/  IABS R9, R6 ;  /* 0x0000000600097213 */ /* 0x000fc40000000000 */
[----:B------:R-:W-:Y:S01]  /*166a0*/  ISETP.GT.U32.AND P5, PT, R10, R13, PT ;  /* 0x0000000d0a00720c */ /* 0x000fe20003fa4070 */
[----:B------:R-:W-:Y:S02]  /*166b0*/  @!P6 IMAD.IADD R8, R8, 0x1, -R10 ;  /* 0x000000010808e824 */ /* 0x000fe400078e0a0a */
[----:B------:R-:W-:Y:S01]  /*166c0*/  @!P3 IMAD.MOV R0, RZ, RZ, -R0 ;  /* 0x000000ffff00b224 */ /* 0x000fe200078e0a00 */
[----:B------:R-:W-:Y:S01]  /*166d0*/  ISETP.GE.AND P3, PT, R7, RZ, PT ;  /* 0x000000ff0700720c */ /* 0x000fe20003f66270 */
[----:B------:R-:W-:Y:S01]  /*166e0*/  IMAD.MOV R14, RZ, RZ, -R14 ;  /* 0x000000ffff0e7224 */ /* 0x000fe200078e0a0e */
[----:B------:R-:W-:Y:S01]  /*166f0*/  ISETP.GT.U32.AND P6, PT, R10, R8, PT ;  /* 0x000000080a00720c */ /* 0x000fe20003fc4070 */
[----:B-1----:R-:W-:Y:S01]  /*16700*/  IMAD.MOV.U32 R3, RZ, RZ, R5 ;  /* 0x000000ffff037224 */ /* 0x002fe200078e0005 */
[----:B------:R1:W-:Y:S01]  /*16710*/  STL [R1+0x1a8], R0 ;  /* 0x0001a80001007387 */ /* 0x0003e20000100800 */
[----:B------:R-:W-:Y:S02]  /*16720*/  VIADD R5, R15, 0x58 ;  /* 0x000000580f057836 */ /* 0x000fe40000000000 */
[----:B------:R-:W-:-:S03]  /*16730*/  IMAD.HI.U32 R7, R4, R9, RZ ;  /* 0x0000000904077227 */ /* 0x000fc600078e00ff */
[----:B------:R-:W-:Y:S01]  /*16740*/  IABS R22, R5 ;  /* 0x0000000500167213 */ /* 0x000fe20000000000 */
[----:B------:R-:W-:Y:S02]  /*16750*/  IMAD R11, R10, R14, R11 ;  /* 0x0000000e0a0b7224 */ /* 0x000fe400078e020b */
[----:B------:R-:W-:Y:S02]  /*16760*/  IMAD.MOV R7, RZ, RZ, -R7 ;  /* 0x000000ffff077224 */ /* 0x000fe400078e0a07 */
[----:B-1----:R-:W-:Y:S02]  /*16770*/  IMAD.MOV.U32 R0, RZ, RZ, R2 ;  /* 0x000000ffff007224 */ /* 0x002fe400078e0002 */
[----:B------:R-:W-:-:S04]  /*16780*/  IMAD.HI.U32 R2, R4, R22, RZ ;  /* 0x0000001604027227 */ /* 0x000fc800078e00ff */
[----:B------:R-:W-:Y:S01]  /*16790*/  @!P1 IMAD.MOV R3, RZ, RZ, -R3 ;  /* 0x000000ffff039224 */ /* 0x000fe200078e0a03 */
[----:B------:R-:W-:Y:S01]  /*167a0*/  ISETP.GE.AND P1, PT, R6, RZ, PT ;  /* 0x000000ff0600720c */ /* 0x000fe20003f26270 */
[----:B------:R-:W-:Y:S01]  /*167b0*/  @!P5 IMAD.IADD R13, R13, 0x1, -R10 ;  /* 0x000000010d0dd824 */ /* 0x000fe200078e0a0a */
[C---:B------:R-:W-:Y:S01]  /*167c0*/  ISETP.GT.U32.AND P5, PT, R10.reuse, R11, PT ;  /* 0x0000000b0a00720c */ /* 0x040fe20003fa4070 */
[----:B------:R-:W-:Y:S01]  /*167d0*/  IMAD.MOV R2, RZ, RZ, -R2 ;  /* 0x000000ffff027224 */ /* 0x000fe200078e0a02 */
[----:B------:R1:W-:Y:S01]  /*167e0*/  STL [R1+0x19c], R3 ;  /* 0x00019c0301007387 */ /* 0x0003e20000100800 */
[C---:B------:R-:W-:Y:S02]  /*167f0*/  IMAD R9, R10.reuse, R7, R9 ;  /* 0x000000070a097224 */ /* 0x040fe400078e0209 */
[----:B------:R-:W-:Y:S02]  /*16800*/  IMAD R22, R10, R2, R22 ;  /* 0x000000020a167224 */ /* 0x000fe400078e0216 */
[----:B------:R-:W-:Y:S01]  /*16810*/  @!P6 IMAD.IADD R8, R8, 0x1, -R10 ;  /* 0x000000010808e824 */ /* 0x000fe200078e0a0a */
[----:B------:R-:W-:Y:S01]  /*16820*/  ISETP.GT.U32.AND P6, PT, R10, R9, PT ;  /* 0x000000090a00720c */ /* 0x000fe20003fc4070 */
[----:B------:R-:W-:Y:S01]  /*16830*/  @!P4 IMAD.MOV R0, RZ, RZ, -R0 ;  /* 0x000000ffff00c224 */ /* 0x000fe200078e0a00 */
[----:B------:R-:W-:Y:S01]  /*16840*/  ISETP.GE.AND P4, PT, R5, RZ, PT ;  /* 0x000000ff0500720c */ /* 0x000fe20003f86270 */
[----:B------:R-:W-:-:S02]  /*16850*/  VIADD R5, R15, 0x57 ;  /* 0x000000570f057836 */ /* 0x000fc40000000000 */
[----:B-1----:R-:W-:Y:S01]  /*16860*/  IMAD.MOV.U32 R3, RZ, RZ, R13 ;  /* 0x000000ffff037224 */ /* 0x002fe200078e000d */
[----:B------:R1:W-:Y:S01]  /*16870*/  STL [R1+0x190], R0 ;  /* 0x0001900001007387 */ /* 0x0003e20000100800 */
[--C-:B------:R-:W-:Y:S01]  /*16880*/  @!P5 IMAD.IADD R11, R11, 0x1, -R10.reuse ;  /* 0x000000010b0bd824 */ /* 0x100fe200078e0a0a */
[----:B------:R-:W-:Y:S01]  /*16890*/  IABS R12, R5 ;  /* 0x00000005000c7213 */ /* 0x000fe20000000000 */
[----:B------:R-:W-:Y:S01]  /*168a0*/  @!P2 IMAD.MOV R3, RZ, RZ, -R3 ;  /* 0x000000ffff03a224 */ /* 0x000fe200078e0a03 */
[C---:B------:R-:W-:Y:S01]  /*168b0*/  ISETP.GT.U32.AND P2, PT, R10.reuse, R22, PT ;  /* 0x000000160a00720c */ /* 0x040fe20003f44070 */
[----:B------:R-:W-:Y:S01]  /*168c0*/  VIADD R6, R15, 0x56 ;  /* 0x000000560f067836 */ /* 0x000fe20000000000 */
[----:B------:R-:W-:Y:S01]  /*168d0*/  ISETP.GT.U32.AND P5, PT, R10, R11, PT ;  /* 0x0000000b0a00720c */ /* 0x000fe20003fa4070 */
[----:B------:R-:W-:Y:S01]  /*168e0*/  @!P6 IMAD.IADD R9, R9, 0x1, -R10 ;  /* 0x000000010909e824 */ /* 0x000fe200078e0a0a */
[----:B------:R-:W-:Y:S01]  /*168f0*/  STL [R1+0x188], R3 ;  /* 0x0001880301007387 */ /* 0x000fe20000100800 */
[----:B------:R-:W-:Y:S01]  /*16900*/  IMAD.HI.U32 R7, R4, R12, RZ ;  /* 0x0000000c04077227 */ /* 0x000fe200078e00ff */
[----:B------:R-:W-:-:S02]  /*16910*/  IABS R17, R6 ;  /* 0x0000000600117213 */ /* 0x000fc40000000000 */
[----:B------:R-:W-:Y:S01]  /*16920*/  ISETP.GT.U32.AND P6, PT, R10, R9, PT ;  /* 0x000000090a00720c */ /* 0x000fe20003fc4070 */
[----:B------:R-:W-:Y:S02]  /*16930*/  IMAD.MOV R7, RZ, RZ, -R7 ;  /* 0x000000ffff077224 */ /* 0x000fe400078e0a07 */
[----:B------:R-:W-:-:S04]  /*16940*/  IMAD.HI.U32 R2, R4, R17, RZ ;  /* 0x0000001104027227 */ /* 0x000fc800078e00ff */
[--C-:B------:R-:W-:Y:S02]  /*16950*/  @!P2 IMAD.IADD R22, R22, 0x1, -R10.reuse ;  /* 0x000000011616a824 */ /* 0x100fe400078e0a0a */
[----:B------:R-:W-:Y:S01]  /*16960*/  @!P5 IMAD.IADD R11, R11, 0x1, -R10 ;  /* 0x000000010b0bd824 */ /* 0x000fe200078e0a0a */
[----:B------:R-:W-:Y:S01]  /*16970*/  ISETP.GE.AND P5, PT, R6, RZ, PT ;  /* 0x000000ff0600720c */ /* 0x000fe20003fa6270 */
[----:B------:R-:W-:Y:S01]  /*16980*/  IMAD.MOV R2, RZ, RZ, -R2 ;  /* 0x000000ffff027224 */ /* 0x000fe200078e0a02 */
[C---:B------:R-:W-:Y:S01]  /*16990*/  ISETP.GT.U32.AND P2, PT, R10.reuse, R22, PT ;  /* 0x000000160a00720c */ /* 0x040fe20003f44070 */
[C---:B------:R-:W-:Y:S01]  /*169a0*/  IMAD R12, R10.reuse, R7, R12 ;  /* 0x000000070a0c7224 */ /* 0x040fe200078e020c */
[----:B------:R-:W-:Y:S01]  /*169b0*/  IABS R6, R20 ;  /* 0x0000001400067213 */ /* 0x000fe20000000000 */
[C---:B------:R-:W-:Y:S02]  /*169c0*/  IMAD R17, R10.reuse, R2, R17 ;  /* 0x000000020a117224 */ /* 0x040fe400078e0211 */
[----:B------:R-:W-:Y:S01]  /*169d0*/  @!P6 IMAD.IADD R9, R9, 0x1, -R10 ;  /* 0x000000010909e824 */ /* 0x000fe200078e0a0a */
[----:B------:R-:W-:Y:S01]  /*169e0*/  ISETP.GT.U32.AND P6, PT, R10, R12, PT ;  /* 0x0000000c0a00720c */ /* 0x000fe20003fc4070 */
[----:B-1----:R-:W-:-:S02]  /*169f0*/  IMAD.MOV.U32 R0, RZ, RZ, R8 ;  /* 0x000000ffff007224 */ /* 0x002fc400078e0008 */
[----:B------:R-:W-:-:S04]  /*16a00*/  IMAD.HI.U32 R8, R4, R6, RZ ;  /* 0x0000000604087227 */ /* 0x000fc800078e00ff */
[----:B------:R-:W-:Y:S01]  /*16a10*/  @!P2 IMAD.IADD R22, R22, 0x1, -R10 ;  /* 0x000000011616a824 */ /* 0x000fe200078e0a0a */
[----:B------:R-:W-:Y:S01]  /*16a20*/  ISETP.GT.U32.AND P2, PT, R10, R17, PT ;  /* 0x000000110a00720c */ /* 0x000fe20003f44070 */
[----:B------:R-:W-:Y:S02]  /*16a30*/  IMAD.MOV R8, RZ, RZ, -R8 ;  /* 0x000000ffff087224 */ /* 0x000fe400078e0a08 */
[----:B------:R-:W-:-:S04]  /*16a40*/  IMAD.HI.U32 R24, R4, R16, RZ ;  /* 0x0000001004187227 */ /* 0x000fc800078e00ff */
[----:B------:R-:W-:Y:S02]  /*16a50*/  IMAD R6, R10, R8, R6 ;  /* 0x000000080a067224 */ /* 0x000fe400078e0206 */
[----:B------:R-:W-:Y:S02]  /*16a60*/  IMAD.MOV R24, RZ, RZ, -R24 ;  /* 0x000000ffff187224 */ /* 0x000fe400078e0a18 */
[----:B------:R-:W-:Y:S01]  /*16a70*/  @!P3 IMAD.MOV R0, RZ, RZ, -R0 ;  /* 0x000000ffff00b224 */ /* 0x000fe200078e0a00 */
[----:B------:R-:W-:Y:S01]  /*16a80*/  ISETP.GE.AND P3, PT, R5, RZ, PT ;  /* 0x000000ff0500720c */ /* 0x000fe20003f66270 */
[----:B------:R-:W-:Y:S01]  /*16a90*/  @!P6 IMAD.IADD R12, R12, 0x1, -R10 ;  /* 0x000000010c0ce824 */ /* 0x000fe200078e0a0a */
[C---:B------:R-:W-:Y:S01]  /*16aa0*/  ISETP.GT.U32.AND P6, PT, R10.reuse, R6, PT ;  /* 0x000000060a00720c */ /* 0x040fe20003fc4070 */
[----:B------:R-:W-:Y:S01]  /*16ab0*/  IMAD R16, R10, R24, R16 ;  /* 0x000000180a107224 */ /* 0x000fe200078e0210 */
[----:B------:R1:W-:Y:S01]  /*16ac0*/  STL [R1+0x180], R0 ;  /* 0x0001800001007387 */ /* 0x0003e20000100800 */
[----:B------:R-:W-:-:S02]  /*16ad0*/  @!P2 IMAD.IADD R17, R17, 0x1, -R10 ;  /* 0x000000011111a824 */ /* 0x000fc400078e0a0a */
[C---:B------:R-:W-:Y:S01]  /*16ae0*/  VIADD R2, R15.reuse, 0x53 ;  /* 0x000000530f027836 */ /* 0x040fe20000000000 */
[----:B------:R-:W-:Y:S01]  /*16af0*/  ISETP.GT.U32.AND P2, PT, R10, R16, PT ;  /* 0x000000100a00720c */ /* 0x000fe20003f44070 */
[C---:B------:R-:W-:Y:S02]  /*16b00*/  VIADD R19, R15.reuse, 0x52 ;  /* 0x000000520f137836 */ /* 0x040fe40000000000 */
[C---:B------:R-:W-:Y:S01]  /*16b10*/  VIADD R13, R15.reuse, 0x51 ;  /* 0x000000510f0d7836 */ /* 0x040fe20000000000 */
[----:B------:R-:W-:Y:S01]  /*16b20*/  IABS R18, R2 ;  /* 0x0000000200127213 */ /* 0x000fe20000000000 */
[----:B0-----:R-:W-:Y:S01]  /*16b30*/  VIADD R27, R15, 0x6 ;  /* 0x000000060f1b7836 */ /* 0x001fe20000000000 */
[----:B------:R-:W-:Y:S01]  /*16b40*/  IABS R7, R19 ;  /* 0x0000001300077213 */ /* 0x000fe20000000000 */
[----:B-1----:R-:W-:Y:S01]  /*16b50*/  IMAD.MOV.U32 R0, RZ, RZ, R11 ;  /* 0x000000ffff007224 */ /* 0x002fe200078e000b */
[----:B------:R-:W-:Y:S01]  /*16b60*/  IABS R5, R13 ;  /* 0x0000000d00057213 */ /* 0x000fe20000000000 */
[----:B------:R-:W-:Y:S01]  /*16b70*/  @!P6 IMAD.IADD R6, R6, 0x1, -R10 ;  /* 0x000000010606e824 */ /* 0x000fe200078e0a0a */
[C---:B------:R-:W-:Y:S01]  /*16b80*/  ISETP.GT.U32.AND P6, PT, R10.reuse, R12, PT ;  /* 0x0000000c0a00720c */ /* 0x040fe20003fc4070 */
[----:B------:R-:W-:Y:S01]  /*16b90*/  @!P0 IMAD.MOV R0, RZ, RZ, -R0 ;  /* 0x000000ffff008224 */ /* 0x000fe200078e0a00 */
[----:B------:R-:W-:Y:S01]  /*16ba0*/  ISETP.GT.U32.AND P0, PT, R10, R17, PT ;  /* 0x000000110a00720c */ /* 0x000fe20003f04070 */
[----:B------:R-:W-:-:S03]  /*16bb0*/  IMAD.HI.U32 R23, R4, R18, RZ ;  /* 0x0000001204177227 */ /* 0x000fc600078e00ff */
[----:B------:R0:W-:Y:S01]  /*16bc0*/  STL [R1+0x17c], R0 ;  /* 0x00017c0001007387 */ /* 0x0001e20000100800 */
[----:B------:R-:W-:-:S04]  /*16bd0*/  IMAD.HI.U32 R8, R4, R7, RZ ;  /* 0x0000000704087227 */ /* 0x000fc800078e00ff */
[----:B------:R-:W-:Y:S01]  /*16be0*/  @!P2 IMAD.IADD R16, R16, 0x1, -R10 ;  /* 0x000000011010a824 */ /* 0x000fe200078e0a0a */
[----:B------:R-:W-:Y:S01]  /*16bf0*/  ISETP.GT.U32.AND P2, PT, R10, R6, PT ;  /* 0x000000060a00720c */ /* 0x000fe20003f44070 */
[----:B------:R-:W-:Y:S02]  /*16c00*/  IMAD.MOV R23, RZ, RZ, -R23 ;  /* 0x000000ffff177224 */ /* 0x000fe400078e0a17 */
[----:B------:R-:W-:-:S04]  /*16c10*/  IMAD.HI.U32 R14, R4, R5, RZ ;  /* 0x00000005040e7227 */ /* 0x000fc800078e00ff */
[----:B0-----:R-:W-:Y:S02]  /*16c20*/  IMAD.MOV.U32 R0, RZ, RZ, R9 ;  /* 0x000000ffff007224 */ /* 0x001fe400078e0009 */
[----:B------:R-:W-:Y:S02]  /*16c30*/  IMAD.MOV R24, RZ, RZ, -R8 ;  /* 0x000000ffff187224 */ /* 0x000fe400078e0a08 */
[----:B------:R-:W-:Y:S01]  /*16c40*/  @!P1 IMAD.MOV R0, RZ, RZ, -R0 ;  /* 0x000000ffff009224 */ /* 0x000fe200078e0a00 */
[C---:B------:R-:W-:Y:S01]  /*16c50*/  ISETP.GT.U32.AND P1, PT, R10.reuse, R16, PT ;  /* 0x000000100a00720c */ /* 0x040fe20003f24070 */
[C---:B------:R-:W-:Y:S02]  /*16c60*/  IMAD R8, R10.reuse, R23, R18 ;  /* 0x000000170a087224 */ /* 0x040fe400078e0212 */
[----:B------:R-:W-:Y:S01]  /*16c70*/  IMAD.MOV R18, RZ, RZ, -R14 ;  /* 0x000000ffff127224 */ /* 0x000fe200078e0a0e */
[----:B------:R0:W-:Y:S01]  /*16c80*/  STL [R1+0x178], R0 ;  /* 0x0001780001007387 */ /* 0x0001e20000100800 */
[----:B------:R-:W-:-:S02]  /*16c90*/  IMAD R7, R10, R24, R7 ;  /* 0x000000180a077224 */ /* 0x000fc400078e0207 */
[----:B------:R-:W-:Y:S02]  /*16ca0*/  IMAD R5, R10, R18, R5 ;  /* 0x000000120a057224 */ /* 0x000fe400078e0205 */
[--C-:B------:R-:W-:Y:S01]  /*16cb0*/  @!P6 IMAD.IADD R12, R12, 0x1, -R10.reuse ;  /* 0x000000010c0ce824 */ /* 0x100fe200078e0a0a */
[----:B------:R-:W-:Y:S01]  /*16cc0*/  ISETP.GT.U32.AND P6, PT, R10, R7, PT ;  /* 0x000000070a00720c */ /* 0x000fe20003fc4070 */
[----:B------:R-:W-:Y:S01]  /*16cd0*/  @!P2 IMAD.IADD R6, R6, 0x1, -R10 ;  /* 0x000000010606a824 */ /* 0x000fe200078e0a0a */
[C---:B------:R-:W-:Y:S01]  /*16ce0*/  ISETP.GT.U32.AND P2, PT, R10.reuse, R5, PT ;  /* 0x000000050a00720c */ /* 0x040fe20003f44070 */
[----:B------:R-:W-:Y:S02]  /*16cf0*/  VIADD R14, R15, 0x50 ;  /* 0x000000500f0e7836 */ /* 0x000fe40000000000 */
[----:B0-----:R-:W-:Y:S02]  /*16d00*/  IMAD.MOV.U32 R0, RZ, RZ, R22 ;  /* 0x000000ffff007224 */ /* 0x001fe400078e0016 */
[----:B------:R-:W-:Y:S01]  /*16d10*/  @!P0 IMAD.IADD R17, R17, 0x1, -R10 ;  /* 0x0000000111118824 */ /* 0x000fe200078e0a0a */
[----:B------:R-:W-:Y:S01]  /*16d20*/  IABS R18, R14 ;  /* 0x0000000e00127213 */ /* 0x000fe20000000000 */
[----:B------:R-:W-:Y:S01]  /*16d30*/  @!P4 IMAD.MOV R0, RZ, RZ, -R0 ;  /* 0x000000ffff00c224 */ /* 0x000fe200078e0a00 */
[----:B------:R-:W-:Y:S01]  /*16d40*/  ISETP.GT.U32.AND P4, PT, R10, R8, PT ;  /* 0x000000080a00720c */ /* 0x000fe20003f84070 */
[----:B------:R-:W-:Y:S01]  /*16d50*/  VIADD R11, R15, 0x4f ;  /* 0x0000004f0f0b7836 */ /* 0x000fe20000000000 */
[----:B------:R-:W-:Y:S01]  /*16d60*/  ISETP.GE.AND P0, PT, R20, RZ, PT ;  /* 0x000000ff1400720c */ /* 0x000fe20003f06270 */
[----:B------:R-:W-:Y:S01]  /*16d70*/  @!P6 IMAD.IADD R7, R7, 0x1, -R10 ;  /* 0x000000010707e824 */ /* 0x000fe200078e0a0a */
[----:B------:R0:W-:Y:S01]  /*16d80*/  STL [R1+0x174], R0 ;  /* 0x0001740001007387 */ /* 0x0001e20000100800 */
[----:B------:R-:W-:Y:S01]  /*16d90*/  IMAD.MOV.U32 R3, RZ, RZ, R12 ;  /* 0x000000ffff037224 */ /* 0x000fe200078e000c */
[----:B------:R-:W-:Y:S01]  /*16da0*/  IABS R9, R11 ;  /* 0x0000000b00097213 */ /* 0x000fe20000000000 */
[--C-:B------:R-:W-:Y:S01]  /*16db0*/  @!P1 IMAD.IADD R16, R16, 0x1, -R10.reuse ;  /* 0x0000000110109824 */ /* 0x100fe200078e0a0a */
[----:B------:R-:W-:Y:S01]  /*16dc0*/  ISETP.GE.AND P1, PT, R21, RZ, PT ;  /* 0x000000ff1500720c */ /* 0x000fe20003f26270 */
[--C-:B------:R-:W-:Y:S01]  /*16dd0*/  @!P2 IMAD.IADD R5, R5, 0x1, -R10.reuse ;  /* 0x000000010505a824 */ /* 0x100fe200078e0a0a */
[----:B------:R-:W-:Y:S01]  /*16de0*/  ISETP.GE.AND P6, PT, R19, RZ, PT ;  /* 0x000000ff1300720c */ /* 0x000fe20003fc6270 */
[----:B------:R-:W-:Y:S01]  /*16df0*/  @!P3 IMAD.MOV R3, RZ, RZ, -R3 ;  /* 0x000000ffff03b224 */ /* 0x000fe200078e0a03 */
[----:B------:R-:W-:Y:S01]  /*16e00*/  ISETP.GT.U32.AND P3, PT, R10, R7, PT ;  /* 0x000000070a00720c */ /* 0x000fe20003f64070 */
[----:B------:R-:W-:Y:S01]  /*16e10*/  @!P4 IMAD.IADD R8, R8, 0x1, -R10 ;  /* 0x000000010808c824 */ /* 0x000fe200078e0a0a */
[----:B------:R-:W-:Y:S01]  /*16e20*/  ISETP.GE.AND P4, PT, R2, RZ, PT ;  /* 0x000000ff0200720c */ /* 0x000fe20003f86270 */
[----:B0-----:R-:W-:Y:S01]  /*16e30*/  IMAD.MOV.U32 R0, RZ, RZ, R17 ;  /* 0x000000ffff007224 */ /* 0x001fe200078e0011 */
[----:B------:R0:W-:Y:S01]  /*16e40*/  STL [R1+0x170], R3 ;  /* 0x0001700301007387 */ /* 0x0001e20000100800 */
[----:B------:R-:W-:Y:S01]  /*16e50*/  IMAD.HI.U32 R22, R4, R18, RZ ;  /* 0x0000001204167227 */ /* 0x000fe200078e00ff */
[----:B------:R-:W-:-:S03]  /*16e60*/  ISETP.GT.U32.AND P2, PT, R10, R8, PT ;  /* 0x000000080a00720c */ /* 0x000fc60003f44070 */
[----:B------:R-:W-:Y:S01]  /*16e70*/  @!P5 IMAD.MOV R0, RZ, RZ, -R0 ;  /* 0x000000ffff00d224 */ /* 0x000fe200078e0a00 */
[----:B------:R-:W-:Y:S01]  /*16e80*/  ISETP.GT.U32.AND P5, PT, R10, R5, PT ;  /* 0x000000050a00720c */ /* 0x000fe20003fa4070 */
[----:B------:R-:W-:-:S03]  /*16e90*/  IMAD.HI.U32 R20, R4, R9, RZ ;  /* 0x0000000904147227 */ /* 0x000fc600078e00ff */
[----:B------:R1:W-:Y:S01]  /*16ea0*/  STL [R1+0x16c], R0 ;  /* 0x00016c0001007387 */ /* 0x0003e20000100800 */
[----:B------:R-:W-:Y:S02]  /*16eb0*/  IMAD.MOV R22, RZ, RZ, -R22 ;  /* 0x000000ffff167224 */ /* 0x000fe400078e0a16 */
[----:B0-----:R-:W-:Y:S02]  /*16ec0*/  IMAD.MOV.U32 R3, RZ, RZ, R6 ;  /* 0x000000ffff037224 */ /* 0x001fe400078e0006 */
[----:B------:R-:W-:Y:S02]  /*16ed0*/  IMAD.MOV R20, RZ, RZ, -R20 ;  /* 0x000000ffff147224 */ /* 0x000fe400078e0a14 */
[----:B------:R-:W-:Y:S02]  /*16ee0*/  IMAD R2, R10, R22, R18 ;  /* 0x000000160a027224 */ /* 0x000fe400078e0212 */
[----:B------:R-:W-:Y:S02]  /*16ef0*/  VIADD R12, R15, 0x4e ;  /* 0x0000004e0f0c7836 */ /* 0x000fe40000000000 */
[----:B-1----:R-:W-:-:S02]  /*16f00*/  IMAD.MOV.U32 R0, RZ, RZ, R16 ;  /* 0x000000ffff007224 */ /* 0x002fc400078e0010 */
[----:B------:R-:W-:Y:S01]  /*16f10*/  @!P0 IMAD.MOV R3, RZ, RZ, -R3 ;  /* 0x000000ffff038224 */ /* 0x000fe200078e0a03 */
[C---:B------:R-:W-:Y:S01]  /*16f20*/  ISETP.GT.U32.AND P0, PT, R10.reuse, R2, PT ;  /* 0x000000020a00720c */ /* 0x040fe20003f04070 */
[----:B------:R-:W-:Y:S01]  /*16f30*/  @!P1 IMAD.MOV R0, RZ, RZ, -R0 ;  /* 0x000000ffff009224 */ /* 0x000fe200078e0a00 */
[----:B------:R-:W-:Y:S01]  /*16f40*/  ISETP.GE.AND P1, PT, R13, RZ, PT ;  /* 0x000000ff0d00720c */ /* 0x000fe20003f26270 */
[----:B------:R-:W-:Y:S01]  /*16f50*/  IMAD R9, R10, R20, R9 ;  /* 0x000000140a097224 */ /* 0x000fe200078e0209 */
[----:B------:R-:W-:Y:S01]  /*16f60*/  IABS R13, R12 ;  /* 0x0000000c000d7213 */ /* 0x000fe20000000000 */
[--C-:B------:R-:W-:Y:S01]  /*16f70*/  @!P2 IMAD.IADD R8, R8, 0x1, -R10.reuse ;  /* 0x000000010808a824 */ /* 0x100fe200078e0a0a */
[----:B------:R0:W-:Y:S01]  /*16f80*/  STL [R1+0x168], R3 ;  /* 0x0001680301007387 */ /* 0x0001e20000100800 */
[--C-:B------:R-:W-:Y:S01]  /*16f90*/  @!P3 IMAD.IADD R7, R7, 0x1, -R10.reuse ;  /* 0x000000010707b824 */ /* 0x100fe200078e0a0a */
[----:B------:R-:W-:Y:S01]  /*16fa0*/  ISETP.GT.U32.AND P2, PT, R10, R9, PT ;  /* 0x000000090a00720c */ /* 0x000fe20003f44070 */
[----:B------:R-:W-:Y:S01]  /*16fb0*/  @!P5 IMAD.IADD R5, R5, 0x1, -R10 ;  /* 0x000000010505d824 */ /* 0x000fe200078e0a0a */
[----:B------:R1:W-:Y:S01]  /*16fc0*/  STL [R1+0x164], R0 ;  /* 0x0001640001007387 */ /* 0x0003e20000100800 */
[----:B------:R-:W-:Y:S01]  /*16fd0*/  ISETP.GE.AND P3, PT, R14, RZ, PT ;  /* 0x000000ff0e00720c */ /* 0x000fe20003f66270 */
[----:B------:R-:W-:Y:S01]  /*16fe0*/  IMAD.HI.U32 R14, R4, R13, RZ ;  /* 0x0000000d040e7227 */ /* 0x000fe200078e00ff */
[----:B------:R-:W-:-:S03]  /*16ff0*/  ISETP.GE.AND P5, PT, R11, RZ, PT ;  /* 0x000000ff0b00720c */ /* 0x000fc60003fa6270 */
[----:B0-----:R-:W-:Y:S02]  /*17000*/  IMAD.MOV.U32 R3, RZ, RZ, R8 ;  /* 0x000000ffff037224 */ /* 0x001fe400078e0008 */
[----:B------:R-:W-:Y:S02]  /*17010*/  IMAD.MOV R14, RZ, RZ, -R14 ;  /* 0x000000ffff0e7224 */ /* 0x000fe400078e0a0e */
[----:B-1----:R-:W-:Y:S02]  /*17020*/  IMAD.MOV.U32 R0, RZ, RZ, R7 ;  /* 0x000000ffff007224 */ /* 0x002fe400078e0007 */
[----:B------:R-:W-:Y:S02]  /*17030*/  @!P4 IMAD.MOV R3, RZ, RZ, -R3 ;  /* 0x000000ffff03c224 */ /* 0x000fe400078e0a03 */
[----:B------:R-:W-:Y:S02]  /*17040*/  @!P6 IMAD.MOV R0, RZ, RZ, -R0 ;  /* 0x000000ffff00e224 */ /* 0x000fe400078e0a00 */
[--C-:B------:R-:W-:Y:S01]  /*17050*/  @!P0 IMAD.IADD R2, R2, 0x1, -R10.reuse ;  /* 0x0000000102028824 */ /* 0x100fe200078e0a0a */
[----:B------:R-:W-:Y:S01]  /*17060*/  STL [R1+0x160], R3 ;  /* 0x0001600301007387 */ /* 0x000fe20000100800 */
[----:B------:R-:W-:Y:S01]  /*17070*/  VIADD R6, R15, 0x4d ;  /* 0x0000004d0f067836 */ /* 0x000fe20000000000 */
[----:B------:R-:W-:Y:S01]  /*17080*/  ISETP.GE.AND P0, PT, R12, RZ, PT ;  /* 0x000000ff0c00720c */ /* 0x000fe20003f06270 */
[C---:B------:R-:W-:Y:S01]  /*17090*/  IMAD R14, R10.reuse, R14, R13 ;  /* 0x0000000e0a0e7224 */ /* 0x040fe200078e020d */
[----:B------:R0:W-:Y:S01]  /*170a0*/  STL [R1+0x15c], R0 ;  /* 0x00015c0001007387 */ /* 0x0001e20000100800 */
[----:B------:R-:W-:Y:S01]  /*170b0*/  @!P2 IMAD.IADD R9, R9, 0x1, -R10 ;  /* 0x000000010909a824 */ /* 0x000fe200078e0a0a */
[C---:B------:R-:W-:Y:S01]  /*170c0*/  ISETP.GT.U32.AND P2, PT, R10.reuse, R2, PT ;  /* 0x000000020a00720c */ /* 0x040fe20003f44070 */
[C---:B------:R-:W-:Y:S01]  /*170d0*/  VIADD R16, R15.reuse, 0x4c ;  /* 0x0000004c0f107836 */ /* 0x040fe20000000000 */
[----:B------:R-:W-:Y:S01]  /*170e0*/  IABS R18, R6 ;  /* 0x0000000600127213 */ /* 0x000fe20000000000 */
[C---:B------:R-:W-:Y:S01]  /*170f0*/  VIADD R7, R15.reuse, 0x4a ;  /* 0x0000004a0f077836 */ /* 0x040fe20000000000 */
[----:B------:R-:W-:Y:S01]  /*17100*/  ISETP.GT.U32.AND P4, PT, R10, R9, PT ;  /* 0x000000090a00720c */ /* 0x000fe20003f84070 */
[----:B------:R-:W-:Y:S01]  /*17110*/  VIADD R13, R15, 0x48 ;  /* 0x000000480f0d7836 */ /* 0x000fe20000000000 */
[----:B------:R-:W-:Y:S01]  /*17120*/  ISETP.GE.AND P6, PT, R6, RZ, PT ;  /* 0x000000ff0600720c */ /* 0x000fe20003fc6270 */
[----:B------:R-:W-:Y:S01]  /*17130*/  IMAD.HI.U32 R11, R4, R18, RZ ;  /* 0x00000012040b7227 */ /* 0x000fe200078e00ff */
[----:B------:R-:W-:-:S02]  /*17140*/  IABS R12, R7 ;  /* 0x00000007000c7213 */ /* 0x000fc40000000000 */
[----:B------:R-:W-:Y:S01]  /*17150*/  IABS R17, R13 ;  /* 0x0000000d00117213 */ /* 0x000fe20000000000 */
[----:B0-----:R-:W-:Y:S02]  /*17160*/  IMAD.MOV.U32 R0, RZ, RZ, R5 ;  /* 0x000000ffff007224 */ /* 0x001fe400078e0005 */
[----:B------:R-:W-:Y:S02]  /*17170*/  IMAD.MOV R11, RZ, RZ, -R11 ;  /* 0x000000ffff0b7224 */ /* 0x000fe400078e0a0b */
[----:B------:R-:W-:Y:S01]  /*17180*/  @!P1 IMAD.MOV R0, RZ, RZ, -R0 ;  /* 0x000000ffff009224 */ /* 0x000fe200078e0a00 */
[----:B------:R-:W-:Y:S01]  /*17190*/  ISETP.GT.U32.AND P1, PT, R10, R14, PT ;  /* 0x0000000e0a00720c */ /* 0x000fe20003f24070 */
[----:B------:R-:W-:Y:S01]  /*171a0*/  @!P2 IMAD.IADD R2, R2, 0x1, -R10 ;  /* 0x000000010202a824 */ /* 0x000fe200078e0a0a */
[----:B------:R-:W-:Y:S01]  /*171b0*/  ISETP.GE.AND P2, PT, R16, RZ, PT ;  /* 0x000000ff1000720c */ /* 0x000fe20003f46270 */
[C---:B------:R-:W-:Y:S01]  /*171c0*/  IMAD R18, R10.reuse, R11, R18 ;  /* 0x0000000b0a127224 */ /* 0x040fe200078e0212 */
        /* <DEDUP_REMOVED lines=9> */
[----:B0-----:R-:W-:Y:S01]  /*17260*/  IMAD.MOV.U32 R0, RZ, RZ, R2 ;  /* 0x000000ffff007224 */ /* 0x001fe200078e0002 */
[C---:B------:R-:W-:Y:S01]  /*17270*/  ISETP.GT.U32.AND P1, PT, R10.reuse, R14, PT ;  /* 0x0000000e0a00720c */ /* 0x040fe20003f24070 */
[----:B------:R-:W-:Y:S02]  /*17280*/  IMAD R16, R10, R8, R16 ;  /* 0x000000080a107224 */ /* 0x000fe400078e0210 */
[----:B------:R-:W-:Y:S01]  /*17290*/  @!P3 IMAD.MOV R0, RZ, RZ, -R0 ;  /* 0x000000ffff00b224 */ /* 0x000fe200078e0a00 */
[----:B------:R-:W-:Y:S01]  /*172a0*/  ISETP.GE.AND P3, PT, R5, RZ, PT ;  /* 0x000000ff0500720c */ /* 0x000fe20003f66270 */
[----:B------:R-:W-:-:S02]  /*172b0*/  @!P4 IMAD.IADD R18, R18, 0x1, -R10 ;  /* 0x000000011212c824 */ /* 0x000fc400078e0a0a */
[----:B------:R-:W-:Y:S01]  /*172c0*/  IMAD.MOV.U32 R2, RZ, RZ, R6 ;  /* 0x000000ffff027224 */ /* 0x000fe200078e0006 */
[----:B------:R0:W-:Y:S01]  /*172d0*/  STL [R1+0x154], R0 ;  /* 0x0001540001007387 */ /* 0x0001e20000100800 */
[----:B------:R-:W-:Y:S01]  /*172e0*/  IMAD.HI.U32 R5, R4, R12, RZ ;  /* 0x0000000c04057227 */ /* 0x000fe200078e00ff */
[----:B------:R-:W-:-:S03]  /*172f0*/  ISETP.GT.U32.AND P4, PT, R10, R18, PT ;  /* 0x000000120a00720c */ /* 0x000fc60003f84070 */
[----:B------:R-:W-:Y:S01]  /*17300*/  @!P1 IMAD.IADD R14, R14, 0x1, -R10 ;  /* 0x000000010e0e9824 */ /* 0x000fe200078e0a0a */
[----:B------:R-:W-:Y:S01]  /*17310*/  ISETP.GT.U32.AND P1, PT, R10, R16, PT ;  /* 0x000000100a00720c */ /* 0x000fe20003f24070 */
[----:B------:R-:W-:-:S04]  /*17320*/  IMAD.HI.U32 R6, R4, R2, RZ ;  /* 0x0000000204067227 */ /* 0x000fc800078e00ff */
[----:B0-----:R-:W-:Y:S02]  /*17330*/  IMAD.MOV.U32 R0, RZ, RZ, R9 ;  /* 0x000000ffff007224 */ /* 0x001fe400078e0009 */
[----:B------:R-:W-:Y:S02]  /*17340*/  IMAD.MOV R6, RZ, RZ, -R6 ;  /* 0x000000ffff067224 */ /* 0x000fe400078e0a06 */
[----:B------:R-:W-:Y:S01]  /*17350*/  @!P5 IMAD.MOV R0, RZ, RZ, -R0 ;  /* 0x000000ffff00d224 */ /* 0x000fe200078e0a00 */
[----:B------:R-:W-:Y:S01]  /*17360*/  ISETP.GE.AND P5, PT, R7, RZ, PT ;  /* 0x000000ff0700720c */ /* 0x000fe20003fa6270 */
[----:B------:R-:W-:Y:S02]  /*17370*/  IMAD.MOV R7, RZ, RZ, -R5 ;  /* 0x000000ffff077224 */ /* 0x000fe400078e0a05 */
[----:B------:R-:W-:Y:S01]  /*17380*/  VIADD R5, R15, 0x49 ;  /* 0x000000490f057836 */ /* 0x000fe20000000000 */
[----:B------:R0:W-:Y:S01]  /*17390*/  STL [R1+0x150], R0 ;  /* 0x0001500001007387 */ /* 0x0001e20000100800 */
[----:B------:R-:W-:-:S02]  /*173a0*/  @!P1 IMAD.IADD R16, R16, 0x1, -R10 ;  /* 0x0000000110109824 */ /* 0x000fc400078e0a0a */
[C---:B------:R-:W-:Y:S01]  /*173b0*/  IMAD R2, R10.reuse, R6, R2 ;  /* 0x000000060a027224 */ /* 0x040fe200078e0202 */
[----:B------:R-:W-:Y:S01]  /*173c0*/  IABS R8, R5 ;  /* 0x0000000500087213 */ /* 0x000fe20000000000 */
[----:B------:R-:W-:Y:S02]  /*173d0*/  IMAD R12, R10, R7, R12 ;  /* 0x000000070a0c7224 */ /* 0x000fe400078e020c */
[----:B------:R-:W-:Y:S01]  /*173e0*/  @!P4 IMAD.IADD R18, R18, 0x1, -R10 ;  /* 0x000000011212c824 */ /* 0x000fe200078e0a0a */
[C---:B------:R-:W-:Y:S01]  /*173f0*/  ISETP.GT.U32.AND P4, PT, R10.reuse, R2, PT ;  /* 0x000000020a00720c */ /* 0x040fe20003f84070 */
[----:B------:R-:W-:Y:S01]  /*17400*/  VIADD R9, R15, 0x47 ;  /* 0x000000470f097836 */ /* 0x000fe20000000000 */
[----:B------:R-:W-:Y:S01]  /*17410*/  ISETP.GT.U32.AND P1, PT, R10, R12, PT ;  /* 0x0000000c0a00720c */ /* 0x000fe20003f24070 */
[----:B0-----:R-:W-:Y:S02]  /*17420*/  IMAD.MOV.U32 R0, RZ, RZ, R14 ;  /* 0x000000ffff007224 */ /* 0x001fe400078e000e */
[----:B------:R-:W-:Y:S01]  /*17430*/  IMAD.HI.U32 R14, R4, R8, RZ ;  /* 0x00000008040e7227 */ /* 0x000fe200078e00ff */
[----:B------:R-:W-:-:S03]  /*17440*/  IABS R11, R9 ;  /* 0x00000009000b7213 */ /* 0x000fc60000000000 */
[----:B------:R-:W-:Y:S01]  /*17450*/  @!P0 IMAD.MOV R0, RZ, RZ, -R0 ;  /* 0x000000ffff008224 */ /* 0x000fe200078e0a00 */
[----:B------:R-:W-:Y:S01]  /*17460*/  ISETP.GT.U32.AND P0, PT, R10, R16, PT ;  /* 0x000000100a00720c */ /* 0x000fe20003f04070 */
[----:B------:R-:W-:Y:S02]  /*17470*/  IMAD.MOV R14, RZ, RZ, -R14 ;  /* 0x000000ffff0e7224 */ /* 0x000fe400078e0a0e */
[--C-:B------:R-:W-:Y:S01]  /*17480*/  @!P4 IMAD.IADD R2, R2, 0x1, -R10.reuse ;  /* 0x000000010202c824 */ /* 0x100fe200078e0a0a */
[----:B------:R0:W-:Y:S01]  /*17490*/  STL [R1+0x14c], R0 ;  /* 0x00014c0001007387 */ /* 0x0001e20000100800 */
[--C-:B------:R-:W-:Y:S02]  /*174a0*/  @!P1 IMAD.IADD R12, R12, 0x1, -R10.reuse ;  /* 0x000000010c0c9824 */ /* 0x100fe400078e0a0a */
[C---:B------:R-:W-:Y:S01]  /*174b0*/  VIADD R6, R15.reuse, 0x46 ;  /* 0x000000460f067836 */ /* 0x040fe20000000000 */
[C---:B------:R-:W-:Y:S01]  /*174c0*/  ISETP.GT.U32.AND P4, PT, R10.reuse, R2, PT ;  /* 0x000000020a00720c */ /* 0x040fe20003f84070 */
[C---:B------:R-:W-:Y:S01]  /*174d0*/  VIADD R26, R15.reuse, 0x7 ;  /* 0x000000070f1a7836 */ /* 0x040fe20000000000 */
[----:B------:R-:W-:Y:S01]  /*174e0*/  ISETP.GT.U32.AND P1, PT, R10, R12, PT ;  /* 0x0000000c0a00720c */ /* 0x000fe20003f24070 */
[----:B------:R-:W-:Y:S01]  /*174f0*/  VIADD R28, R15, 0x3 ;  /* 0x000000030f1c7836 */ /* 0x000fe20000000000 */
[----:B------:R-:W-:Y:S01]  /*17500*/  IABS R7, R6 ;  /* 0x0000000600077213 */ /* 0x000fe20000000000 */
[----:B------:R-:W-:-:S02]  /*17510*/  @!P0 IMAD.IADD R16, R16, 0x1, -R10 ;  /* 0x0000000110108824 */ /* 0x000fc400078e0a0a */
[----:B0-----:R-:W-:Y:S01]  /*17520*/  IMAD.MOV.U32 R0, RZ, RZ, R18 ;  /* 0x000000ffff007224 */ /* 0x001fe200078e0012 */
[----:B------:R-:W-:Y:S01]  /*17530*/  IABS R24, R28 ;  /* 0x0000001c00187213 */ /* 0x000fe20000000000 */
[----:B------:R-:W-:-:S04]  /*17540*/  IMAD.HI.U32 R18, R4, R17, RZ ;  /* 0x0000001104127227 */ /* 0x000fc800078e00ff */
[----:B------:R-:W-:Y:S01]  /*17550*/  @!P6 IMAD.MOV R0, RZ, RZ, -R0 ;  /* 0x000000ffff00e224 */ /* 0x000fe200078e0a00 */
[----:B------:R-:W-:Y:S01]  /*17560*/  ISETP.GE.AND P6, PT, R5, RZ, PT ;  /* 0x000000ff0500720c */ /* 0x000fe20003fc6270 */
[----:B------:R-:W-:Y:S02]  /*17570*/  IMAD R5, R10, R14, R8 ;  /* 0x0000000e0a057224 */ /* 0x000fe400078e0208 */
[----:B------:R-:W-:Y:S01]  /*17580*/  IMAD.HI.U32 R8, R4, R11, RZ ;  /* 0x0000000b04087227 */ /* 0x000fe200078e00ff */
[----:B------:R0:W-:Y:S02]  /*17590*/  STL [R1+0x148], R0 ;  /* 0x0001480001007387 */ /* 0x0001e40000100800 */
[----:B------:R-:W-:Y:S01]  /*175a0*/  ISETP.GT.U32.AND P0, PT, R10, R5, PT ;  /* 0x000000050a00720c */ /* 0x000fe20003f04070 */
[----:B------:R-:W-:Y:S02]  /*175b0*/  IMAD.MOV R8, RZ, RZ, -R8 ;  /* 0x000000ffff087224 */ /* 0x000fe400078e0a08 */
[----:B------:R-:W-:-:S04]  /*175c0*/  IMAD.HI.U32 R14, R4, R7, RZ ;  /* 0x00000007040e7227 */ /* 0x000fc800078e00ff */
[----:B------:R-:W-:Y:S02]  /*175d0*/  IMAD.MOV R18, RZ, RZ, -R18 ;  /* 0x000000ffff127224 */ /* 0x000fe400078e0a12 */
[----:B0-----:R-:W-:Y:S02]  /*175e0*/  IMAD.MOV.U32 R0, RZ, RZ, R16 ;  /* 0x000000ffff007224 */ /* 0x001fe400078e0010 */
[C---:B------:R-:W-:Y:S02]  /*175f0*/  IMAD R11, R10.reuse, R8, R11 ;  /* 0x000000080a0b7224 */ /* 0x040fe400078e020b */
[----:B------:R-:W-:Y:S02]  /*17600*/  @!P0 IMAD.IADD R5, R5, 0x1, -R10 ;  /* 0x0000000105058824 */ /* 0x000fe400078e0a0a */
[----:B------:R-:W-:Y:S02]  /*17610*/  IMAD.MOV R14, RZ, RZ, -R14 ;  /* 0x000000ffff0e7224 */ /* 0x000fe400078e0a0e */
[----:B------:R-:W-:Y:S01]  /*17620*/  VIADD R8, R15, 0x45 ;  /* 0x000000450f087836 */ /* 0x000fe20000000000 */
[----:B------:R-:W-:Y:S01]  /*17630*/  ISETP.GT.U32.AND P0, PT, R10, R5, PT ;  /* 0x000000050a00720c */ /* 0x000fe20003f04070 */
[----:B------:R-:W-:Y:S01]  /*17640*/  @!P4 IMAD.IADD R2, R2, 0x1, -R10 ;  /* 0x000000010202c824 */ /* 0x000fe200078e0a0a */
[----:B------:R-:W-:Y:S01]  /*17650*/  ISETP.GE.AND P4, PT, R13, RZ, PT ;  /* 0x000000ff0d00720c */ /* 0x000fe20003f86270 */
[----:B------:R-:W-:-:S02]  /*17660*/  @!P2 IMAD.MOV R0, RZ, RZ, -R0 ;  /* 0x000000ffff00a224 */ /* 0x000fc400078e0a00 */
[----:B------:R-:W-:Y:S02]  /*17670*/  IMAD R13, R10, R18, R17 ;  /* 0x000000120a0d7224 */ /* 0x000fe400078e0211 */
[----:B------:R-:W-:Y:S01]  /*17680*/  @!P1 IMAD.IADD R12, R12, 0x1, -R10 ;  /* 0x000000010c0c9824 */ /* 0x000fe200078e0a0a */
[C---:B------:R-:W-:Y:S01]  /*17690*/  ISETP.GT.U32.AND P1, PT, R10.reuse, R11, PT ;  /* 0x0000000b0a00720c */ /* 0x040fe20003f24070 */
[C---:B------:R-:W-:Y:S01]  /*176a0*/  IMAD R7, R10.reuse, R14, R7 ;  /* 0x0000000e0a077224 */ /* 0x040fe200078e0207 */
[----:B------:R-:W-:Y:S01]  /*176b0*/  IABS R14, R8 ;  /* 0x00000008000e7213 */ /* 0x000fe20000000000 */
[----:B------:R0:W-:Y:S01]  /*176c0*/  STL [R1+0x144], R0 ;  /* 0x0001440001007387 */ /* 0x0001e20000100800 */
[----:B------:R-:W-:Y:S01]  /*176d0*/  IMAD.MOV.U32 R3, RZ, RZ, R2 ;  /* 0x000000ffff037224 */ /* 0x000fe200078e0002 */
[----:B------:R-:W-:Y:S01]  /*176e0*/  ISETP.GT.U32.AND P2, PT, R10, R13, PT ;  /* 0x0000000d0a00720c */ /* 0x000fe20003f44070 */
[----:B------:R-:W-:Y:S01]  /*176f0*/  @!P0 IMAD.IADD R5, R5, 0x1, -R10 ;  /* 0x0000000105058824 */ /* 0x000fe200078e0a0a */
[----:B------:R-:W-:Y:S01]  /*17700*/  ISETP.GE.AND P0, PT, R6, RZ, PT ;  /* 0x000000ff0600720c */ /* 0x000fe20003f06270 */
[----:B------:R-:W-:-:S02]  /*17710*/  IMAD.MOV.U32 R2, RZ, RZ, R14 ;  /* 0x000000ffff027224 */ /* 0x000fc400078e000e */
[----:B------:R-:W-:Y:S01]  /*17720*/  @!P3 IMAD.MOV R3, RZ, RZ, -R3 ;  /* 0x000000ffff03b224 */ /* 0x000fe200078e0a03 */
[----:B------:R-:W-:Y:S01]  /*17730*/  ISETP.GE.AND P3, PT, R9, RZ, PT ;  /* 0x000000ff0900720c */ /* 0x000fe20003f66270 */
[----:B------:R-:W-:Y:S02]  /*17740*/  VIADD R9, R15, 0x44 ;  /* 0x000000440f097836 */ /* 0x000fe40000000000 */
[----:B0-----:R-:W-:Y:S01]  /*17750*/  IMAD.MOV.U32 R0, RZ, RZ, R12 ;  /* 0x000000ffff007224 */ /* 0x001fe200078e000c */
[----:B------:R-:W-:Y:S01]  /*17760*/  STL [R1+0x140], R3 ;  /* 0x0001400301007387 */ /* 0x000fe20000100800 */
        /* <DEDUP_REMOVED lines=9> */
[----:B------:R-:W-:Y:S02]  /*17800*/  IMAD R2, R10, R12, R2 ;  /* 0x0000000c0a027224 */ /* 0x000fe400078e0202 */
[----:B------:R-:W-:Y:S01]  /*17810*/  IMAD.HI.U32 R12, R4, R18, RZ ;  /* 0x00000012040c7227 */ /* 0x000fe200078e00ff */
[----:B------:R-:W-:-:S03]  /*17820*/  ISETP.GT.U32.AND P1, PT, R10, R13, PT ;  /* 0x0000000d0a00720c */ /* 0x000fc60003f24070 */
[----:B------:R-:W-:Y:S02]  /*17830*/  IMAD.MOV R12, RZ, RZ, -R12 ;  /* 0x000000ffff0c7224 */ /* 0x000fe400078e0a0c */
[----:B0-----:R-:W-:Y:S02]  /*17840*/  IMAD.MOV.U32 R0, RZ, RZ, R5 ;  /* 0x000000ffff007224 */ /* 0x001fe400078e0005 */
[----:B------:R-:W-:Y:S02]  /*17850*/  @!P5 IMAD.IADD R7, R7, 0x1, -R10 ;  /* 0x000000010707d824 */ /* 0x000fe400078e0a0a */
[----:B------:R-:W-:Y:S01]  /*17860*/  @!P6 IMAD.MOV R0, RZ, RZ, -R0 ;  /* 0x000000ffff00e224 */ /* 0x000fe200078e0a00 */
[C---:B------:R-:W-:Y:S01]  /*17870*/  ISETP.GT.U32.AND P6, PT, R10.reuse, R11, PT ;  /* 0x0000000b0a00720c */ /* 0x040fe20003fc4070 */
[C---:B------:R-:W-:Y:S01]  /*17880*/  IMAD R18, R10.reuse, R12, R18 ;  /* 0x0000000c0a127224 */ /* 0x040fe200078e0212 */
[C---:B------:R-:W-:Y:S01]  /*17890*/  ISETP.GT.U32.AND P5, PT, R10.reuse, R7, PT ;  /* 0x000000070a00720c */ /* 0x040fe20003fa4070 */
[----:B------:R-:W-:Y:S01]  /*178a0*/  @!P1 IMAD.IADD R13, R13, 0x1, -R10 ;  /* 0x000000010d0d9824 */ /* 0x000fe200078e0a0a */
[----:B------:R-:W-:Y:S01]  /*178b0*/  ISETP.GT.U32.AND P1, PT, R10, R2, PT ;  /* 0x000000020a00720c */ /* 0x000fe20003f24070 */
[C---:B------:R-:W-:Y:S01]  /*178c0*/  VIADD R6, R15.reuse, 0x43 ;  /* 0x000000430f067836 */ /* 0x040fe20000000000 */
[----:B------:R0:W-:Y:S01]  /*178d0*/  STL [R1+0x10c], R0 ;  /* 0x00010c0001007387 */ /* 0x0001e20000100800 */
[----:B------:R-:W-:-:S02]  /*178e0*/  VIADD R5, R15, 0x42 ;  /* 0x000000420f057836 */ /* 0x000fc40000000000 */
[----:B------:R-:W-:Y:S01]  /*178f0*/  VIADD R8, R15, 0x41 ;  /* 0x000000410f087836 */ /* 0x000fe20000000000 */
[----:B------:R-:W-:Y:S02]  /*17900*/  IABS R17, R6 ;  /* 0x0000000600117213 */ /* 0x000fe40000000000 */
[----:B------:R-:W-:Y:S01]  /*17910*/  IABS R16, R5 ;  /* 0x0000000500107213 */ /* 0x000fe20000000000 */
[--C-:B------:R-:W-:Y:S01]  /*17920*/  @!P6 IMAD.IADD R11, R11, 0x1, -R10.reuse ;  /* 0x000000010b0be824 */ /* 0x100fe200078e0a0a */
[----:B------:R-:W-:Y:S01]  /*17930*/  ISETP.GT.U32.AND P6, PT, R10, R18, PT ;  /* 0x000000120a00720c */ /* 0x000fe20003fc4070 */
[----:B------:R-:W-:Y:S01]  /*17940*/  @!P5 IMAD.IADD R7, R7, 0x1, -R10 ;  /* 0x000000010707d824 */ /* 0x000fe200078e0a0a */
[----:B------:R-:W-:Y:S01]  /*17950*/  IABS R14, R8 ;  /* 0x00000008000e7213 */ /* 0x000fe20000000000 */
[----:B0-----:R-:W-:Y:S01]  /*17960*/  IMAD.MOV.U32 R0, RZ, RZ, R13 ;  /* 0x000000ffff007224 */ /* 0x001fe200078e000d */
[----:B------:R-:W-:Y:S01]  /*17970*/  ISETP.GE.AND P5, PT, R9, RZ, PT ;  /* 0x000000ff0900720c */ /* 0x000fe20003fa6270 */
[----:B------:R-:W-:-:S04]  /*17980*/  IMAD.HI.U32 R12, R4, R17, RZ ;  /* 0x00000011040c7227 */ /* 0x000fc800078e00ff */
[----:B------:R-:W-:-:S04]  /*17990*/  IMAD.HI.U32 R9, R4, R16, RZ ;  /* 0x0000001004097227 */ /* 0x000fc800078e00ff */
[--C-:B------:R-:W-:Y:S02]  /*179a0*/  @!P6 IMAD.IADD R18, R18, 0x1, -R10.reuse ;  /* 0x000000011212e824 */ /* 0x100fe400078e0a0a */
[----:B------:R-:W-:Y:S01]  /*179b0*/  @!P1 IMAD.IADD R2, R2, 0x1, -R10 ;  /* 0x0000000102029824 */ /* 0x000fe200078e0a0a */
[----:B------:R-:W-:Y:S01]  /*179c0*/  ISETP.GE.AND P1, PT, R6, RZ, PT ;  /* 0x000000ff0600720c */ /* 0x000fe20003f26270 */
[----:B------:R-:W-:Y:S01]  /*179d0*/  @!P4 IMAD.MOV R0, RZ, RZ, -R0 ;  /* 0x000000ffff00c224 */ /* 0x000fe200078e0a00 */
[----:B------:R-:W-:Y:S01]  /*179e0*/  ISETP.GT.U32.AND P4, PT, R10, R18, PT ;  /* 0x000000120a00720c */ /* 0x000fe20003f84070 */
[----:B------:R-:W-:Y:S01]  /*179f0*/  IMAD.HI.U32 R6, R4, R14, RZ ;  /* 0x0000000e04067227 */ /* 0x000fe200078e00ff */
[----:B------:R-:W-:Y:S02]  /*17a00*/  ISETP.GT.U32.AND P6, PT, R10, R2, PT ;  /* 0x000000020a00720c */ /* 0x000fe40003fc4070 */
[----:B------:R0:W-:Y:S01]  /*17a10*/  STL [R1+0x108], R0 ;  /* 0x0001080001007387 */ /* 0x0001e20000100800 */
[----:B------:R-:W-:-:S02]  /*17a20*/  IMAD.MOV R12, RZ, RZ, -R12 ;  /* 0x000000ffff0c7224 */ /* 0x000fc400078e0a0c */
[----:B------:R-:W-:Y:S02]  /*17a30*/  IMAD.MOV R9, RZ, RZ, -R9 ;  /* 0x000000ffff097224 */ /* 0x000fe400078e0a09 */
[C---:B------:R-:W-:Y:S02]  /*17a40*/  IMAD R17, R10.reuse, R12, R17 ;  /* 0x0000000c0a117224 */ /* 0x040fe400078e0211 */
[----:B------:R-:W-:Y:S02]  /*17a50*/  IMAD.MOV R6, RZ, RZ, -R6 ;  /* 0x000000ffff067224 */ /* 0x000fe400078e0a06 */
[----:B------:R-:W-:Y:S02]  /*17a60*/  IMAD.MOV.U32 R3, RZ, RZ, R11 ;  /* 0x000000ffff037224 */ /* 0x000fe400078e000b */
[----:B------:R-:W-:Y:S02]  /*17a70*/  IMAD R16, R10, R9, R16 ;  /* 0x000000090a107224 */ /* 0x000fe400078e0210 */
[----:B0-----:R-:W-:-:S02]  /*17a80*/  IMAD.MOV.U32 R0, RZ, RZ, R7 ;  /* 0x000000ffff007224 */ /* 0x001fc400078e0007 */
[----:B------:R-:W-:Y:S01]  /*17a90*/  @!P3 IMAD.MOV R3, RZ, RZ, -R3 ;  /* 0x000000ffff03b224 */ /* 0x000fe200078e0a03 */
[C---:B------:R-:W-:Y:S01]  /*17aa0*/  ISETP.GT.U32.AND P3, PT, R10.reuse, R17, PT ;  /* 0x000000110a00720c */ /* 0x040fe20003f64070 */
[C---:B------:R-:W-:Y:S02]  /*17ab0*/  IMAD R14, R10.reuse, R6, R14 ;  /* 0x000000060a0e7224 */ /* 0x040fe400078e020e */
[----:B------:R-:W-:Y:S01]  /*17ac0*/  @!P0 IMAD.MOV R0, RZ, RZ, -R0 ;  /* 0x000000ffff008224 */ /* 0x000fe200078e0a00 */
[----:B------:R-:W-:Y:S01]  /*17ad0*/  ISETP.GT.U32.AND P0, PT, R10, R16, PT ;  /* 0x000000100a00720c */ /* 0x000fe20003f04070 */
[----:B------:R-:W-:Y:S01]  /*17ae0*/  @!P4 IMAD.IADD R18, R18, 0x1, -R10 ;  /* 0x000000011212c824 */ /* 0x000fe200078e0a0a */
[----:B------:R-:W-:Y:S01]  /*17af0*/  ISETP.GT.U32.AND P4, PT, R10, R14, PT ;  /* 0x0000000e0a00720c */ /* 0x000fe20003f84070 */
[C---:B------:R-:W-:Y:S01]  /*17b00*/  VIADD R7, R15.reuse, 0x40 ;  /* 0x000000400f077836 */ /* 0x040fe20000000000 */
[----:B------:R-:W-:Y:S01]  /*17b10*/  STL [R1+0x104], R3 ;  /* 0x0001040301007387 */ /* 0x000fe20000100800 */
[----:B------:R-:W-:-:S02]  /*17b20*/  VIADD R9, R15, 0x3f ;  /* 0x0000003f0f097836 */ /* 0x000fc40000000000 */
[--C-:B------:R-:W-:Y:S01]  /*17b30*/  @!P6 IMAD.IADD R2, R2, 0x1, -R10.reuse ;  /* 0x000000010202e824 */ /* 0x100fe200078e0a0a */
[----:B------:R-:W-:Y:S01]  /*17b40*/  ISETP.GE.AND P6, PT, R5, RZ, PT ;  /* 0x000000ff0500720c */ /* 0x000fe20003fc6270 */
[--C-:B------:R-:W-:Y:S01]  /*17b50*/  @!P3 IMAD.IADD R17, R17, 0x1, -R10.reuse ;  /* 0x000000011111b824 */ /* 0x100fe200078e0a0a */
[----:B------:R-:W-:Y:S01]  /*17b60*/  IABS R6, R7 ;  /* 0x0000000700067213 */ /* 0x000fe20000000000 */
[----:B------:R0:W-:Y:S01]  /*17b70*/  STL [R1+0x100], R0 ;  /* 0x0001000001007387 */ /* 0x0001e20000100800 */
[----:B------:R-:W-:Y:S01]  /*17b80*/  IABS R5, R9 ;  /* 0x0000000900057213 */ /* 0x000fe20000000000 */
[--C-:B------:R-:W-:Y:S01]  /*17b90*/  @!P0 IMAD.IADD R16, R16, 0x1, -R10.reuse ;  /* 0x0000000110108824 */ /* 0x100fe200078e0a0a */
[----:B------:R-:W-:Y:S01]  /*17ba0*/  ISETP.GT.U32.AND P0, PT, R10, R17, PT ;  /* 0x000000110a00720c */ /* 0x000fe20003f04070 */
[----:B------:R-:W-:Y:S01]  /*17bb0*/  @!P4 IMAD.IADD R14, R14, 0x1, -R10 ;  /* 0x000000010e0ec824 */ /* 0x000fe200078e0a0a */
[----:B------:R-:W-:Y:S01]  /*17bc0*/  ISETP.GE.AND P3, PT, R8, RZ, PT ;  /* 0x000000ff0800720c */ /* 0x000fe20003f66270 */
[----:B------:R-:W-:Y:S01]  /*17bd0*/  IMAD.HI.U32 R11, R4, R6, RZ ;  /* 0x00000006040b7227 */ /* 0x000fe200078e00ff */
[----:B------:R-:W-:-:S03]  /*17be0*/  ISETP.GT.U32.AND P4, PT, R10, R16, PT ;  /* 0x000000100a00720c */ /* 0x000fc60003f84070 */
[----:B0-----:R-:W-:Y:S02]  /*17bf0*/  IMAD.MOV.U32 R0, RZ, RZ, R2 ;  /* 0x000000ffff007224 */ /* 0x001fe400078e0002 */
[----:B------:R-:W-:-:S04]  /*17c00*/  IMAD.HI.U32 R2, R4, R5, RZ ;  /* 0x0000000504027227 */ /* 0x000fc800078e00ff */
[----:B------:R-:W-:Y:S02]  /*17c10*/  IMAD.MOV R11, RZ, RZ, -R11 ;  /* 0x000000ffff0b7224 */ /* 0x000fe400078e0a0b */
[----:B------:R-:W-:Y:S02]  /*17c20*/  IMAD.MOV R2, RZ, RZ, -R2 ;  /* 0x000000ffff027224 */ /* 0x000fe400078e0a02 */
[C---:B------:R-:W-:Y:S02]  /*17c30*/  IMAD R6, R10.reuse, R11, R6 ;  /* 0x0000000b0a067224 */ /* 0x040fe400078e0206 */
[C---:B------:R-:W-:Y:S02]  /*17c40*/  IMAD R5, R10.reuse, R2, R5 ;  /* 0x000000020a057224 */ /* 0x040fe400078e0205 */
[----:B------:R-:W-:Y:S02]  /*17c50*/  VIADD R8, R15, 0x3e ;  /* 0x0000003e0f087836 */ /* 0x000fe40000000000 */
[--C-:B------:R-:W-:Y:S01]  /*17c60*/  @!P0 IMAD.IADD R17, R17, 0x1, -R10.reuse ;  /* 0x0000000111118824 */ /* 0x100fe200078e0a0a */
[----:B------:R-:W-:Y:S01]  /*17c70*/  ISETP.GT.U32.AND P0, PT, R10, R6, PT ;  /* 0x000000060a00720c */ /* 0x000fe20003f04070 */
[----:B------:R-:W-:Y:S01]  /*17c80*/  @!P4 IMAD.IADD R16, R16, 0x1, -R10 ;  /* 0x000000011010c824 */ /* 0x000fe200078e0a0a */
[C---:B------:R-:W-:Y:S01]  /*17c90*/  ISETP.GT.U32.AND P4, PT, R10.reuse, R5, PT ;  /* 0x000000050a00720c */ /* 0x040fe20003f84070 */
[----:B------:R-:W-:Y:S01]  /*17ca0*/  @!P2 IMAD.MOV R0, RZ, RZ, -R0 ;  /* 0x000000ffff00a224 */ /* 0x000fe200078e0a00 */
[----:B------:R-:W-:Y:S01]  /*17cb0*/  IABS R19, R8 ;  /* 0x0000000800137213 */ /* 0x000fe20000000000 */
[C---:B------:R-:W-:Y:S01]  /*17cc0*/  VIADD R11, R15.reuse, 0x3d ;  /* 0x0000003d0f0b7836 */ /* 0x040fe20000000000 */
[----:B------:R-:W-:Y:S01]  /*17cd0*/  ISETP.GT.U32.AND P2, PT, R10, R14, PT ;  /* 0x0000000e0a00720c */ /* 0x000fe20003f44070 */
[----:B------:R-:W-:Y:S01]  /*17ce0*/  VIADD R2, R15, 0x3c ;  /* 0x0000003c0f027836 */ /* 0x000fe20000000000 */
[----:B------:R0:W-:Y:S01]  /*17cf0*/  STL [R1+0xf8], R0 ;  /* 0x0000f80001007387 */ /* 0x0001e20000100800 */
[----:B------:R-:W-:Y:S01]  /*17d00*/  IMAD.HI.U32 R20, R4, R19, RZ ;  /* 0x0000001304147227 */ /* 0x000fe200078e00ff */
[----:B------:R-:W-:-:S03]  /*17d10*/  IABS R13, R11 ;  /* 0x0000000b000d7213 */ /* 0x000fc60000000000 */
[----:B------:R-:W-:Y:S02]  /*17d20*/  IMAD.MOV R20, RZ, RZ, -R20 ;  /* 0x000000ffff147224 */ /* 0x000fe400078e0a14 */
[--C-:B------:R-:W-:Y:S01]  /*17d30*/  @!P0 IMAD.IADD R6, R6, 0x1, -R10.reuse ;  /* 0x0000000106068824 */ /* 0x100fe200078e0a0a */
[----:B------:R-:W-:Y:S01]  /*17d40*/  ISETP.GE.AND P0, PT, R9, RZ, PT ;  /* 0x000000ff0900720c */ /* 0x000fe20003f06270 */
[----:B------:R-:W-:Y:S02]  /*17d50*/  @!P4 IMAD.IADD R5, R5, 0x1, -R10 ;  /* 0x000000010505c824 */ /* 0x000fe400078e0a0a */
[----:B0-----:R-:W-:Y:S01]  /*17d60*/  IMAD.MOV.U32 R0, RZ, RZ, R18 ;  /* 0x000000ffff007224 */ /* 0x001fe200078e0012 */
[C---:B------:R-:W-:Y:S01]  /*17d70*/  ISETP.GT.U32.AND P4, PT, R10.reuse, R6, PT ;  /* 0x000000060a00720c */ /* 0x040fe20003f84070 */
[C---:B------:R-:W-:Y:S02]  /*17d80*/  IMAD R9, R10.reuse, R20, R19 ;  /* 0x000000140a097224 */ /* 0x040fe400078e0213 */
[----:B------:R-:W-:Y:S01]  /*17d90*/  @!P5 IMAD.MOV R0, RZ, RZ, -R0 ;  /* 0x000000ffff00d224 */ /* 0x000fe200078e0a00 */
[----:B------:R-:W-:Y:S01]  /*17da0*/  ISETP.GT.U32.AND P5, PT, R10, R5, PT ;  /* 0x000000050a00720c */ /* 0x000fe20003fa4070 */
[----:B------:R-:W-:Y:S01]  /*17db0*/  @!P2 IMAD.IADD R14, R14, 0x1, -R10 ;  /* 0x000000010e0ea824 */ /* 0x000fe200078e0a0a */
[----:B------:R-:W-:Y:S01]  /*17dc0*/  ISETP.GE.AND P2, PT, R7, RZ, PT ;  /* 0x000000ff0700720c */ /* 0x000fe20003f46270 */
[----:B------:R-:W-:Y:S01]  /*17dd0*/  IMAD.HI.U32 R12, R4, R13, RZ ;  /* 0x0000000d040c7227 */ /* 0x000fe200078e00ff */
[----:B------:R0:W-:Y:S01]  /*17de0*/  STL [R1+0xf4], R0 ;  /* 0x0000f40001007387 */ /* 0x0001e20000100800 */
[----:B------:R-:W-:-:S02]  /*17df0*/  IABS R7, R2 ;  /* 0x0000000200077213 */ /* 0x000fc40000000000 */
[----:B------:R-:W-:Y:S01]  /*17e00*/  @!P1 IMAD.MOV R17, RZ, RZ, -R17 ;  /* 0x000000ffff119224 */ /* 0x000fe200078e0a11 */
[C---:B------:R-:W-:Y:S01]  /*17e10*/  ISETP.GT.U32.AND P1, PT, R10.reuse, R9, PT ;  /* 0x000000090a00720c */ /* 0x040fe20003f24070 */
[----:B------:R-:W-:Y:S02]  /*17e20*/  IMAD.MOV R12, RZ, RZ, -R12 ;  /* 0x000000ffff0c7224 */ /* 0x000fe400078e0a0c */
[----:B------:R-:W-:Y:S01]  /*17e30*/  IMAD.MOV.U32 R3, RZ, RZ, R16 ;  /* 0x000000ffff037224 */ /* 0x000fe200078e0010 */
[----:B------:R-:W-:Y:S01]  /*17e40*/  STL [R1+0xf0], R17 ;  /* 0x0000f01101007387 */ /* 0x000fe20000100800 */
[----:B------:R-:W-:Y:S02]  /*17e50*/  IMAD R13, R10, R12, R13 ;  /* 0x0000000c0a0d7224 */ /* 0x000fe400078e020d */
[----:B0-----:R-:W-:Y:S02]  /*17e60*/  IMAD.MOV.U32 R0, RZ, RZ, R14 ;  /* 0x000000ffff007224 */ /* 0x001fe400078e000e */
[----:B------:R-:W-:Y:S01]  /*17e70*/  @!P6 IMAD.MOV R3, RZ, RZ, -R3 ;  /* 0x000000ffff03e224 */ /* 0x000fe200078e0a03 */
[----:B------:R-:W-:Y:S01]  /*17e80*/  ISETP.GE.AND P6, PT, R8, RZ, PT ;  /* 0x000000ff0800720c */ /* 0x000fe20003fc6270 */
[----:B------:R-:W-:Y:S01]  /*17e90*/  @!P3 IMAD.MOV R0, RZ, RZ, -R0 ;  /* 0x000000ffff00b224 */ /* 0x000fe200078e0a00 */
[----:B------:R-:W-:Y:S01]  /*17ea0*/  ISETP.GE.AND P3, PT, R11, RZ, PT ;  /* 0x000000ff0b00720c */ /* 0x000fe20003f66270 */
[----:B------:R-:W-:Y:S01]  /*17eb0*/  IMAD.HI.U32 R11, R4, R7, RZ ;  /* 0x00000007040b7227 */ /* 0x000fe200078e00ff */
[----:B------:R0:W-:Y:S03]  /*17ec0*/  STL [R1+0xec], R3 ;  /* 0x0000ec0301007387 */ /* 0x0001e60000100800 */
[--C-:B------:R-:W-:Y:S01]  /*17ed0*/  @!P4 IMAD.IADD R6, R6, 0x1, -R10.reuse ;  /* 0x000000010606c824 */ /* 0x100fe200078e0a0a */
[----:B------:R-:W-:Y:S01]  /*17ee0*/  ISETP.GE.AND P4, PT, R2, RZ, PT ;  /* 0x000000ff0200720c */ /* 0x000fe20003f86270 */
[--C-:B------:R-:W-:Y:S01]  /*17ef0*/  @!P5 IMAD.IADD R5, R5, 0x1, -R10.reuse ;  /* 0x000000010505d824 */ /* 0x100fe200078e0a0a */
[----:B------:R-:W-:Y:S01]  /*17f00*/  ISETP.GT.U32.AND P5, PT, R10, R13, PT ;  /* 0x0000000d0a00720c */ /* 0x000fe20003fa4070 */
[----:B------:R-:W-:Y:S01]  /*17f10*/  IMAD.MOV R2, RZ, RZ, -R11 ;  /* 0x000000ffff027224 */ /* 0x000fe200078e0a0b */
[----:B------:R1:W-:Y:S01]  /*17f20*/  STL [R1+0xe8], R0 ;  /* 0x0000e80001007387 */ /* 0x0003e20000100800 */
[----:B------:R-:W-:-:S02]  /*17f30*/  @!P1 IMAD.IADD R9, R9, 0x1, -R10 ;  /* 0x0000000109099824 */ /* 0x000fc400078e0a0a */
[C---:B------:R-:W-:Y:S02]  /*17f40*/  VIADD R8, R15.reuse, 0x3b ;  /* 0x0000003b0f087836 */ /* 0x040fe40000000000 */
[C---:B------:R-:W-:Y:S01]  /*17f50*/  IMAD R2, R10.reuse, R2, R7 ;  /* 0x000000020a027224 */ /* 0x040fe200078e0207 */
[----:B------:R-:W-:Y:S01]  /*17f60*/  ISETP.GT.U32.AND P1, PT, R10, R9, PT ;  /* 0x000000090a00720c */ /* 0x000fe20003f24070 */
[----:B0-----:R-:W-:Y:S01]  /*17f70*/  IMAD.MOV.U32 R3, RZ, RZ, R6 ;  /* 0x000000ffff037224 */ /* 0x001fe200078e0006 */
[----:B------:R-:W-:Y:S01]  /*17f80*/  IABS R11, R8 ;  /* 0x00000008000b7213 */ /* 0x000fe20000000000 */
[----:B------:R-:W-:Y:S02]  /*17f90*/  VIADD R14, R15, 0x39 ;  /* 0x000000390f0e7836 */ /* 0x000fe40000000000 */
[----:B-1----:R-:W-:Y:S02]  /*17fa0*/  IMAD.MOV.U32 R0, RZ, RZ, R5 ;  /* 0x000000ffff007224 */ /* 0x002fe400078e0005 */
[----:B------:R-:W-:-:S02]  /*17fb0*/  @!P5 IMAD.IADD R13, R13, 0x1, -R10 ;  /* 0x000000010d0dd824 */ /* 0x000fc400078e0a0a */
[----:B------:R-:W-:Y:S01]  /*17fc0*/  @!P0 IMAD.MOV R0, RZ, RZ, -R0 ;  /* 0x000000ffff008224 */ /* 0x000fe200078e0a00 */
[----:B------:R-:W-:Y:S01]  /*17fd0*/  ISETP.GT.U32.AND P0, PT, R10, R2, PT ;  /* 0x000000020a00720c */ /* 0x000fe20003f04070 */
[----:B------:R-:W-:Y:S01]  /*17fe0*/  IMAD.HI.U32 R7, R4, R11, RZ ;  /* 0x0000000b04077227 */ /* 0x000fe200078e00ff */
[----:B------:R-:W-:-:S03]  /*17ff0*/  ISETP.GT.U32.AND P5, PT, R10, R13, PT ;  /* 0x0000000d0a00720c */ /* 0x000fc60003fa4070 */
[----:B------:R-:W-:Y:S01]  /*18000*/  @!P2 IMAD.MOV R3, RZ, RZ, -R3 ;  /* 0x000000ffff03a224 */ /* 0x000fe200078e0a03 */
[----:B------:R-:W-:Y:S01]  /*18010*/  ISETP.GE.AND P2, PT, R8, RZ, PT ;  /* 0x000000ff0800720c */ /* 0x000fe20003f46270 */
[----:B------:R-:W-:Y:S01]  /*18020*/  IMAD.MOV R7, RZ, RZ, -R7 ;  /* 0x000000ffff077224 */ /* 0x000fe200078e0a07 */
[----:B------:R-:W-:Y:S01]  /*18030*/  IABS R8, R14 ;  /* 0x0000000e00087213 */ /* 0x000fe20000000000 */
[--C-:B------:R-:W-:Y:S01]  /*18040*/  @!P1 IMAD.IADD R9, R9, 0x1, -R10.reuse ;  /* 0x0000000109099824 */ /* 0x100fe200078e0a0a */
[----:B------:R-:W-:Y:S01]  /*18050*/  STL [R1+0x128], R3 ;  /* 0x0001280301007387 */ /* 0x000fe20000100800 */
[----:B------:R-:W-:Y:S02]  /*18060*/  VIADD R5, R15, 0x3a ;  /* 0x0000003a0f057836 */ /* 0x000fe40000000000 */
[----:B------:R-:W-:Y:S01]  /*18070*/  IMAD R11, R10, R7, R11 ;  /* 0x000000070a0b7224 */ /* 0x000fe200078e020b */
[----:B------:R0:W-:Y:S01]  /*18080*/  STL [R1+0x13c], R0 ;  /* 0x00013c0001007387 */ /* 0x0001e20000100800 */
[--C-:B------:R-:W-:Y:S01]  /*18090*/  @!P0 IMAD.IADD R2, R2, 0x1, -R10.reuse ;  /* 0x0000000102028824 */ /* 0x100fe200078e0a0a */
[----:B------:R-:W-:Y:S01]  /*180a0*/  IABS R6, R5 ;  /* 0x0000000500067213 */ /* 0x000fe20000000000 */
[----:B------:R-:W-:Y:S01]  /*180b0*/  @!P5 IMAD.IADD R13, R13, 0x1, -R10 ;  /* 0x000000010d0dd824 */ /* 0x000fe200078e0a0a */
[----:B------:R-:W-:Y:S01]  /*180c0*/  ISETP.GE.AND P1, PT, R5, RZ, PT ;  /* 0x000000ff0500720c */ /* 0x000fe20003f26270 */
[----:B------:R-:W-:Y:S01]  /*180d0*/  VIADD R5, R15, 0x38 ;  /* 0x000000380f057836 */ /* 0x000fe20000000000 */
[----:B------:R-:W-:Y:S01]  /*180e0*/  ISETP.GT.U32.AND P0, PT, R10, R2, PT ;  /* 0x000000020a00720c */ /* 0x000fe20003f04070 */
[----:B------:R-:W-:Y:S01]  /*180f0*/  IMAD.HI.U32 R12, R4, R6, RZ ;  /* 0x00000006040c7227 */ /* 0x000fe200078e00ff */
[----:B------:R-:W-:-:S02]  /*18100*/  ISETP.GE.AND P5, PT, R14, RZ, PT ;  /* 0x000000ff0e00720c */ /* 0x000fc40003fa6270 */
[----:B------:R-:W-:Y:S01]  /*18110*/  IABS R7, R5 ;  /* 0x0000000500077213 */ /* 0x000fe20000000000 */
[----:B0-----:R-:W-:Y:S02]  /*18120*/  IMAD.MOV.U32 R0, RZ, RZ, R9 ;  /* 0x000000ffff007224 */ /* 0x001fe400078e0009 */
[----:B------:R-:W-:-:S04]  /*18130*/  IMAD.HI.U32 R9, R4, R8, RZ ;  /* 0x0000000804097227 */ /* 0x000fc800078e00ff */
[----:B------:R-:W-:Y:S01]  /*18140*/  @!P6 IMAD.MOV R0, RZ, RZ, -R0 ;  /* 0x000000ffff00e224 */ /* 0x000fe200078e0a00 */
[C---:B------:R-:W-:Y:S01]  /*18150*/  ISETP.GT.U32.AND P6, PT, R10.reuse, R11, PT ;  /* 0x0000000b0a00720c */ /* 0x040fe20003fc4070 */
[----:B------:R-:W-:Y:S02]  /*18160*/  IMAD.MOV R12, RZ, RZ, -R12 ;  /* 0x000000ffff0c7224 */ /* 0x000fe400078e0a0c */
[----:B------:R-:W-:Y:S01]  /*18170*/  IMAD.MOV R9, RZ, RZ, -R9 ;  /* 0x000000ffff097224 */ /* 0x000fe200078e0a09 */
[----:B------:R0:W-:Y:S01]  /*18180*/  STL [R1+0x138], R0 ;  /* 0x0001380001007387 */ /* 0x0001e20000100800 */
[----:B------:R-:W-:Y:S02]  /*18190*/  IMAD R6, R10, R12, R6 ;  /* 0x0000000c0a067224 */ /* 0x000fe400078e0206 */
[----:B------:R-:W-:Y:S02]  /*181a0*/  @!P0 IMAD.IADD R2, R2, 0x1, -R10 ;  /* 0x0000000102028824 */ /* 0x000fe400078e0a0a */
[C---:B------:R-:W-:Y:S01]  /*181b0*/  VIADD R14, R15.reuse, 0x37 ;  /* 0x000000370f0e7836 */ /* 0x040fe20000000000 */
[----:B------:R-:W-:Y:S01]  /*181c0*/  ISETP.GT.U32.AND P0, PT, R10, R6, PT ;  /* 0x000000060a00720c */ /* 0x000fe20003f04070 */
[----:B------:R-:W-:-:S02]  /*181d0*/  VIADD R20, R15, 0x2a ;  /* 0x0000002a0f147836 */ /* 0x000fc40000000000 */
[----:B------:R-:W-:Y:S02]  /*181e0*/  @!P6 IMAD.IADD R11, R11, 0x1, -R10 ;  /* 0x000000010b0be824 */ /* 0x000fe400078e0a0a */
[----:B0-----:R-:W-:-:S03]  /*181f0*/  IMAD.MOV.U32 R0, RZ, RZ, R13 ;  /* 0x000000ffff007224 */ /* 0x001fc600078e000d */
[C---:B------:R-:W-:Y:S01]  /*18200*/  ISETP.GT.U32.AND P6, PT, R10.reuse, R11, PT ;  /* 0x0000000b0a00720c */ /* 0x040fe20003fc4070 */
[----:B------:R-:W-:Y:S01]  /*18210*/  @!P3 IMAD.MOV R0, RZ, RZ, -R0 ;  /* 0x000000ffff00b224 */ /* 0x000fe200078e0a00 */
[----:B------:R-:W-:Y:S01]  /*18220*/  ISETP.GE.AND P3, PT, R5, RZ, PT ;  /* 0x000000ff0500720c */ /* 0x000fe20003f66270 */
[----:B------:R-:W-:Y:S01]  /*18230*/  IMAD R5, R10, R9, R8 ;  /* 0x000000090a057224 */ /* 0x000fe200078e0208 */
[----:B------:R-:W-:Y:S01]  /*18240*/  IABS R9, R14 ;  /* 0x0000000e00097213 */ /* 0x000fe20000000000 */
[----:B------:R-:W-:Y:S01]  /*18250*/  IMAD.HI.U32 R8, R4, R7, RZ ;  /* 0x0000000704087227 */ /* 0x000fe200078e00ff */
[----:B------:R0:W-:Y:S03]  /*18260*/  STL [R1+0x130], R0 ;  /* 0x0001300001007387 */ /* 0x0001e60000100800 */
[----:B------:R-:W-:Y:S02]  /*18270*/  @!P0 IMAD.IADD R6, R6, 0x1, -R10 ;  /* 0x0000000106068824 */ /* 0x000fe400078e0a0a */
[----:B------:R-:W-:-:S03]  /*18280*/  IMAD.HI.U32 R12, R4, R9, RZ ;  /* 0x00000009040c7227 */ /* 0x000fc600078e00ff */
[C---:B------:R-:W-:Y:S01]  /*18290*/  ISETP.GT.U32.AND P0, PT, R10.reuse, R6, PT ;  /* 0x000000060a00720c */ /* 0x040fe20003f04070 */
[----:B------:R-:W-:Y:S02]  /*182a0*/  @!P6 IMAD.IADD R11, R11, 0x1, -R10 ;  /* 0x000000010b0be824 */ /* 0x000fe400078e0a0a */
[----:B0-----:R-:W-:Y:S02]  /*182b0*/  IMAD.MOV.U32 R0, RZ, RZ, R2 ;  /* 0x000000ffff007224 */ /* 0x001fe400078e0002 */
[----:B------:R-:W-:Y:S02]  /*182c0*/  IMAD.MOV R2, RZ, RZ, -R8 ;  /* 0x000000ffff027224 */ /* 0x000fe400078e0a08 */
[----:B------:R-:W-:Y:S01]  /*182d0*/  @!P4 IMAD.MOV R0, RZ, RZ, -R0 ;  /* 0x000000ffff00c224 */ /* 0x000fe200078e0a00 */
[C---:B------:R-:W-:Y:S01]  /*182e0*/  ISETP.GT.U32.AND P4, PT, R10.reuse, R5, PT ;  /* 0x000000050a00720c */ /* 0x040fe20003f84070 */
[C---:B------:R-:W-:Y:S02]  /*182f0*/  IMAD R7, R10.reuse, R2, R7 ;  /* 0x000000020a077224 */ /* 0x040fe400078e0207 */
[C---:B------:R-:W-:Y:S01]  /*18300*/  VIADD R8, R15.reuse, 0x36 ;  /* 0x000000360f087836 */ /* 0x040fe20000000000 */
[----:B------:R0:W-:Y:S01]  /*18310*/  STL [R1+0x134], R0 ;  /* 0x0001340001007387 */ /* 0x0001e20000100800 */
[----:B------:R-:W-:Y:S01]  /*18320*/  VIADD R2, R15, 0x35 ;  /* 0x000000350f027836 */ /* 0x000fe20000000000 */
[----:B------:R-:W-:Y:S01]  /*18330*/  ISETP.GT.U32.AND P6, PT, R10, R7, PT ;  /* 0x000000070a00720c */ /* 0x000fe20003fc4070 */
[----:B------:R-:W-:Y:S01]  /*18340*/  IMAD.MOV R12, RZ, RZ, -R12 ;  /* 0x000000ffff0c7224 */ /* 0x000fe200078e0a0c */
[----:B------:R-:W-:Y:S01]  /*18350*/  IABS R16, R8 ;  /* 0x0000000800107213 */ /* 0x000fe20000000000 */
[--C-:B------:R-:W-:Y:S01]  /*18360*/  @!P0 IMAD.IADD R6, R6, 0x1, -R10.reuse ;  /* 0x0000000106068824 */ /* 0x100fe200078e0a0a */
[----:B------:R-:W-:Y:S01]  /*18370*/  IABS R13, R2 ;  /* 0x00000002000d7213 */ /* 0x000fe20000000000 */
[----:B------:R-:W-:Y:S01]  /*18380*/  IMAD R9, R10, R12, R9 ;  /* 0x0000000c0a097224 */ /* 0x000fe200078e0209 */
[----:B------:R-:W-:Y:S01]  /*18390*/  ISETP.GE.AND P0, PT, R8, RZ, PT ;  /* 0x000000ff0800720c */ /* 0x000fe20003f06270 */
[----:B------:R-:W-:-:S02]  /*183a0*/  @!P4 IMAD.IADD R5, R5, 0x1, -R10 ;  /* 0x000000010505c824 */ /* 0x000fc400078e0a0a */
[----:B0-----:R-:W-:Y:S02]  /*183b0*/  IMAD.MOV.U32 R0, RZ, RZ, R11 ;  /* 0x000000ffff007224 */ /* 0x001fe400078e000b */
[----:B------:R-:W-:Y:S01]  /*183c0*/  IMAD.HI.U32 R11, R4, R16, RZ ;  /* 0x00000010040b7227 */ /* 0x000fe200078e00ff */
[----:B------:R-:W-:-:S03]  /*183d0*/  ISETP.GT.U32.AND P4, PT, R10, R5, PT ;  /* 0x000000050a00720c */ /* 0x000fc60003f84070 */
[----:B------:R-:W-:Y:S02]  /*183e0*/  @!P6 IMAD.IADD R7, R7, 0x1, -R10 ;  /* 0x000000010707e824 */ /* 0x000fe400078e0a0a */
[----:B------:R-:W-:Y:S01]  /*183f0*/  @!P2 IMAD.MOV R0, RZ, RZ, -R0 ;  /* 0x000000ffff00a224 */ /* 0x000fe200078e0a00 */
[----:B------:R-:W-:Y:S01]  /*18400*/  ISETP.GE.AND P2, PT, R14, RZ, PT ;  /* 0x000000ff0e00720c */ /* 0x000fe20003f46270 */
[----:B------:R-:W-:Y:S01]  /*18410*/  IMAD.MOV R11, RZ, RZ, -R11 ;  /* 0x000000ffff0b7224 */ /* 0x000fe200078e0a0b */
[----:B------:R-:W-:Y:S01]  /*18420*/  ISETP.GT.U32.AND P6, PT, R10, R7, PT ;  /* 0x000000070a00720c */ /* 0x000fe20003fc4070 */
[----:B------:R-:W-:Y:S01]  /*18430*/  IMAD.HI.U32 R14, R4, R13, RZ ;  /* 0x0000000d040e7227 */ /* 0x000fe200078e00ff */
[----:B------:R0:W-:Y:S03]  /*18440*/  STL [R1+0x12c], R0 ;  /* 0x00012c0001007387 */ /* 0x0001e60000100800 */
[----:B------:R-:W-:-:S02]  /*18450*/  IMAD R16, R10, R11, R16 ;  /* 0x0000000b0a107224 */ /* 0x000fc400078e0210 */
[----:B------:R-:W-:Y:S01]  /*18460*/  @!P4 IMAD.IADD R5, R5, 0x1, -R10 ;  /* 0x000000010505c824 */ /* 0x000fe200078e0a0a */
[C---:B------:R-:W-:Y:S01]  /*18470*/  ISETP.GT.U32.AND P4, PT, R10.reuse, R9, PT ;  /* 0x000000090a00720c */ /* 0x040fe20003f84070 */
[----:B------:R-:W-:Y:S02]  /*18480*/  IMAD.MOV.U32 R3, RZ, RZ, R6 ;  /* 0x000000ffff037224 */ /* 0x000fe400078e0006 */
[----:B------:R-:W-:Y:S02]  /*18490*/  IMAD.MOV R8, RZ, RZ, -R14 ;  /* 0x000000ffff087224 */ /* 0x000fe400078e0a0e */
[----:B------:R-:W-:Y:S01]  /*184a0*/  @!P1 IMAD.MOV R3, RZ, RZ, -R3 ;  /* 0x000000ffff039224 */ /* 0x000fe200078e0a03 */
[C---:B------:R-:W-:Y:S01]  /*184b0*/  ISETP.GT.U32.AND P1, PT, R10.reuse, R16, PT ;  /* 0x000000100a00720c */ /* 0x040fe20003f24070 */
[C---:B------:R-:W-:Y:S02]  /*184c0*/  IMAD R13, R10.reuse, R8, R13 ;  /* 0x000000080a0d7224 */ /* 0x040fe400078e020d */
[----:B------:R-:W-:Y:S01]  /*184d0*/  VIADD R6, R15, 0x34 ;  /* 0x000000340f067836 */ /* 0x000fe20000000000 */
[----:B------:R-:W-:Y:S01]  /*184e0*/  STL [R1+0x118], R3 ;  /* 0x0001180301007387 */ /* 0x000fe20000100800 */
[--C-:B------:R-:W-:Y:S01]  /*184f0*/  @!P6 IMAD.IADD R7, R7, 0x1, -R10.reuse ;  /* 0x000000010707e824 */ /* 0x100fe200078e0a0a */
[----:B------:R-:W-:Y:S01]  /*18500*/  ISETP.GT.U32.AND P6, PT, R10, R13, PT ;  /* 0x0000000d0a00720c */ /* 0x000fe20003fc4070 */
[----:B0-----:R-:W-:Y:S01]  /*18510*/  IMAD.MOV.U32 R0, RZ, RZ, R5 ;  /* 0x000000ffff007224 */ /* 0x001fe200078e0005 */
[----:B------:R-:W-:Y:S01]  /*18520*/  IABS R5, R6 ;  /* 0x0000000600057213 */ /* 0x000fe20000000000 */
[----:B------:R-:W-:Y:S01]  /*18530*/  @!P4 IMAD.IADD R9, R9, 0x1, -R10 ;  /* 0x000000010909c824 */ /* 0x000fe200078e0a0a */
[----:B------:R-:W-:Y:S01]  /*18540*/  ISETP.GE.AND P4, PT, R6, RZ, PT ;  /* 0x000000ff0600720c */ /* 0x000fe20003f86270 */
[----:B------:R-:W-:-:S02]  /*18550*/  VIADD R14, R15, 0x33 ;  /* 0x000000330f0e7836 */ /* 0x000fc40000000000 */
[----:B------:R-:W-:Y:S01]  /*18560*/  @!P1 IMAD.IADD R16, R16, 0x1, -R10 ;  /* 0x0000000110109824 */ /* 0x000fe200078e0a0a */
[----:B------:R-:W-:Y:S01]  /*18570*/  ISETP.GT.U32.AND P1, PT, R10, R9, PT ;  /* 0x000000090a00720c */ /* 0x000fe20003f24070 */
[----:B------:R-:W-:Y:S01]  /*18580*/  @!P5 IMAD.MOV R0, RZ, RZ, -R0 ;  /* 0x000000ffff00d224 */ /* 0x000fe200078e0a00 */
[----:B------:R-:W-:Y:S01]  /*18590*/  ISETP.GE.AND P5, PT, R2, RZ, PT ;  /* 0x000000ff0200720c */ /* 0x000fe20003fa6270 */
[----:B------:R-:W-:Y:S01]  /*185a0*/  IMAD.HI.U32 R6, R4, R5, RZ ;  /* 0x0000000504067227 */ /* 0x000fe200078e00ff */
[----:B------:R-:W-:Y:S02]  /*185b0*/  IABS R2, R14 ;  /* 0x0000000e00027213 */ /* 0x000fe40000000000 */
[----:B------:R0:W-:Y:S01]  /*185c0*/  STL [R1+0x120], R0 ;  /* 0x0001200001007387 */ /* 0x0001e20000100800 */
[----:B------:R-:W-:Y:S02]  /*185d0*/  IMAD.MOV R6, RZ, RZ, -R6 ;  /* 0x000000ffff067224 */ /* 0x000fe400078e0a06 */
[----:B------:R-:W-:Y:S01]  /*185e0*/  @!P6 IMAD.IADD R13, R13, 0x1, -R10 ;  /* 0x000000010d0de824 */ /* 0x000fe200078e0a0a */
[C---:B------:R-:W-:Y:S01]  /*185f0*/  ISETP.GT.U32.AND P6, PT, R10.reuse, R16, PT ;  /* 0x000000100a00720c */ /* 0x040fe20003fc4070 */
[----:B------:R-:W-:-:S02]  /*18600*/  IMAD R5, R10, R6, R5 ;  /* 0x000000060a057224 */ /* 0x000fc400078e0205 */
[----:B------:R-:W-:Y:S02]  /*18610*/  @!P1 IMAD.IADD R9, R9, 0x1, -R10 ;  /* 0x0000000109099824 */ /* 0x000fe400078e0a0a */
[----:B------:R-:W-:Y:S01]  /*18620*/  VIADD R12, R15, 0x32 ;  /* 0x000000320f0c7836 */ /* 0x000fe20000000000 */
[----:B------:R-:W-:Y:S01]  /*18630*/  ISETP.GT.U32.AND P1, PT, R10, R5, PT ;  /* 0x000000050a00720c */ /* 0x000fe20003f24070 */
[----:B0-----:R-:W-:Y:S02]  /*18640*/  IMAD.MOV.U32 R0, RZ, RZ, R7 ;  /* 0x000000ffff007224 */ /* 0x001fe400078e0007 */
[----:B------:R-:W-:Y:S01]  /*18650*/  IMAD.HI.U32 R7, R4, R2, RZ ;  /* 0x0000000204077227 */ /* 0x000fe200078e00ff */
[----:B------:R-:W-:-:S03]  /*18660*/  IABS R8, R12 ;  /* 0x0000000c00087213 */ /* 0x000fc60000000000 */
[----:B------:R-:W-:Y:S02]  /*18670*/  IMAD.MOV R7, RZ, RZ, -R7 ;  /* 0x000000ffff077224 */ /* 0x000fe400078e0a07 */
[----:B------:R-:W-:Y:S02]  /*18680*/  @!P6 IMAD.IADD R16, R16, 0x1, -R10 ;  /* 0x000000011010e824 */ /* 0x000fe400078e0a0a */
[C---:B------:R-:W-:Y:S02]  /*18690*/  IMAD R2, R10.reuse, R7, R2 ;  /* 0x000000070a027224 */ /* 0x040fe400078e0202 */
[----:B------:R-:W-:Y:S02]  /*186a0*/  VIADD R6, R15, 0x31 ;  /* 0x000000310f067836 */ /* 0x000fe40000000000 */
[----:B------:R-:W-:Y:S01]  /*186b0*/  @!P3 IMAD.MOV R0, RZ, RZ, -R0 ;  /* 0x000000ffff00b224 */ /* 0x000fe200078e0a00 */
[C---:B------:R-:W-:Y:S01]  /*186c0*/  ISETP.GT.U32.AND P6, PT, R10.reuse, R2, PT ;  /* 0x000000020a00720c */ /* 0x040fe20003fc4070 */
[----:B------:R-:W-:Y:S01]  /*186d0*/  @!P1 IMAD.IADD R5, R5, 0x1, -R10 ;  /* 0x0000000105059824 */ /* 0x000fe200078e0a0a */
[----:B------:R-:W-:Y:S01]  /*186e0*/  ISETP.GT.U32.AND P3, PT, R10, R13, PT ;  /* 0x0000000d0a00720c */ /* 0x000fe20003f64070 */
[----:B------:R-:W-:Y:S01]  /*186f0*/  IMAD.HI.U32 R11, R4, R8, RZ ;  /* 0x00000008040b7227 */ /* 0x000fe200078e00ff */
[----:B------:R-:W-:Y:S01]  /*18700*/  IABS R17, R6 ;  /* 0x0000000600117213 */ /* 0x000fe20000000000 */
[----:B------:R0:W-:Y:S01]  /*18710*/  STL [R1+0x124], R0 ;  /* 0x0001240001007387 */ /* 0x0001e20000100800 */
[----:B------:R-:W-:Y:S01]  /*18720*/  ISETP.GT.U32.AND P1, PT, R10, R5, PT ;  /* 0x000000050a00720c */ /* 0x000fe20003f24070 */
[----:B------:R-:W-:-:S02]  /*18730*/  IMAD.MOV R11, RZ, RZ, -R11 ;  /* 0x000000ffff0b7224 */ /* 0x000fc400078e0a0b */
[----:B------:R-:W-:Y:S02]  /*18740*/  VIADD R7, R15, 0x30 ;  /* 0x000000300f077836 */ /* 0x000fe40000000000 */
[----:B------:R-:W-:Y:S02]  /*18750*/  IMAD R8, R10, R11, R8 ;  /* 0x0000000b0a087224 */ /* 0x000fe400078e0208 */
[----:B------:R-:W-:Y:S02]  /*18760*/  @!P6 IMAD.IADD R2, R2, 0x1, -R10 ;  /* 0x000000010202e824 */ /* 0x000fe400078e0a0a */
[----:B0-----:R-:W-:Y:S02]  /*18770*/  IMAD.MOV.U32 R0, RZ, RZ, R9 ;  /* 0x000000ffff007224 */ /* 0x001fe400078e0009 */
[----:B------:R-:W-:Y:S01]  /*18780*/  IMAD.MOV.U32 R9, RZ, RZ, R17 ;  /* 0x000000ffff097224 */ /* 0x000fe200078e0011 */
[----:B------:R-:W-:Y:S01]  /*18790*/  ISETP.GT.U32.AND P6, PT, R10, R2, PT ;  /* 0x000000020a00720c */ /* 0x000fe20003fc4070 */
[----:B------:R-:W-:Y:S01]  /*187a0*/  @!P2 IMAD.MOV R0, RZ, RZ, -R0 ;  /* 0x000000ffff00a224 */ /* 0x000fe200078e0a00 */
[----:B------:R-:W-:Y:S01]  /*187b0*/  ISETP.GE.AND P2, PT, R12, RZ, PT ;  /* 0x000000ff0c00720c */ /* 0x000fe20003f46270 */
[----:B------:R-:W-:-:S03]  /*187c0*/  IMAD.HI.U32 R12, R4, R9, RZ ;  /* 0x00000009040c7227 */ /* 0x000fc600078e00ff */
[----:B------:R0:W-:Y:S01]  /*187d0*/  STL [R1+0x11c], R0 ;  /* 0x00011c0001007387 */ /* 0x0001e20000100800 */
[----:B------:R-:W-:Y:S01]  /*187e0*/  @!P3 IMAD.IADD R13, R13, 0x1, -R10 ;  /* 0x000000010d0db824 */ /* 0x000fe200078e0a0a */
[----:B------:R-:W-:Y:S01]  /*187f0*/  ISETP.GE.AND P3, PT, R14, RZ, PT ;  /* 0x000000ff0e00720c */ /* 0x000fe20003f66270 */
[----:B------:R-:W-:Y:S01]  /*18800*/  IMAD.MOV.U32 R3, RZ, RZ, R16 ;  /* 0x000000ffff037224 */ /* 0x000fe200078e0010 */
[----:B------:R-:W-:Y:S01]  /*18810*/  IABS R14, R7 ;  /* 0x00000007000e7213 */ /* 0x000fe20000000000 */
[----:B------:R-:W-:Y:S02]  /*18820*/  IMAD.MOV R12, RZ, RZ, -R12 ;  /* 0x000000ffff0c7224 */ /* 0x000fe400078e0a0c */
[----:B------:R-:W-:Y:S01]  /*18830*/  @!P0 IMAD.MOV R3, RZ, RZ, -R3 ;  /* 0x000000ffff038224 */ /* 0x000fe200078e0a03 */
[C---:B------:R-:W-:Y:S01]  /*18840*/  ISETP.GT.U32.AND P0, PT, R10.reuse, R8, PT ;  /* 0x000000080a00720c */ /* 0x040fe20003f04070 */
[----:B------:R-:W-:Y:S01]  /*18850*/  @!P1 IMAD.IADD R5, R5, 0x1, -R10 ;  /* 0x0000000105059824 */ /* 0x000fe200078e0a0a */
[----:B------:R-:W-:Y:S01]  /*18860*/  ISETP.GE.AND P1, PT, R7, RZ, PT ;  /* 0x000000ff0700720c */ /* 0x000fe20003f26270 */
[----:B0-----:R-:W-:Y:S01]  /*18870*/  IMAD.MOV.U32 R0, RZ, RZ, R13 ;  /* 0x000000ffff007224 */ /* 0x001fe200078e000d */
[----:B------:R-:W-:Y:S01]  /*18880*/  STL [R1+0xe4], R3 ;  /* 0x0000e40301007387 */ /* 0x000fe20000100800 */
[----:B------:R-:W-:-:S02]  /*18890*/  IMAD R7, R10, R12, R9 ;  /* 0x0000000c0a077224 */ /* 0x000fc400078e0209 */
[----:B------:R-:W-:Y:S01]  /*188a0*/  @!P5 IMAD.MOV R0, RZ, RZ, -R0 ;  /* 0x000000ffff00d224 */ /* 0x000fe200078e0a00 */
[----:B------:R-:W-:Y:S01]  /*188b0*/  ISETP.GE.AND P5, PT, R6, RZ, PT ;  /* 0x000000ff0600720c */ /* 0x000fe20003fa6270 */
[--C-:B------:R-:W-:Y:S01]  /*188c0*/  @!P6 IMAD.IADD R2, R2, 0x1, -R10.reuse ;  /* 0x000000010202e824 */ /* 0x100fe200078e0a0a */
[----:B------:R-:W-:Y:S01]  /*188d0*/  ISETP.GT.U32.AND P6, PT, R10, R7, PT ;  /* 0x000000070a00720c */ /* 0x000fe20003fc4070 */
[----:B------:R-:W-:Y:S01]  /*188e0*/  IMAD.HI.U32 R11, R4, R14, RZ ;  /* 0x0000000e040b7227 */ /* 0x000fe200078e00ff */
[----:B------:R0:W-:Y:S03]  /*188f0*/  STL [R1+0xe0], R0 ;  /* 0x0000e00001007387 */ /* 0x0001e60000100800 */
[----:B------:R-:W-:Y:S02]  /*18900*/  IMAD.MOV R11, RZ, RZ, -R11 ;  /* 0x000000ffff0b7224 */ /* 0x000fe400078e0a0b */
[----:B------:R-:W-:-:S02]  /*18910*/  @!P0 IMAD.IADD R8, R8, 0x1, -R10 ;  /* 0x0000000108088824 */ /* 0x000fc400078e0a0a */
[C---:B------:R-:W-:Y:S02]  /*18920*/  IMAD R14, R10.reuse, R11, R14 ;  /* 0x0000000b0a0e7224 */ /* 0x040fe400078e020e */
[C---:B------:R-:W-:Y:S02]  /*18930*/  VIADD R11, R15.reuse, 0x2f ;  /* 0x0000002f0f0b7836 */ /* 0x040fe40000000000 */
[----:B0-----:R-:W-:Y:S01]  /*18940*/  IMAD.MOV.U32 R0, RZ, RZ, R5 ;  /* 0x000000ffff007224 */ /* 0x001fe200078e0005 */
[C---:B------:R-:W-:Y:S01]  /*18950*/  ISETP.GT.U32.AND P0, PT, R10.reuse, R14, PT ;  /* 0x0000000e0a00720c */ /* 0x040fe20003f04070 */
[----:B------:R-:W-:Y:S01]  /*18960*/  VIADD R9, R15, 0x2e ;  /* 0x0000002e0f097836 */ /* 0x000fe20000000000 */
[----:B------:R-:W-:Y:S01]  /*18970*/  IABS R22, R11 ;  /* 0x0000000b00167213 */ /* 0x000fe20000000000 */
[----:B------:R-:W-:Y:S01]  /*18980*/  @!P4 IMAD.MOV R0, RZ, RZ, -R0 ;  /* 0x000000ffff00c224 */ /* 0x000fe200078e0a00 */
[----:B------:R-:W-:Y:S01]  /*18990*/  ISETP.GT.U32.AND P4, PT, R10, R8, PT ;  /* 0x000000080a00720c */ /* 0x000fe20003f84070 */
[----:B------:R-:W-:Y:S01]  /*189a0*/  @!P6 IMAD.IADD R7, R7, 0x1, -R10 ;  /* 0x000000010707e824 */ /* 0x000fe200078e0a0a */
[----:B------:R-:W-:Y:S01]  /*189b0*/  IABS R21, R9 ;  /* 0x0000000900157213 */ /* 0x000fe20000000000 */
[----:B------:R-:W-:Y:S01]  /*189c0*/  IMAD.HI.U32 R5, R4, R22, RZ ;  /* 0x0000001604057227 */ /* 0x000fe200078e00ff */
[----:B------:R0:W-:Y:S01]  /*189d0*/  STL [R1+0xdc], R0 ;  /* 0x0000dc0001007387 */ /* 0x0001e20000100800 */
[----:B------:R-:W-:-:S02]  /*189e0*/  ISETP.GE.AND P6, PT, R11, RZ, PT ;  /* 0x000000ff0b00720c */ /* 0x000fc40003fc6270 */
[----:B------:R-:W-:Y:S02]  /*189f0*/  IMAD.MOV R5, RZ, RZ, -R5 ;  /* 0x000000ffff057224 */ /* 0x000fe400078e0a05 */
[----:B------:R-:W-:Y:S02]  /*18a00*/  VIADD R6, R15, 0x2d ;  /* 0x0000002d0f067836 */ /* 0x000fe40000000000 */
[----:B------:R-:W-:Y:S02]  /*18a10*/  IMAD R22, R10, R5, R22 ;  /* 0x000000050a167224 */ /* 0x000fe400078e0216 */
[----:B------:R-:W-:Y:S01]  /*18a20*/  @!P4 IMAD.IADD R8, R8, 0x1, -R10 ;  /* 0x000000010808c824 */ /* 0x000fe200078e0a0a */
[----:B------:R-:W-:Y:S01]  /*18a30*/  IABS R11, R6 ;  /* 0x00000006000b7213 */ /* 0x000fe20000000000 */
[----:B0-----:R-:W-:Y:S01]  /*18a40*/  IMAD.MOV.U32 R0, RZ, RZ, R2 ;  /* 0x000000ffff007224 */ /* 0x001fe200078e0002 */
[----:B------:R-:W-:Y:S01]  /*18a50*/  ISETP.GE.AND P4, PT, R9, RZ, PT ;  /* 0x000000ff0900720c */ /* 0x000fe20003f86270 */
[----:B------:R-:W-:-:S04]  /*18a60*/  IMAD.HI.U32 R2, R4, R21, RZ ;  /* 0x0000001504027227 */ /* 0x000fc800078e00ff */
[----:B------:R-:W-:Y:S01]  /*18a70*/  @!P3 IMAD.MOV R0, RZ, RZ, -R0 ;  /* 0x000000ffff00b224 */ /* 0x000fe200078e0a00 */
[C---:B------:R-:W-:Y:S01]  /*18a80*/  ISETP.GT.U32.AND P3, PT, R10.reuse, R7, PT ;  /* 0x000000070a00720c */ /* 0x040fe20003f64070 */
[----:B------:R-:W-:Y:S02]  /*18a90*/  IMAD.MOV R2, RZ, RZ, -R2 ;  /* 0x000000ffff027224 */ /* 0x000fe400078e0a02 */
[----:B------:R-:W-:Y:S01]  /*18aa0*/  IMAD.MOV.U32 R3, RZ, RZ, R8 ;  /* 0x000000ffff037224 */ /* 0x000fe200078e0008 */
[----:B------:R0:W-:Y:S01]  /*18ab0*/  STL [R1+0x110], R0 ;  /* 0x0001100001007387 */ /* 0x0001e20000100800 */
[C---:B------:R-:W-:Y:S02]  /*18ac0*/  IMAD R21, R10.reuse, R2, R21 ;  /* 0x000000020a157224 */ /* 0x040fe400078e0215 */
[----:B------:R-:W-:Y:S02]  /*18ad0*/  @!P2 IMAD.MOV R3, RZ, RZ, -R3 ;  /* 0x000000ffff03a224 */ /* 0x000fe400078e0a03 */
[----:B------:R-:W-:Y:S01]  /*18ae0*/  IMAD.MOV.U32 R9, RZ, RZ, R11 ;  /* 0x000000ffff097224 */ /* 0x000fe200078e000b */
[C---:B------:R-:W-:Y:S01]  /*18af0*/  ISETP.GT.U32.AND P2, PT, R10.reuse, R21, PT ;  /* 0x000000150a00720c */ /* 0x040fe20003f44070 */
[----:B------:R-:W-:Y:S01]  /*18b00*/  VIADD R5, R15, 0x2c ;  /* 0x0000002c0f057836 */ /* 0x000fe20000000000 */
[----:B------:R-:W-:Y:S01]  /*18b10*/  IABS R11, R20 ;  /* 0x00000014000b7213 */ /* 0x000fe20000000000 */
[--C-:B------:R-:W-:Y:S01]  /*18b20*/  @!P3 IMAD.IADD R7, R7, 0x1, -R10.reuse ;  /* 0x000000010707b824 */ /* 0x100fe200078e0a0a */
[----:B------:R-:W-:Y:S01]  /*18b30*/  ISETP.GT.U32.AND P3, PT, R10, R22, PT ;  /* 0x000000160a00720c */ /* 0x000fe20003f64070 */
[----:B------:R-:W-:Y:S01]  /*18b40*/  IMAD.HI.U32 R2, R4, R9, RZ ;  /* 0x0000000904027227 */ /* 0x000fe200078e00ff */
[----:B------:R-:W-:Y:S01]  /*18b50*/  IABS R13, R5 ;  /* 0x00000005000d7213 */ /* 0x000fe20000000000 */
[----:B------:R-:W-:Y:S02]  /*18b60*/  STL [R1+0xd8], R3 ;  /* 0x0000d80301007387 */ /* 0x000fe40000100800 */
[----:B------:R-:W-:-:S02]  /*18b70*/  @!P0 IMAD.IADD R14, R14, 0x1, -R10 ;  /* 0x000000010e0e8824 */ /* 0x000fc400078e0a0a */
[----:B------:R-:W-:Y:S02]  /*18b80*/  IMAD.MOV R2, RZ, RZ, -R2 ;  /* 0x000000ffff027224 */ /* 0x000fe400078e0a02 */
[--C-:B------:R-:W-:Y:S01]  /*18b90*/  @!P2 IMAD.IADD R21, R21, 0x1, -R10.reuse ;  /* 0x000000011515a824 */ /* 0x100fe200078e0a0a */
[----:B------:R-:W-:Y:S01]  /*18ba0*/  ISETP.GT.U32.AND P0, PT, R10, R14, PT ;  /* 0x0000000e0a00720c */ /* 0x000fe20003f04070 */
[----:B0-----:R-:W-:Y:S02]  /*18bb0*/  IMAD.MOV.U32 R0, RZ, RZ, R7 ;  /* 0x000000ffff007224 */ /* 0x001fe400078e0007 */
[----:B------:R-:W-:Y:S01]  /*18bc0*/  @!P3 IMAD.IADD R22, R22, 0x1, -R10 ;  /* 0x000000011616b824 */ /* 0x000fe200078e0a0a */
[C---:B------:R-:W-:Y:S01]  /*18bd0*/  ISETP.GT.U32.AND P2, PT, R10.reuse, R21, PT ;  /* 0x000000150a00720c */ /* 0x040fe20003f44070 */
[C---:B------:R-:W-:Y:S02]  /*18be0*/  IMAD R9, R10.reuse, R2, R9 ;  /* 0x000000020a097224 */ /* 0x040fe400078e0209 */
[----:B------:R-:W-:Y:S01]  /*18bf0*/  @!P5 IMAD.MOV R0, RZ, RZ, -R0 ;  /* 0x000000ffff00d224 */ /* 0x000fe200078e0a00 */
[----:B------:R-:W-:Y:S01]  /*18c00*/  ISETP.GT.U32.AND P3, PT, R10, R22, PT ;  /* 0x000000160a00720c */ /* 0x000fe20003f64070 */
[----:B------:R-:W-:Y:S01]  /*18c10*/  IMAD.HI.U32 R2, R4, R13, RZ ;  /* 0x0000000d04027227 */ /* 0x000fe200078e00ff */
[----:B------:R-:W-:-:S02]  /*18c20*/  ISETP.GE.AND P5, PT, R6, RZ, PT ;  /* 0x000000ff0600720c */ /* 0x000fc40003fa6270 */
[----:B------:R0:W-:Y:S01]  /*18c30*/  STL [R1+0xd4], R0 ;  /* 0x0000d40001007387 */ /* 0x0001e20000100800 */
[----:B------:R-:W-:Y:S02]  /*18c40*/  VIADD R6, R15, 0x2b ;  /* 0x0000002b0f067836 */ /* 0x000fe40000000000 */
[----:B------:R-:W-:Y:S02]  /*18c50*/  IMAD.MOV R2, RZ, RZ, -R2 ;  /* 0x000000ffff027224 */ /* 0x000fe400078e0a02 */
[--C-:B------:R-:W-:Y:S01]  /*18c60*/  @!P0 IMAD.IADD R14, R14, 0x1, -R10.reuse ;  /* 0x000000010e0e8824 */ /* 0x100fe200078e0a0a */
[----:B------:R-:W-:Y:S01]  /*18c70*/  IABS R12, R6 ;  /* 0x00000006000c7213 */ /* 0x000fe20000000000 */
[----:B------:R-:W-:Y:S01]  /*18c80*/  IMAD R13, R10, R2, R13 ;  /* 0x000000020a0d7224 */ /* 0x000fe200078e020d */
[----:B------:R-:W-:Y:S01]  /*18c90*/  ISETP.GE.AND P0, PT, R5, RZ, PT ;  /* 0x000000ff0500720c */ /* 0x000fe20003f06270 */
[----:B------:R-:W-:Y:S01]  /*18ca0*/  @!P3 IMAD.IADD R22, R22, 0x1, -R10 ;  /* 0x000000011616b824 */ /* 0x000fe200078e0a0a */
[----:B------:R-:W-:Y:S01]  /*18cb0*/  ISETP.GT.U32.AND P3, PT, R10, R9, PT ;  /* 0x000000090a00720c */ /* 0x000fe20003f64070 */
[----:B------:R-:W-:-:S04]  /*18cc0*/  IMAD.HI.U32 R8, R4, R12, RZ ;  /* 0x0000000c04087227 */ /* 0x000fc800078e00ff */
[----:B------:R-:W-:Y:S01]  /*18cd0*/  @!P2 IMAD.IADD R21, R21, 0x1, -R10 ;  /* 0x000000011515a824 */ /* 0x000fe200078e0a0a */
[----:B------:R-:W-:Y:S01]  /*18ce0*/  ISETP.GT.U32.AND P2, PT, R10, R13, PT ;  /* 0x0000000d0a00720c */ /* 0x000fe20003f44070 */
[----:B------:R-:W-:-:S04]  /*18cf0*/  IMAD.HI.U32 R5, R4, R11, RZ ;  /* 0x0000000b04057227 */ /* 0x000fc800078e00ff */
[----:B------:R-:W-:Y:S02]  /*18d00*/  IMAD.MOV R8, RZ, RZ, -R8 ;  /* 0x000000ffff087224 */ /* 0x000fe400078e0a08 */
[----:B------:R-:W-:Y:S02]  /*18d10*/  IMAD.MOV R5, RZ, RZ, -R5 ;  /* 0x000000ffff057224 */ /* 0x000fe400078e0a05 */
[C---:B------:R-:W-:Y:S02]  /*18d20*/  IMAD R12, R10.reuse, R8, R12 ;  /* 0x000000080a0c7224 */ /* 0x040fe400078e020c */
[C---:B------:R-:W-:Y:S02]  /*18d30*/  IMAD R11, R10.reuse, R5, R11 ;  /* 0x000000050a0b7224 */ /* 0x040fe400078e020b */
[--C-:B------:R-:W-:Y:S01]  /*18d40*/  @!P3 IMAD.IADD R9, R9, 0x1, -R10.reuse ;  /* 0x000000010909b824 */ /* 0x100fe200078e0a0a */
[C---:B------:R-:W-:Y:S01]  /*18d50*/  ISETP.GT.U32.AND P3, PT, R10.reuse, R12, PT ;  /* 0x0000000c0a00720c */ /* 0x040fe20003f64070 */
[----:B------:R-:W-:Y:S01]  /*18d60*/  @!P2 IMAD.IADD R13, R13, 0x1, -R10 ;  /* 0x000000010d0da824 */ /* 0x000fe200078e0a0a */
[----:B------:R-:W-:Y:S01]  /*18d70*/  ISETP.GT.U32.AND P2, PT, R10, R11, PT ;  /* 0x0000000b0a00720c */ /* 0x000fe20003f44070 */
[----:B0-----:R-:W-:-:S02]  /*18d80*/  IMAD.MOV.U32 R0, RZ, RZ, R14 ;  /* 0x000000ffff007224 */ /* 0x001fc400078e000e */
[C---:B------:R-:W-:Y:S02]  /*18d90*/  VIADD R16, R15.reuse, 0x29 ;  /* 0x000000290f107836 */ /* 0x040fe40000000000 */
[----:B------:R-:W-:Y:S01]  /*18da0*/  @!P1 IMAD.MOV R0, RZ, RZ, -R0 ;  /* 0x000000ffff009224 */ /* 0x000fe200078e0a00 */
[----:B------:R-:W-:Y:S01]  /*18db0*/  ISETP.GT.U32.AND P1, PT, R10, R13, PT ;  /* 0x0000000d0a00720c */ /* 0x000fe20003f24070 */
[C---:B------:R-:W-:Y:S01]  /*18dc0*/  VIADD R5, R15.reuse, 0x27 ;  /* 0x000000270f057836 */ /* 0x040fe20000000000 */
[----:B------:R-:W-:Y:S01]  /*18dd0*/  IABS R7, R16 ;  /* 0x0000001000077213 */ /* 0x000fe20000000000 */
[----:B------:R-:W-:Y:S01]  /*18de0*/  VIADD R2, R15, 0x28 ;  /* 0x000000280f027836 */ /* 0x000fe20000000000 */
[----:B------:R0:W-:Y:S01]  /*18df0*/  STL [R1+0xd0], R0 ;  /* 0x0000d00001007387 */ /* 0x0001e20000100800 */
[--C-:B------:R-:W-:Y:S01]  /*18e00*/  @!P3 IMAD.IADD R12, R12, 0x1, -R10.reuse ;  /* 0x000000010c0cb824 */ /* 0x100fe200078e0a0a */
[----:B------:R-:W-:Y:S01]  /*18e10*/  IABS R18, R5 ;  /* 0x0000000500127213 */ /* 0x000fe20000000000 */
[----:B------:R-:W-:Y:S01]  /*18e20*/  @!P2 IMAD.IADD R11, R11, 0x1, -R10 ;  /* 0x000000010b0ba824 */ /* 0x000fe200078e0a0a */
[----:B------:R-:W-:Y:S01]  /*18e30*/  ISETP.GT.U32.AND P3, PT, R10, R9, PT ;  /* 0x000000090a00720c */ /* 0x000fe20003f64070 */
[----:B------:R-:W-:Y:S01]  /*18e40*/  IMAD.HI.U32 R23, R4, R7, RZ ;  /* 0x0000000704177227 */ /* 0x000fe200078e00ff */
[----:B------:R-:W-:-:S02]  /*18e50*/  IABS R19, R2 ;  /* 0x0000000200137213 */ /* 0x000fc40000000000 */
[----:B------:R-:W-:Y:S01]  /*18e60*/  ISETP.GT.U32.AND P2, PT, R10, R12, PT ;  /* 0x0000000c0a00720c */ /* 0x000fe20003f44070 */
[----:B------:R-:W-:-:S04]  /*18e70*/  IMAD.HI.U32 R14, R4, R18, RZ ;  /* 0x00000012040e7227 */ /* 0x000fc800078e00ff */
[----:B0-----:R-:W-:Y:S02]  /*18e80*/  IMAD.MOV.U32 R0, RZ, RZ, R22 ;  /* 0x000000ffff007224 */ /* 0x001fe400078e0016 */
[----:B------:R-:W-:-:S04]  /*18e90*/  IMAD.HI.U32 R17, R4, R19, RZ ;  /* 0x0000001304117227 */ /* 0x000fc800078e00ff */
[----:B------:R-:W-:Y:S01]  /*18ea0*/  @!P6 IMAD.MOV R0, RZ, RZ, -R0 ;  /* 0x000000ffff00e224 */ /* 0x000fe200078e0a00 */
[C---:B------:R-:W-:Y:S01]  /*18eb0*/  ISETP.GT.U32.AND P6, PT, R10.reuse, R11, PT ;  /* 0x0000000b0a00720c */ /* 0x040fe20003fc4070 */
[----:B------:R-:W-:Y:S02]  /*18ec0*/  IMAD.MOV R23, RZ, RZ, -R23 ;  /* 0x000000ffff177224 */ /* 0x000fe400078e0a17 */
[----:B------:R-:W-:Y:S01]  /*18ed0*/  IMAD.MOV R14, RZ, RZ, -R14 ;  /* 0x000000ffff0e7224 */ /* 0x000fe200078e0a0e */
[----:B------:R0:W-:Y:S01]  /*18ee0*/  STL [R1+0xcc], R0 ;  /* 0x0000cc0001007387 */ /* 0x0001e20000100800 */
[----:B------:R-:W-:Y:S02]  /*18ef0*/  VIADD R8, R15, 0x26 ;  /* 0x000000260f087836 */ /* 0x000fe40000000000 */
[----:B------:R-:W-:Y:S02]  /*18f00*/  IMAD.MOV R17, RZ, RZ, -R17 ;  /* 0x000000ffff117224 */ /* 0x000fe400078e0a11 */
[----:B------:R-:W-:-:S02]  /*18f10*/  IMAD R7, R10, R23, R7 ;  /* 0x000000170a077224 */ /* 0x000fc400078e0207 */
[C---:B------:R-:W-:Y:S01]  /*18f20*/  IMAD R18, R10.reuse, R14, R18 ;  /* 0x0000000e0a127224 */ /* 0x040fe200078e0212 */
[----:B------:R-:W1:Y:S01]  /*18f30*/  S2R R23, SR_TID.X ;  /* 0x0000000000177919 */ /* 0x000e620000002100 */
[----:B------:R-:W-:Y:S02]  /*18f40*/  @!P3 IMAD.IADD R9, R9, 0x1, -R10 ;  /* 0x000000010909b824 */ /* 0x000fe400078e0a0a */
[----:B0-----:R-:W-:Y:S02]  /*18f50*/  IMAD.MOV.U32 R0, RZ, RZ, R21 ;  /* 0x000000ffff007224 */ /* 0x001fe400078e0015 */
[C---:B------:R-:W-:Y:S01]  /*18f60*/  IMAD R19, R10.reuse, R17, R19 ;  /* 0x000000110a137224 */ /* 0x040fe200078e0213 */
[----:B------:R-:W-:Y:S01]  /*18f70*/  IABS R17, R8 ;  /* 0x0000000800117213 */ /* 0x000fe20000000000 */
[----:B------:R-:W-:Y:S01]  /*18f80*/  @!P4 IMAD.MOV R0, RZ, RZ, -R0 ;  /* 0x000000ffff00c224 */ /* 0x000fe200078e0a00 */
[C---:B------:R-:W-:Y:S01]  /*18f90*/  ISETP.GT.U32.AND P4, PT, R10.reuse, R7, PT ;  /* 0x000000070a00720c */ /* 0x040fe20003f84070 */
[--C-:B------:R-:W-:Y:S01]  /*18fa0*/  @!P1 IMAD.IADD R13, R13, 0x1, -R10.reuse ;  /* 0x000000010d0d9824 */ /* 0x100fe200078e0a0a */
[----:B------:R-:W-:Y:S01]  /*18fb0*/  ISETP.GT.U32.AND P3, PT, R10, R19, PT ;  /* 0x000000130a00720c */ /* 0x000fe20003f64070 */
[--C-:B------:R-:W-:Y:S01]  /*18fc0*/  @!P2 IMAD.IADD R12, R12, 0x1, -R10.reuse ;  /* 0x000000010c0ca824 */ /* 0x100fe200078e0a0a */
[----:B------:R0:W-:Y:S01]  /*18fd0*/  STL [R1+0xc8], R0 ;  /* 0x0000c80001007387 */ /* 0x0001e20000100800 */
[----:B------:R-:W-:Y:S01]  /*18fe0*/  ISETP.GT.U32.AND P2, PT, R10, R18, PT ;  /* 0x000000120a00720c */ /* 0x000fe20003f44070 */
[----:B------:R-:W-:Y:S01]  /*18ff0*/  IMAD.MOV.U32 R3, RZ, RZ, R9 ;  /* 0x000000ffff037224 */ /* 0x000fe200078e0009 */
[----:B------:R-:W-:Y:S01]  /*19000*/  ISETP.GE.AND P1, PT, R6, RZ, PT ;  /* 0x000000ff0600720c */ /* 0x000fe20003f26270 */
[----:B------:R-:W-:Y:S01]  /*19010*/  @!P6 IMAD.IADD R11, R11, 0x1, -R10 ;  /* 0x000000010b0be824 */ /* 0x000fe200078e0a0a */
[----:B------:R-:W-:Y:S01]  /*19020*/  ISETP.GE.AND P6, PT, R20, RZ, PT ;  /* 0x000000ff1400720c */ /* 0x000fe20003fc6270 */
[----:B------:R-:W-:-:S04]  /*19030*/  IMAD.HI.U32 R14, R4, R17, RZ ;  /* 0x00000011040e7227 */ /* 0x000fc800078e00ff */
[----:B0-----:R-:W-:Y:S02]  /*19040*/  IMAD.MOV.U32 R0, RZ, RZ, R13 ;  /* 0x000000ffff007224 */ /* 0x001fe400078e000d */
[----:B------:R-:W-:Y:S02]  /*19050*/  @!P5 IMAD.MOV R3, RZ, RZ, -R3 ;  /* 0x000000ffff03d224 */ /* 0x000fe400078e0a03 */
[----:B------:R-:W-:Y:S02]  /*19060*/  VIADD R6, R15, 0x25 ;  /* 0x000000250f067836 */ /* 0x000fe40000000000 */
[----:B------:R-:W-:Y:S01]  /*19070*/  @!P0 IMAD.MOV R0, RZ, RZ, -R0 ;  /* 0x000000ffff008224 */ /* 0x000fe200078e0a00 */
[----:B------:R-:W-:Y:S01]  /*19080*/  STL [R1+0xc0], R3 ;  /* 0x0000c00301007387 */ /* 0x000fe20000100800 */
[----:B------:R-:W-:Y:S01]  /*19090*/  IMAD.MOV R14, RZ, RZ, -R14 ;  /* 0x000000ffff0e7224 */ /* 0x000fe200078e0a0e */
[----:B------:R-:W-:Y:S01]  /*190a0*/  IABS R20, R6 ;  /* 0x0000000600147213 */ /* 0x000fe20000000000 */
[--C-:B------:R-:W-:Y:S01]  /*190b0*/  @!P4 IMAD.IADD R7, R7, 0x1, -R10.reuse ;  /* 0x000000010707c824 */ /* 0x100fe200078e0a0a */
[----:B------:R0:W-:Y:S01]  /*190c0*/  STL [R1+0xb4], R0 ;  /* 0x0000b40001007387 */ /* 0x0001e20000100800 */
[----:B------:R-:W-:Y:S01]  /*190d0*/  IMAD R17, R10, R14, R17 ;  /* 0x0000000e0a117224 */ /* 0x000fe200078e0211 */
[----:B------:R-:W-:Y:S01]  /*190e0*/  ISETP.GE.AND P4, PT, R16, RZ, PT ;  /* 0x000000ff1000720c */ /* 0x000fe20003f86270 */
[----:B------:R-:W-:Y:S01]  /*190f0*/  @!P2 IMAD.IADD R18, R18, 0x1, -R10 ;  /* 0x000000011212a824 */ /* 0x000fe200078e0a0a */
[C---:B------:R-:W-:Y:S01]  /*19100*/  ISETP.GT.U32.AND P2, PT, R10.reuse, R7, PT ;  /* 0x000000070a00720c */ /* 0x040fe20003f44070 */
[----:B------:R-:W-:Y:S01]  /*19110*/  IMAD.MOV.U32 R16, RZ, RZ, R20 ;  /* 0x000000ffff107224 */ /* 0x000fe200078e0014 */
[----:B-1----:R-:W-:Y:S01]  /*19120*/  SHF.R.U32.HI R23, RZ, 0x4, R23 ;  /* 0x00000004ff177819 */ /* 0x002fe20000011617 */
[----:B------:R-:W-:Y:S01]  /*19130*/  @!P3 IMAD.IADD R19, R19, 0x1, -R10 ;  /* 0x000000011313b824 */ /* 0x000fe200078e0a0a */
[----:B------:R-:W-:Y:S01]  /*19140*/  ISETP.GT.U32.AND P5, PT, R10, R18, PT ;  /* 0x000000120a00720c */ /* 0x000fe20003fa4070 */
[----:B------:R-:W-:Y:S01]  /*19150*/  IMAD.HI.U32 R9, R4, R16, RZ ;  /* 0x0000001004097227 */ /* 0x000fe200078e00ff */
[----:B------:R-:W-:-:S02]  /*19160*/  ISETP.GE.AND P3, PT, R2, RZ, PT ;  /* 0x000000ff0200720c */ /* 0x000fc40003f66270 */
[C---:B------:R-:W-:Y:S01]  /*19170*/  ISETP.GT.U32.AND P0, PT, R10.reuse, R19, PT ;  /* 0x000000130a00720c */ /* 0x040fe20003f04070 */
[----:B0-----:R-:W-:Y:S01]  /*19180*/  IMAD.MOV.U32 R0, RZ, RZ, R11 ;  /* 0x000000ffff007224 */ /* 0x001fe200078e000b */
[----:B------:R-:W-:Y:S01]  /*19190*/  SGXT.U32 R23, R23, 0x2 ;  /* 0x000000021717781a */ /* 0x000fe20000000000 */
[----:B------:R-:W-:Y:S02]  /*191a0*/  IMAD.MOV R9, RZ, RZ, -R9 ;  /* 0x000000ffff097224 */ /* 0x000fe400078e0a09 */
[----:B------:R-:W-:Y:S01]  /*191b0*/  @!P6 IMAD.MOV R0, RZ, RZ, -R0 ;  /* 0x000000ffff00e224 */ /* 0x000fe200078e0a00 */
[C---:B------:R-:W-:Y:S01]  /*191c0*/  ISETP.GT.U32.AND P6, PT, R10.reuse, R17, PT ;  /* 0x000000110a00720c */ /* 0x040fe20003fc4070 */
[----:B------:R-:W-:Y:S01]  /*191d0*/  IMAD.MOV.U32 R3, RZ, RZ, R12 ;  /* 0x000000ffff037224 */ /* 0x000fe200078e000c */
[----:B------:R-:W-:Y:S01]  /*191e0*/  LOP3.LUT R23, R23, 0x78, RZ, 0xfc, !PT ;  /* 0x0000007817177812 */ /* 0x000fe200078efcff */
[----:B------:R-:W-:Y:S02]  /*191f0*/  VIADD R2, R15, 0x24 ;  /* 0x000000240f027836 */ /* 0x000fe40000000000 */
[----:B------:R-:W-:-:S02]  /*19200*/  IMAD R16, R10, R9, R16 ;  /* 0x000000090a107224 */ /* 0x000fc400078e0210 */
[----:B------:R-:W-:Y:S01]  /*19210*/  @!P1 IMAD.MOV R3, RZ, RZ, -R3 ;  /* 0x000000ffff039224 */ /* 0x000fe200078e0a03 */
[----:B------:R-:W-:Y:S01]  /*19220*/  ISETP.GE.AND P1, PT, R5, RZ, PT ;  /* 0x000000ff0500720c */ /* 0x000fe20003f26270 */
[--C-:B------:R-:W-:Y:S01]  /*19230*/  @!P5 IMAD.IADD R18, R18, 0x1, -R10.reuse ;  /* 0x000000011212d824 */ /* 0x100fe200078e0a0a */
[----:B------:R-:W-:Y:S01]  /*19240*/  IABS R5, R2 ;  /* 0x0000000200057213 */ /* 0x000fe20000000000 */
[--C-:B------:R-:W-:Y:S01]  /*19250*/  @!P0 IMAD.IADD R19, R19, 0x1, -R10.reuse ;  /* 0x0000000113138824 */ /* 0x100fe200078e0a0a */
[----:B------:R-:W-:Y:S01]  /*19260*/  ISETP.GT.U32.AND P5, PT, R10, R16, PT ;  /* 0x000000100a00720c */ /* 0x000fe20003fa4070 */
[--C-:B------:R-:W-:Y:S01]  /*19270*/  @!P6 IMAD.IADD R17, R17, 0x1, -R10.reuse ;  /* 0x000000011111e824 */ /* 0x100fe200078e0a0a */
[----:B------:R-:W-:Y:S01]  /*19280*/  ISETP.GE.AND P0, PT, R6, RZ, PT ;  /* 0x000000ff0600720c */ /* 0x000fe20003f06270 */
[----:B------:R-:W-:Y:S01]  /*19290*/  IMAD.HI.U32 R6, R4, R5, RZ ;  /* 0x0000000504067227 */ /* 0x000fe200078e00ff */
[----:B------:R-:W-:Y:S02]  /*192a0*/  STL [R1+0xb0], R3 ;  /* 0x0000b00301007387 */ /* 0x000fe40000100800 */
[----:B------:R-:W-:Y:S01]  /*192b0*/  ISETP.GT.U32.AND P6, PT, R10, R17, PT ;  /* 0x000000110a00720c */ /* 0x000fe20003fc4070 */
[----:B------:R-:W-:Y:S01]  /*192c0*/  @!P2 IMAD.IADD R7, R7, 0x1, -R10 ;  /* 0x000000010707a824 */ /* 0x000fe200078e0a0a */
[----:B------:R-:W-:Y:S01]  /*192d0*/  ISETP.GE.AND P2, PT, R8, RZ, PT ;  /* 0x000000ff0800720c */ /* 0x000fe20003f46270 */
[----:B------:R-:W-:Y:S01]  /*192e0*/  IMAD.MOV R6, RZ, RZ, -R6 ;  /* 0x000000ffff067224 */ /* 0x000fe200078e0a06 */
[----:B------:R0:W-:Y:S01]  /*192f0*/  STL [R1+0xa0], R0 ;  /* 0x0000a00001007387 */ /* 0x0001e20000100800 */
[----:B------:R-:W-:-:S02]  /*19300*/  VIADD R8, R15, 0x23 ;  /* 0x000000230f087836 */ /* 0x000fc40000000000 */
[----:B------:R-:W-:Y:S02]  /*19310*/  IMAD R5, R10, R6, R5 ;  /* 0x000000060a057224 */ /* 0x000fe400078e0205 */
[--C-:B------:R-:W-:Y:S01]  /*19320*/  @!P5 IMAD.IADD R16, R16, 0x1, -R10.reuse ;  /* 0x000000011010d824 */ /* 0x100fe200078e0a0a */
[----:B------:R-:W-:Y:S01]  /*19330*/  IABS R9, R8 ;  /* 0x0000000800097213 */ /* 0x000fe20000000000 */
[----:B------:R-:W-:Y:S02]  /*19340*/  VIADD R11, R15, 0x20 ;  /* 0x000000200f0b7836 */ /* 0x000fe40000000000 */
[----:B------:R-:W-:Y:S01]  /*19350*/  @!P6 IMAD.IADD R17, R17, 0x1, -R10 ;  /* 0x000000011111e824 */ /* 0x000fe200078e0a0a */
[C---:B------:R-:W-:Y:S01]  /*19360*/  ISETP.GT.U32.AND P6, PT, R10.reuse, R5, PT ;  /* 0x000000050a00720c */ /* 0x040fe20003fc4070 */
[----:B0-----:R-:W-:Y:S01]  /*19370*/  IMAD.MOV.U32 R0, RZ, RZ, R7 ;  /* 0x000000ffff007224 */ /* 0x001fe200078e0007 */
[----:B------:R-:W-:Y:S01]  /*19380*/  ISETP.GT.U32.AND P5, PT, R10, R16, PT ;  /* 0x000000100a00720c */ /* 0x000fe20003fa4070 */
[----:B------:R-:W-:Y:S01]  /*19390*/  VIADD R7, R15, 0x22 ;  /* 0x000000220f077836 */ /* 0x000fe20000000000 */
[----:B------:R-:W-:Y:S01]  /*193a0*/  IABS R13, R11 ;  /* 0x0000000b000d7213 */ /* 0x000fe20000000000 */
[----:B------:R-:W-:-:S03]  /*193b0*/  IMAD.HI.U32 R6, R4, R9, RZ ;  /* 0x0000000904067227 */ /* 0x000fc600078e00ff */
[----:B------:R-:W-:Y:S01]  /*193c0*/  IABS R12, R7 ;  /* 0x00000007000c7213 */ /* 0x000fe20000000000 */
[----:B------:R-:W-:Y:S01]  /*193d0*/  @!P4 IMAD.MOV R0, RZ, RZ, -R0 ;  /* 0x000000ffff00c224 */ /* 0x000fe200078e0a00 */
[----:B------:R-:W-:Y:S01]  /*193e0*/  ISETP.GE.AND P4, PT, R2, RZ, PT ;  /* 0x000000ff0200720c */ /* 0x000fe20003f86270 */
[----:B------:R-:W-:Y:S02]  /*193f0*/  VIADD R2, R15, 0x21 ;  /* 0x000000210f027836 */ /* 0x000fe40000000000 */
[----:B------:R-:W-:Y:S01]  /*19400*/  IMAD.MOV R6, RZ, RZ, -R6 ;  /* 0x000000ffff067224 */ /* 0x000fe200078e0a06 */
[----:B------:R0:W-:Y:S01]  /*19410*/  STL [R1+0x9c], R0 ;  /* 0x00009c0001007387 */ /* 0x0001e20000100800 */
[----:B------:R-:W-:Y:S01]  /*19420*/  IMAD.HI.U32 R22, R4, R12, RZ ;  /* 0x0000000c04167227 */ /* 0x000fe200078e00ff */
[----:B------:R-:W-:-:S03]  /*19430*/  IABS R14, R2 ;  /* 0x00000002000e7213 */ /* 0x000fc60000000000 */
[----:B------:R-:W-:Y:S02]  /*19440*/  IMAD R9, R10, R6, R9 ;  /* 0x000000060a097224 */ /* 0x000fe400078e0209 */
[--C-:B------:R-:W-:Y:S01]  /*19450*/  @!P6 IMAD.IADD R5, R5, 0x1, -R10.reuse ;  /* 0x000000010505e824 */ /* 0x100fe200078e0a0a */
[----:B------:R-:W-:Y:S01]  /*19460*/  ISETP.GE.AND P6, PT, R8, RZ, PT ;  /* 0x000000ff0800720c */ /* 0x000fe20003fc6270 */
[----:B------:R-:W-:Y:S02]  /*19470*/  IMAD.MOV.U32 R3, RZ, RZ, R19 ;  /* 0x000000ffff037224 */ /* 0x000fe400078e0013 */
[----:B------:R-:W-:Y:S01]  /*19480*/  @!P5 IMAD.IADD R16, R16, 0x1, -R10 ;  /* 0x000000011010d824 */ /* 0x000fe200078e0a0a */
[----:B------:R-:W-:Y:S01]  /*19490*/  ISETP.GT.U32.AND P5, PT, R10, R9, PT ;  /* 0x000000090a00720c */ /* 0x000fe20003fa4070 */
[----:B------:R-:W-:-:S04]  /*194a0*/  IMAD.HI.U32 R21, R4, R14, RZ ;  /* 0x0000000e04157227 */ /* 0x000fc800078e00ff */
[----:B------:R-:W-:Y:S02]  /*194b0*/  IMAD.MOV R22, RZ, RZ, -R22 ;  /* 0x000000ffff167224 */ /* 0x000fe400078e0a16 */
[----:B------:R-:W-:Y:S01]  /*194c0*/  @!P3 IMAD.MOV R3, RZ, RZ, -R3 ;  /* 0x000000ffff03b224 */ /* 0x000fe200078e0a03 */
[----:B------:R-:W-:Y:S01]  /*194d0*/  ISETP.GT.U32.AND P3, PT, R10, R5, PT ;  /* 0x000000050a00720c */ /* 0x000fe20003f64070 */
[----:B------:R-:W-:-:S03]  /*194e0*/  IMAD.HI.U32 R20, R4, R13, RZ ;  /* 0x0000000d04147227 */ /* 0x000fc600078e00ff */
[----:B------:R1:W-:Y:S01]  /*194f0*/  STL [R1+0x98], R3 ;  /* 0x0000980301007387 */ /* 0x0003e20000100800 */
[----:B------:R-:W-:Y:S02]  /*19500*/  IMAD.MOV R21, RZ, RZ, -R21 ;  /* 0x000000ffff157224 */ /* 0x000fe400078e0a15 */
[C---:B------:R-:W-:Y:S02]  /*19510*/  IMAD R8, R10.reuse, R22, R12 ;  /* 0x000000160a087224 */ /* 0x040fe400078e020c */
[----:B0-----:R-:W-:Y:S02]  /*19520*/  IMAD.MOV.U32 R0, RZ, RZ, R18 ;  /* 0x000000ffff007224 */ /* 0x001fe400078e0012 */
[----:B------:R-:W-:Y:S02]  /*19530*/  IMAD.MOV R20, RZ, RZ, -R20 ;  /* 0x000000ffff147224 */ /* 0x000fe400078e0a14 */
[C---:B------:R-:W-:Y:S02]  /*19540*/  IMAD R14, R10.reuse, R21, R14 ;  /* 0x000000150a0e7224 */ /* 0x040fe400078e020e */
[----:B------:R-:W-:Y:S01]  /*19550*/  @!P1 IMAD.MOV R0, RZ, RZ, -R0 ;  /* 0x000000ffff009224 */ /* 0x000fe200078e0a00 */
[----:B------:R-:W-:Y:S01]  /*19560*/  ISETP.GT.U32.AND P1, PT, R10, R8, PT ;  /* 0x000000080a00720c */ /* 0x000fe20003f24070 */
[----:B-1----:R-:W-:-:S02]  /*19570*/  IMAD.MOV.U32 R3, RZ, RZ, R17 ;  /* 0x000000ffff037224 */ /* 0x002fc400078e0011 */
[C---:B------:R-:W-:Y:S01]  /*19580*/  IMAD R13, R10.reuse, R20, R13 ;  /* 0x000000140a0d7224 */ /* 0x040fe200078e020d */
[----:B------:R0:W-:Y:S01]  /*19590*/  STL [R1+0x94], R0 ;  /* 0x0000940001007387 */ /* 0x0001e20000100800 */
[--C-:B------:R-:W-:Y:S02]  /*195a0*/  @!P5 IMAD.IADD R9, R9, 0x1, -R10.reuse ;  /* 0x000000010909d824 */ /* 0x100fe400078e0a0a */
[----:B------:R-:W-:Y:S01]  /*195b0*/  @!P2 IMAD.MOV R3, RZ, RZ, -R3 ;  /* 0x000000ffff03a224 */ /* 0x000fe200078e0a03 */
[C---:B------:R-:W-:Y:S01]  /*195c0*/  ISETP.GT.U32.AND P2, PT, R10.reuse, R14, PT ;  /* 0x0000000e0a00720c */ /* 0x040fe20003f44070 */
[----:B------:R-:W-:Y:S01]  /*195d0*/  @!P3 IMAD.IADD R5, R5, 0x1, -R10 ;  /* 0x000000010505b824 */ /* 0x000fe200078e0a0a */
[C---:B------:R-:W-:Y:S01]  /*195e0*/  ISETP.GT.U32.AND P3, PT, R10.reuse, R13, PT ;  /* 0x0000000d0a00720c */ /* 0x040fe20003f64070 */
[----:B------:R-:W-:Y:S01]  /*195f0*/  VIADD R6, R15, 0x1f ;  /* 0x0000001f0f067836 */ /* 0x000fe20000000000 */
[----:B------:R-:W-:Y:S01]  /*19600*/  ISETP.GT.U32.AND P5, PT, R10, R9, PT ;  /* 0x000000090a00720c */ /* 0x000fe20003fa4070 */
[----:B------:R-:W-:Y:S01]  /*19610*/  STL [R1+0x90], R3 ;  /* 0x0000900301007387 */ /* 0x000fe20000100800 */
[----:B0-----:R-:W-:-:S02]  /*19620*/  IMAD.MOV.U32 R0, RZ, RZ, R16 ;  /* 0x000000ffff007224 */ /* 0x001fc400078e0010 */
[----:B------:R-:W-:Y:S01]  /*19630*/  IABS R12, R6 ;  /* 0x00000006000c7213 */ /* 0x000fe20000000000 */
[----:B------:R-:W-:Y:S01]  /*19640*/  @!P1 IMAD.IADD R8, R8, 0x1, -R10 ;  /* 0x0000000108089824 */ /* 0x000fe200078e0a0a */
[----:B------:R-:W-:Y:S01]  /*19650*/  ISETP.GE.AND P1, PT, R11, RZ, PT ;  /* 0x000000ff0b00720c */ /* 0x000fe20003f26270 */
[----:B------:R-:W-:Y:S01]  /*19660*/  @!P0 IMAD.MOV R0, RZ, RZ, -R0 ;  /* 0x000000ffff008224 */ /* 0x000fe200078e0a00 */
[----:B------:R-:W-:Y:S01]  /*19670*/  ISETP.GE.AND P0, PT, R7, RZ, PT ;  /* 0x000000ff0700720c */ /* 0x000fe20003f06270 */
[----:B------:R-:W-:Y:S02]  /*19680*/  VIADD R7, R15, 0x1e ;  /* 0x0000001e0f077836 */ /* 0x000fe40000000000 */
[----:B------:R-:W-:Y:S01]  /*19690*/  IMAD.HI.U32 R16, R4, R12, RZ ;  /* 0x0000000c04107227 */ /* 0x000fe200078e00ff */
[----:B------:R0:W-:Y:S02]  /*196a0*/  STL [R1+0x8c], R0 ;  /* 0x00008c0001007387 */ /* 0x0001e40000100800 */
[----:B------:R-:W-:Y:S01]  /*196b0*/  IABS R17, R7 ;  /* 0x0000000700117213 */ /* 0x000fe20000000000 */
[--C-:B------:R-:W-:Y:S01]  /*196c0*/  @!P2 IMAD.IADD R14, R14, 0x1, -R10.reuse ;  /* 0x000000010e0ea824 */ /* 0x100fe200078e0a0a */
[----:B------:R-:W-:Y:S01]  /*196d0*/  ISETP.GT.U32.AND P2, PT, R10, R8, PT ;  /* 0x000000080a00720c */ /* 0x000fe20003f44070 */
[----:B------:R-:W-:-:S02]  /*196e0*/  @!P3 IMAD.IADD R13, R13, 0x1, -R10 ;  /* 0x000000010d0db824 */ /* 0x000fc400078e0a0a */
[----:B------:R-:W-:Y:S02]  /*196f0*/  IMAD.MOV R16, RZ, RZ, -R16 ;  /* 0x000000ffff107224 */ /* 0x000fe400078e0a10 */
[----:B------:R-:W-:Y:S01]  /*19700*/  @!P5 IMAD.IADD R9, R9, 0x1, -R10 ;  /* 0x000000010909d824 */ /* 0x000fe200078e0a0a */
[----:B------:R-:W-:Y:S01]  /*19710*/  ISETP.GE.AND P5, PT, R2, RZ, PT ;  /* 0x000000ff0200720c */ /* 0x000fe20003fa6270 */
[----:B0-----:R-:W-:Y:S01]  /*19720*/  IMAD.MOV.U32 R0, RZ, RZ, R5 ;  /* 0x000000ffff007224 */ /* 0x001fe200078e0005 */
[C---:B------:R-:W-:Y:S01]  /*19730*/  ISETP.GT.U32.AND P3, PT, R10.reuse, R13, PT ;  /* 0x0000000d0a00720c */ /* 0x040fe20003f64070 */
[----:B------:R-:W-:Y:S02]  /*19740*/  IMAD.MOV.U32 R11, RZ, RZ, R17 ;  /* 0x000000ffff0b7224 */ /* 0x000fe400078e0011 */
[----:B------:R-:W-:Y:S01]  /*19750*/  @!P4 IMAD.MOV R0, RZ, RZ, -R0 ;  /* 0x000000ffff00c224 */ /* 0x000fe200078e0a00 */
[C---:B------:R-:W-:Y:S01]  /*19760*/  ISETP.GT.U32.AND P4, PT, R10.reuse, R14, PT ;  /* 0x0000000e0a00720c */ /* 0x040fe20003f84070 */
[----:B------:R-:W-:-:S02]  /*19770*/  IMAD R2, R10, R16, R12 ;  /* 0x000000100a027224 */ /* 0x000fc400078e020c */
[----:B------:R-:W-:Y:S01]  /*19780*/  IMAD.HI.U32 R12, R4, R11, RZ ;  /* 0x0000000b040c7227 */ /* 0x000fe200078e00ff */
[----:B------:R0:W-:Y:S03]  /*19790*/  STL [R1+0x80], R0 ;  /* 0x0000800001007387 */ /* 0x0001e60000100800 */
[----:B------:R-:W-:Y:S02]  /*197a0*/  VIADD R5, R15, 0x1d ;  /* 0x0000001d0f057836 */ /* 0x000fe40000000000 */
[----:B------:R-:W-:Y:S02]  /*197b0*/  IMAD.MOV R12, RZ, RZ, -R12 ;  /* 0x000000ffff0c7224 */ /* 0x000fe400078e0a0c */
[----:B------:R-:W-:Y:S01]  /*197c0*/  @!P2 IMAD.IADD R8, R8, 0x1, -R10 ;  /* 0x000000010808a824 */ /* 0x000fe200078e0a0a */
[----:B------:R-:W-:Y:S01]  /*197d0*/  ISETP.GE.AND P2, PT, R6, RZ, PT ;  /* 0x000000ff0600720c */ /* 0x000fe20003f46270 */
[----:B------:R-:W-:Y:S01]  /*197e0*/  IMAD R6, R10, R12, R11 ;  /* 0x0000000c0a067224 */ /* 0x000fe200078e020b */
[----:B------:R-:W-:Y:S01]  /*197f0*/  IABS R17, R5 ;  /* 0x0000000500117213 */ /* 0x000fe20000000000 */
[----:B0-----:R-:W-:-:S02]  /*19800*/  IMAD.MOV.U32 R0, RZ, RZ, R9 ;  /* 0x000000ffff007224 */ /* 0x001fc400078e0009 */
[----:B------:R-:W-:Y:S01]  /*19810*/  @!P3 IMAD.IADD R13, R13, 0x1, -R10 ;  /* 0x000000010d0db824 */ /* 0x000fe200078e0a0a */
[C---:B------:R-:W-:Y:S01]  /*19820*/  ISETP.GT.U32.AND P3, PT, R10.reuse, R6, PT ;  /* 0x000000060a00720c */ /* 0x040fe20003f64070 */
[----:B------:R-:W-:Y:S01]  /*19830*/  @!P6 IMAD.MOV R0, RZ, RZ, -R0 ;  /* 0x000000ffff00e224 */ /* 0x000fe200078e0a00 */
[----:B------:R-:W-:Y:S01]  /*19840*/  ISETP.GT.U32.AND P6, PT, R10, R2, PT ;  /* 0x000000020a00720c */ /* 0x000fe20003fc4070 */
[----:B------:R-:W-:-:S03]  /*19850*/  IMAD.HI.U32 R9, R4, R17, RZ ;  /* 0x0000001104097227 */ /* 0x000fc600078e00ff */
[----:B------:R0:W-:Y:S01]  /*19860*/  STL [R1+0x7c], R0 ;  /* 0x00007c0001007387 */ /* 0x0001e20000100800 */
[----:B------:R-:W-:Y:S01]  /*19870*/  @!P4 IMAD.IADD R14, R14, 0x1, -R10 ;  /* 0x000000010e0ec824 */ /* 0x000fe200078e0a0a */
[----:B------:R-:W-:Y:S01]  /*19880*/  ISETP.GE.AND P4, PT, R7, RZ, PT ;  /* 0x000000ff0700720c */ /* 0x000fe20003f86270 */
[----:B------:R-:W-:Y:S02]  /*19890*/  IMAD.MOV R9, RZ, RZ, -R9 ;  /* 0x000000ffff097224 */ /* 0x000fe400078e0a09 */
[----:B------:R-:W-:Y:S02]  /*198a0*/  IMAD.MOV.U32 R3, RZ, RZ, R8 ;  /* 0x000000ffff037224 */ /* 0x000fe400078e0008 */
[----:B------:R-:W-:Y:S02]  /*198b0*/  IMAD R17, R10, R9, R17 ;  /* 0x000000090a117224 */ /* 0x000fe400078e0211 */
[----:B------:R-:W-:Y:S01]  /*198c0*/  @!P6 IMAD.IADD R2, R2, 0x1, -R10 ;  /* 0x000000010202e824 */ /* 0x000fe200078e0a0a */
[----:B------:R-:W-:Y:S01]  /*198d0*/  ISETP.GE.AND P6, PT, R5, RZ, PT ;  /* 0x000000ff0500720c */ /* 0x000fe20003fc6270 */
[----:B0-----:R-:W-:-:S02]  /*198e0*/  IMAD.MOV.U32 R0, RZ, RZ, R14 ;  /* 0x000000ffff007224 */ /* 0x001fc400078e000e */
[----:B------:R-:W-:Y:S01]  /*198f0*/  @!P0 IMAD.MOV R3, RZ, RZ, -R3 ;  /* 0x000000ffff038224 */ /* 0x000fe200078e0a03 */
[----:B------:R-:W-:Y:S01]  /*19900*/  ISETP.GT.U32.AND P0, PT, R10, R2, PT ;  /* 0x000000020a00720c */ /* 0x000fe20003f04070 */
[C---:B------:R-:W-:Y:S02]  /*19910*/  VIADD R12, R15.reuse, 0x1c ;  /* 0x0000001c0f0c7836 */ /* 0x040fe40000000000 */
[----:B------:R-:W-:Y:S01]  /*19920*/  @!P5 IMAD.MOV R0, RZ, RZ, -R0 ;  /* 0x000000ffff00d224 */ /* 0x000fe200078e0a00 */
[----:B------:R-:W-:Y:S01]  /*19930*/  STL [R1+0x78], R3 ;  /* 0x0000780301007387 */ /* 0x000fe20000100800 */
[----:B------:R-:W-:Y:S01]  /*19940*/  @!P3 IMAD.IADD R6, R6, 0x1, -R10 ;  /* 0x000000010606b824 */ /* 0x000fe200078e0a0a */
[C---:B------:R-:W-:Y:S01]  /*19950*/  ISETP.GT.U32.AND P3, PT, R10.reuse, R17, PT ;  /* 0x000000110a00720c */ /* 0x040fe20003f64070 */
[C---:B------:R-:W-:Y:S01]  /*19960*/  VIADD R5, R15.reuse, 0x1a ;  /* 0x0000001a0f057836 */ /* 0x040fe20000000000 */
[----:B------:R-:W-:Y:S01]  /*19970*/  IABS R18, R12 ;  /* 0x0000000c00127213 */ /* 0x000fe20000000000 */
[----:B------:R0:W-:Y:S01]  /*19980*/  STL [R1+0x74], R0 ;  /* 0x0000740001007387 */ /* 0x0001e20000100800 */
[----:B------:R-:W-:Y:S01]  /*19990*/  ISETP.GT.U32.AND P5, PT, R10, R6, PT ;  /* 0x000000060a00720c */ /* 0x000fe20003fa4070 */
[----:B------:R-:W-:Y:S01]  /*199a0*/  VIADD R7, R15, 0x1b ;  /* 0x0000001b0f077836 */ /* 0x000fe20000000000 */
[----:B------:R-:W-:Y:S01]  /*199b0*/  IABS R9, R5 ;  /* 0x0000000500097213 */ /* 0x000fe20000000000 */
[----:B------:R-:W-:-:S03]  /*199c0*/  IMAD.HI.U32 R8, R4, R18, RZ ;  /* 0x0000001204087227 */ /* 0x000fc600078e00ff */
[----:B------:R-:W-:Y:S01]  /*199d0*/  IABS R11, R7 ;  /* 0x00000007000b7213 */ /* 0x000fe20000000000 */
[----:B------:R-:W-:Y:S02]  /*199e0*/  @!P0 IMAD.IADD R2, R2, 0x1, -R10 ;  /* 0x0000000102028824 */ /* 0x000fe400078e0a0a */
[----:B0-----:R-:W-:Y:S02]  /*199f0*/  IMAD.MOV.U32 R0, RZ, RZ, R13 ;  /* 0x000000ffff007224 */ /* 0x001fe400078e000d */
[----:B------:R-:W-:Y:S02]  /*19a00*/  IMAD.MOV R8, RZ, RZ, -R8 ;  /* 0x000000ffff087224 */ /* 0x000fe400078e0a08 */
[----:B------:R-:W-:Y:S01]  /*19a10*/  @!P1 IMAD.MOV R0, RZ, RZ, -R0 ;  /* 0x000000ffff009224 */ /* 0x000fe200078e0a00 */
[----:B------:R-:W-:Y:S01]  /*19a20*/  ISETP.GE.AND P1, PT, R12, RZ, PT ;  /* 0x000000ff0c00720c */ /* 0x000fe20003f26270 */
[----:B------:R-:W-:Y:S01]  /*19a30*/  @!P3 IMAD.IADD R17, R17, 0x1, -R10 ;  /* 0x000000011111b824 */ /* 0x000fe200078e0a0a */
[----:B------:R-:W-:Y:S01]  /*19a40*/  ISETP.GE.AND P3, PT, R5, RZ, PT ;  /* 0x000000ff0500720c */ /* 0x000fe20003f66270 */
[----:B------:R-:W-:Y:S01]  /*19a50*/  IMAD R18, R10, R8, R18 ;  /* 0x000000080a127224 */ /* 0x000fe200078e0212 */
[----:B------:R0:W-:Y:S01]  /*19a60*/  STL [R1+0x68], R0 ;  /* 0x0000680001007387 */ /* 0x0001e20000100800 */
[----:B------:R-:W-:-:S03]  /*19a70*/  IMAD.HI.U32 R12, R4, R9, RZ ;  /* 0x00000009040c7227 */ /* 0x000fc600078e00ff */
[----:B------:R-:W-:Y:S01]  /*19a80*/  ISETP.GT.U32.AND P0, PT, R10, R18, PT ;  /* 0x000000120a00720c */ /* 0x000fe20003f04070 */
[----:B------:R-:W-:Y:S01]  /*19a90*/  @!P5 IMAD.IADD R6, R6, 0x1, -R10 ;  /* 0x000000010606d824 */ /* 0x000fe200078e0a0a */
[----:B------:R-:W-:Y:S01]  /*19aa0*/  ISETP.GE.AND P5, PT, R7, RZ, PT ;  /* 0x000000ff0700720c */ /* 0x000fe20003fa6270 */
[----:B------:R-:W-:Y:S02]  /*19ab0*/  IMAD.MOV R7, RZ, RZ, -R12 ;  /* 0x000000ffff077224 */ /* 0x000fe400078e0a0c */
[----:B------:R-:W-:-:S04]  /*19ac0*/  IMAD.HI.U32 R8, R4, R11, RZ ;  /* 0x0000000b04087227 */ /* 0x000fc800078e00ff */
[----:B0-----:R-:W-:Y:S02]  /*19ad0*/  IMAD.MOV.U32 R0, RZ, RZ, R2 ;  /* 0x000000ffff007224 */ /* 0x001fe400078e0002 */
[C---:B------:R-:W-:Y:S02]  /*19ae0*/  IMAD R9, R10.reuse, R7, R9 ;  /* 0x000000070a097224 */ /* 0x040fe400078e0209 */
[----:B------:R-:W-:Y:S01]  /*19af0*/  @!P2 IMAD.MOV R0, RZ, RZ, -R0 ;  /* 0x000000ffff00a224 */ /* 0x000fe200078e0a00 */
[----:B------:R-:W-:Y:S01]  /*19b00*/  ISETP.GT.U32.AND P2, PT, R10, R17, PT ;  /* 0x000000110a00720c */ /* 0x000fe20003f44070 */
[----:B------:R-:W-:Y:S02]  /*19b10*/  @!P0 IMAD.IADD R18, R18, 0x1, -R10 ;  /* 0x0000000112128824 */ /* 0x000fe400078e0a0a */
[----:B------:R-:W-:Y:S01]  /*19b20*/  IMAD.MOV R8, RZ, RZ, -R8 ;  /* 0x000000ffff087224 */ /* 0x000fe200078e0a08 */
[----:B------:R0:W-:Y:S01]  /*19b30*/  STL [R1+0x64], R0 ;  /* 0x0000640001007387 */ /* 0x0001e20000100800 */
[----:B------:R-:W-:Y:S01]  /*19b40*/  VIADD R5, R15, 0x19 ;  /* 0x000000190f057836 */ /* 0x000fe20000000000 */
[C---:B------:R-:W-:Y:S01]  /*19b50*/  ISETP.GT.U32.AND P0, PT, R10.reuse, R18, PT ;  /* 0x000000120a00720c */ /* 0x040fe20003f04070 */
[----:B------:R-:W-:-:S02]  /*19b60*/  IMAD R11, R10, R8, R11 ;  /* 0x000000080a0b7224 */ /* 0x000fc400078e020b */
[C---:B------:R-:W-:Y:S01]  /*19b70*/  VIADD R2, R15.reuse, 0x17 ;  /* 0x000000170f027836 */ /* 0x040fe20000000000 */
[----:B------:R-:W-:Y:S01]  /*19b80*/  IABS R7, R5 ;  /* 0x0000000500077213 */ /* 0x000fe20000000000 */
[----:B------:R-:W-:Y:S02]  /*19b90*/  VIADD R8, R15, 0x16 ;  /* 0x000000160f087836 */ /* 0x000fe40000000000 */
[----:B------:R-:W-:Y:S01]  /*19ba0*/  @!P2 IMAD.IADD R17, R17, 0x1, -R10 ;  /* 0x000000011111a824 */ /* 0x000fe200078e0a0a */
[----:B------:R-:W-:Y:S01]  /*19bb0*/  ISETP.GT.U32.AND P2, PT, R10, R9, PT ;  /* 0x000000090a00720c */ /* 0x000fe20003f44070 */
[----:B0-----:R-:W-:Y:S01]  /*19bc0*/  IMAD.MOV.U32 R0, RZ, RZ, R6 ;  /* 0x000000ffff007224 */ /* 0x001fe200078e0006 */
[----:B------:R-:W-:Y:S01]  /*19bd0*/  IABS R12, R2 ;  /* 0x00000002000c7213 */ /* 0x000fe20000000000 */
[----:B------:R-:W-:Y:S01]  /*19be0*/  IMAD.HI.U32 R16, R4, R7, RZ ;  /* 0x0000000704107227 */ /* 0x000fe200078e00ff */
[----:B------:R-:W-:-:S03]  /*19bf0*/  IABS R6, R8 ;  /* 0x0000000800067213 */ /* 0x000fc60000000000 */
[----:B------:R-:W-:Y:S01]  /*19c00*/  @!P4 IMAD.MOV R0, RZ, RZ, -R0 ;  /* 0x000000ffff00c224 */ /* 0x000fe200078e0a00 */
[----:B------:R-:W-:Y:S01]  /*19c10*/  ISETP.GT.U32.AND P4, PT, R10, R11, PT ;  /* 0x0000000b0a00720c */ /* 0x000fe20003f84070 */
[--C-:B------:R-:W-:Y:S01]  /*19c20*/  @!P0 IMAD.IADD R18, R18, 0x1, -R10.reuse ;  /* 0x0000000112128824 */ /* 0x100fe200078e0a0a */
[----:B------:R-:W-:Y:S01]  /*19c30*/  ISETP.GE.AND P0, PT, R5, RZ, PT ;  /* 0x000000ff0500720c */ /* 0x000fe20003f06270 */
[----:B------:R-:W-:Y:S01]  /*19c40*/  VIADD R13, R15, 0x18 ;  /* 0x000000180f0d7836 */ /* 0x000fe20000000000 */
[----:B------:R0:W-:Y:S01]  /*19c50*/  STL [R1+0x60], R0 ;  /* 0x0000600001007387 */ /* 0x0001e20000100800 */
[----:B------:R-:W-:Y:S02]  /*19c60*/  @!P2 IMAD.IADD R9, R9, 0x1, -R10 ;  /* 0x000000010909a824 */ /* 0x000fe400078e0a0a */
[----:B------:R-:W-:Y:S01]  /*19c70*/  IMAD.HI.U32 R5, R4, R12, RZ ;  /* 0x0000000c04057227 */ /* 0x000fe200078e00ff */
[----:B------:R-:W-:Y:S02]  /*19c80*/  IABS R14, R13 ;  /* 0x0000000d000e7213 */ /* 0x000fe40000000000 */
[----:B------:R-:W-:Y:S01]  /*19c90*/  ISETP.GT.U32.AND P2, PT, R10, R9, PT ;  /* 0x000000090a00720c */ /* 0x000fe20003f44070 */
[----:B------:R-:W-:-:S02]  /*19ca0*/  IMAD.MOV R16, RZ, RZ, -R16 ;  /* 0x000000ffff107224 */ /* 0x000fc400078e0a10 */
[----:B------:R-:W-:Y:S02]  /*19cb0*/  @!P4 IMAD.IADD R11, R11, 0x1, -R10 ;  /* 0x000000010b0bc824 */ /* 0x000fe400078e0a0a */
[----:B0-----:R-:W-:Y:S02]  /*19cc0*/  IMAD.MOV.U32 R0, RZ, RZ, R17 ;  /* 0x000000ffff007224 */ /* 0x001fe400078e0011 */
[----:B------:R-:W-:Y:S02]  /*19cd0*/  IMAD.MOV R5, RZ, RZ, -R5 ;  /* 0x000000ffff057224 */ /* 0x000fe400078e0a05 */
[----:B------:R-:W-:Y:S01]  /*19ce0*/  @!P6 IMAD.MOV R0, RZ, RZ, -R0 ;  /* 0x000000ffff00e224 */ /* 0x000fe200078e0a00 */
[C---:B------:R-:W-:Y:S01]  /*19cf0*/  ISETP.GT.U32.AND P6, PT, R10.reuse, R11, PT ;  /* 0x0000000b0a00720c */ /* 0x040fe20003fc4070 */
[----:B------:R-:W-:Y:S02]  /*19d00*/  IMAD R7, R10, R16, R7 ;  /* 0x000000100a077224 */ /* 0x000fe400078e0207 */
[----:B------:R-:W-:Y:S01]  /*19d10*/  IMAD.HI.U32 R17, R4, R6, RZ ;  /* 0x0000000604117227 */ /* 0x000fe200078e00ff */
[----:B------:R0:W-:Y:S02]  /*19d20*/  STL [R1+0x5c], R0 ;  /* 0x00005c0001007387 */ /* 0x0001e40000100800 */
[C---:B------:R-:W-:Y:S01]  /*19d30*/  ISETP.GT.U32.AND P4, PT, R10.reuse, R7, PT ;  /* 0x000000070a00720c */ /* 0x040fe20003f84070 */
[----:B------:R-:W-:-:S02]  /*19d40*/  IMAD R12, R10, R5, R12 ;  /* 0x000000050a0c7224 */ /* 0x000fc400078e020c */
[----:B------:R-:W-:-:S04]  /*19d50*/  IMAD.HI.U32 R16, R4, R14, RZ ;  /* 0x0000000e04107227 */ /* 0x000fc800078e00ff */
[----:B------:R-:W-:Y:S01]  /*19d60*/  @!P2 IMAD.IADD R9, R9, 0x1, -R10 ;  /* 0x000000010909a824 */ /* 0x000fe200078e0a0a */
[C---:B------:R-:W-:Y:S01]  /*19d70*/  ISETP.GT.U32.AND P2, PT, R10.reuse, R12, PT ;  /* 0x0000000c0a00720c */ /* 0x040fe20003f44070 */
[----:B0-----:R-:W-:Y:S02]  /*19d80*/  IMAD.MOV.U32 R0, RZ, RZ, R18 ;  /* 0x000000ffff007224 */ /* 0x001fe400078e0012 */
[----:B------:R-:W-:Y:S02]  /*19d90*/  IMAD.MOV R16, RZ, RZ, -R16 ;  /* 0x000000ffff107224 */ /* 0x000fe400078e0a10 */
[----:B------:R-:W-:Y:S01]  /*19da0*/  @!P1 IMAD.MOV R0, RZ, RZ, -R0 ;  /* 0x000000ffff009224 */ /* 0x000fe200078e0a00 */
[----:B------:R-:W-:Y:S01]  /*19db0*/  ISETP.GE.AND P1, PT, R13, RZ, PT ;  /* 0x000000ff0d00720c */ /* 0x000fe20003f26270 */
[----:B------:R-:W-:Y:S01]  /*19dc0*/  IMAD.MOV R13, RZ, RZ, -R17 ;  /* 0x000000ffff0d7224 */ /* 0x000fe200078e0a11 */
[----:B------:R-:W-:Y:S01]  /*19dd0*/  IABS R17, R26 ;  /* 0x0000001a00117213 */ /* 0x000fe20000000000 */
[C---:B------:R-:W-:Y:S01]  /*19de0*/  IMAD R14, R10.reuse, R16, R14 ;  /* 0x000000100a0e7224 */ /* 0x040fe200078e020e */
[----:B------:R0:W-:Y:S01]  /*19df0*/  STL [R1+0x58], R0 ;  /* 0x0000580001007387 */ /* 0x0001e20000100800 */
[----:B------:R-:W-:-:S02]  /*19e00*/  IMAD R6, R10, R13, R6 ;  /* 0x0000000d0a067224 */ /* 0x000fc400078e0206 */
[----:B------:R-:W-:Y:S02]  /*19e10*/  VIADD R5, R15, 0x15 ;  /* 0x000000150f057836 */ /* 0x000fe40000000000 */
[--C-:B------:R-:W-:Y:S01]  /*19e20*/  @!P6 IMAD.IADD R11, R11, 0x1, -R10.reuse ;  /* 0x000000010b0be824 */ /* 0x100fe200078e0a0a */
[----:B------:R-:W-:Y:S01]  /*19e30*/  ISETP.GT.U32.AND P6, PT, R10, R14, PT ;  /* 0x0000000e0a00720c */ /* 0x000fe20003fc4070 */
[--C-:B------:R-:W-:Y:S01]  /*19e40*/  @!P4 IMAD.IADD R7, R7, 0x1, -R10.reuse ;  /* 0x000000010707c824 */ /* 0x100fe200078e0a0a */
[----:B------:R-:W-:Y:S01]  /*19e50*/  IABS R13, R5 ;  /* 0x00000005000d7213 */ /* 0x000fe20000000000 */
[----:B------:R-:W-:Y:S02]  /*19e60*/  @!P2 IMAD.IADD R12, R12, 0x1, -R10 ;  /* 0x000000010c0ca824 */ /* 0x000fe400078e0a0a */
[----:B0-----:R-:W-:Y:S01]  /*19e70*/  IMAD.MOV.U32 R0, RZ, RZ, R9 ;  /* 0x000000ffff007224 */ /* 0x001fe200078e0009 */
[C---:B------:R-:W-:Y:S01]  /*19e80*/  ISETP.GT.U32.AND P4, PT, R10.reuse, R7, PT ;  /* 0x000000070a00720c */ /* 0x040fe20003f84070 */
[----:B------:R-:W-:Y:S01]  /*19e90*/  VIADD R9, R15, 0x14 ;  /* 0x000000140f097836 */ /* 0x000fe20000000000 */
[C---:B------:R-:W-:Y:S01]  /*19ea0*/  ISETP.GT.U32.AND P2, PT, R10.reuse, R12, PT ;  /* 0x0000000c0a00720c */ /* 0x040fe20003f44070 */
[----:B------:R-:W-:Y:S01]  /*19eb0*/  @!P3 IMAD.MOV R0, RZ, RZ, -R0 ;  /* 0x000000ffff00b224 */ /* 0x000fe200078e0a00 */
[----:B------:R-:W-:Y:S01]  /*19ec0*/  ISETP.GT.U32.AND P3, PT, R10, R6, PT ;  /* 0x000000060a00720c */ /* 0x000fe20003f64070 */
[----:B------:R-:W-:-:S02]  /*19ed0*/  IMAD.MOV.U32 R3, RZ, RZ, R11 ;  /* 0x000000ffff037224 */ /* 0x000fc400078e000b */
[----:B------:R-:W-:Y:S01]  /*19ee0*/  IMAD.MOV.U32 R11, RZ, RZ, R13 ;  /* 0x000000ffff0b7224 */ /* 0x000fe200078e000d */
[----:B------:R-:W-:Y:S01]  /*19ef0*/  IABS R13, R9 ;  /* 0x00000009000d7213 */ /* 0x000fe20000000000 */
[----:B------:R-:W-:Y:S01]  /*19f00*/  @!P5 IMAD.MOV R3, RZ, RZ, -R3 ;  /* 0x000000ffff03d224 */ /* 0x000fe200078e0a03 */
[----:B------:R-:W-:Y:S01]  /*19f10*/  ISETP.GE.AND P5, PT, R2, RZ, PT ;  /* 0x000000ff0200720c */ /* 0x000fe20003fa6270 */
[--C-:B------:R-:W-:Y:S02]  /*19f20*/  @!P6 IMAD.IADD R14, R14, 0x1, -R10.reuse ;  /* 0x000000010e0ee824 */ /* 0x100fe400078e0a0a */
[----:B------:R-:W-:Y:S01]  /*19f30*/  IMAD.HI.U32 R2, R4, R11, RZ ;  /* 0x0000000b04027227 */ /* 0x000fe200078e00ff */
[----:B------:R-:W-:Y:S02]  /*19f40*/  STL [R1+0x50], R3 ;  /* 0x0000500301007387 */ /* 0x000fe40000100800 */
[----:B------:R-:W-:Y:S01]  /*19f50*/  ISETP.GT.U32.AND P6, PT, R10, R14, PT ;  /* 0x0000000e0a00720c */ /* 0x000fe20003fc4070 */
[----:B------:R-:W-:Y:S01]  /*19f60*/  @!P3 IMAD.IADD R6, R6, 0x1, -R10 ;  /* 0x000000010606b824 */ /* 0x000fe200078e0a0a */
[----:B------:R0:W-:Y:S01]  /*19f70*/  STL [R1+0x4c], R0 ;  /* 0x00004c0001007387 */ /* 0x0001e20000100800 */
[----:B------:R-:W-:-:S03]  /*19f80*/  IMAD.HI.U32 R16, R4, R13, RZ ;  /* 0x0000000d04107227 */ /* 0x000fc600078e00ff */
[----:B------:R-:W-:Y:S01]  /*19f90*/  ISETP.GT.U32.AND P3, PT, R10, R6, PT ;  /* 0x000000060a00720c */ /* 0x000fe20003f64070 */
[----:B------:R-:W-:Y:S01]  /*19fa0*/  @!P4 IMAD.IADD R7, R7, 0x1, -R10 ;  /* 0x000000010707c824 */ /* 0x000fe200078e0a0a */
[----:B------:R-:W-:Y:S01]  /*19fb0*/  ISETP.GE.AND P4, PT, R8, RZ, PT ;  /* 0x000000ff0800720c */ /* 0x000fe20003f86270 */
[----:B------:R-:W-:Y:S02]  /*19fc0*/  IMAD.MOV R2, RZ, RZ, -R2 ;  /* 0x000000ffff027224 */ /* 0x000fe400078e0a02 */
[----:B------:R-:W-:Y:S02]  /*19fd0*/  IMAD.MOV R16, RZ, RZ, -R16 ;  /* 0x000000ffff107224 */ /* 0x000fe400078e0a10 */
[----:B------:R-:W-:Y:S01]  /*19fe0*/  @!P2 IMAD.IADD R12, R12, 0x1, -R10 ;  /* 0x000000010c0ca824 */ /* 0x000fe200078e0a0a */
[----:B------:R-:W-:Y:S01]  /*19ff0*/  ISETP.GE.AND P2, PT, R9, RZ, PT ;  /* 0x000000ff0900720c */ /* 0x000fe20003f46270 */
[----:B------:R-:W-:Y:S02]  /*1a000*/  IMAD R11, R10, R2, R11 ;  /* 0x000000020a0b7224 */ /* 0x000fe400078e020b */
[----:B0-----:R-:W-:-:S02]  /*1a010*/  IMAD.MOV.U32 R0, RZ, RZ, R7 ;  /* 0x000000ffff007224 */ /* 0x001fc400078e0007 */
[C---:B------:R-:W-:Y:S02]  /*1a020*/  IMAD R9, R10.reuse, R16, R13 ;  /* 0x000000100a097224 */ /* 0x040fe400078e020d */
[----:B------:R-:W-:Y:S01]  /*1a030*/  @!P0 IMAD.MOV R0, RZ, RZ, -R0 ;  /* 0x000000ffff008224 */ /* 0x000fe200078e0a00 */
[----:B------:R-:W-:Y:S01]  /*1a040*/  ISETP.GT.U32.AND P0, PT, R10, R11, PT ;  /* 0x0000000b0a00720c */ /* 0x000fe20003f04070 */
[----:B------:R-:W-:Y:S02]  /*1a050*/  VIADD R8, R15, 0x13 ;  /* 0x000000130f087836 */ /* 0x000fe40000000000 */
[--C-:B------:R-:W-:Y:S01]  /*1a060*/  @!P3 IMAD.IADD R6, R6, 0x1, -R10.reuse ;  /* 0x000000010606b824 */ /* 0x100fe200078e0a0a */
[----:B------:R-:W-:Y:S01]  /*1a070*/  ISETP.GT.U32.AND P3, PT, R10, R9, PT ;  /* 0x000000090a00720c */ /* 0x000fe20003f64070 */
[----:B------:R-:W-:Y:S01]  /*1a080*/  @!P6 IMAD.IADD R14, R14, 0x1, -R10 ;  /* 0x000000010e0ee824 */ /* 0x000fe200078e0a0a */
[----:B------:R-:W-:Y:S01]  /*1a090*/  IABS R2, R8 ;  /* 0x0000000800027213 */ /* 0x000fe20000000000 */
[----:B------:R0:W-:Y:S01]  /*1a0a0*/  STL [R1+0x48], R0 ;  /* 0x0000480001007387 */ /* 0x0001e20000100800 */
[----:B------:R-:W-:Y:S01]  /*1a0b0*/  ISETP.GE.AND P6, PT, R5, RZ, PT ;  /* 0x000000ff0500720c */ /* 0x000fe20003fc6270 */
[----:B------:R-:W-:-:S02]  /*1a0c0*/  VIADD R5, R15, 0x12 ;  /* 0x000000120f057836 */ /* 0x000fc40000000000 */
[----:B------:R-:W-:-:S03]  /*1a0d0*/  IMAD.HI.U32 R7, R4, R2, RZ ;  /* 0x0000000204077227 */ /* 0x000fc600078e00ff */
[----:B------:R-:W-:Y:S01]  /*1a0e0*/  IABS R13, R5 ;  /* 0x00000005000d7213 */ /* 0x000fe20000000000 */
[----:B------:R-:W-:Y:S01]  /*1a0f0*/  @!P0 IMAD.IADD R11, R11, 0x1, -R10 ;  /* 0x000000010b0b8824 */ /* 0x000fe200078e0a0a */
[----:B------:R-:W-:Y:S01]  /*1a100*/  ISETP.GE.AND P0, PT, R8, RZ, PT ;  /* 0x000000ff0800720c */ /* 0x000fe20003f06270 */
[----:B0-----:R-:W-:Y:S02]  /*1a110*/  IMAD.MOV.U32 R0, RZ, RZ, R14 ;  /* 0x000000ffff007224 */ /* 0x001fe400078e000e */
[----:B------:R-:W-:Y:S02]  /*1a120*/  IMAD.MOV R7, RZ, RZ, -R7 ;  /* 0x000000ffff077224 */ /* 0x000fe400078e0a07 */
[----:B------:R-:W-:Y:S01]  /*1a130*/  @!P1 IMAD.MOV R0, RZ, RZ, -R0 ;  /* 0x000000ffff009224 */ /* 0x000fe200078e0a00 */
[C---:B------:R-:W-:Y:S01]  /*1a140*/  ISETP.GT.U32.AND P1, PT, R10.reuse, R11, PT ;  /* 0x0000000b0a00720c */ /* 0x040fe20003f24070 */
[----:B------:R-:W-:Y:S02]  /*1a150*/  @!P3 IMAD.IADD R9, R9, 0x1, -R10 ;  /* 0x000000010909b824 */ /* 0x000fe400078e0a0a */
[----:B------:R-:W-:Y:S01]  /*1a160*/  IMAD.MOV.U32 R8, RZ, RZ, R13 ;  /* 0x000000ffff087224 */ /* 0x000fe200078e000d */
[----:B------:R0:W-:Y:S01]  /*1a170*/  STL [R1+0x44], R0 ;  /* 0x0000440001007387 */ /* 0x0001e20000100800 */
[C---:B------:R-:W-:Y:S01]  /*1a180*/  IMAD R2, R10.reuse, R7, R2 ;  /* 0x000000070a027224 */ /* 0x040fe200078e0202 */
[----:B------:R-:W-:Y:S01]  /*1a190*/  ISETP.GT.U32.AND P3, PT, R10, R9, PT ;  /* 0x000000090a00720c */ /* 0x000fe20003f64070 */
[----:B------:R-:W-:-:S04]  /*1a1a0*/  IMAD.HI.U32 R7, R4, R8, RZ ;  /* 0x0000000804077227 */ /* 0x000fc800078e00ff */
[----:B------:R-:W-:Y:S02]  /*1a1b0*/  IMAD.MOV.U32 R3, RZ, RZ, R12 ;  /* 0x000000ffff037224 */ /* 0x000fe400078e000c */
[----:B------:R-:W-:Y:S02]  /*1a1c0*/  IMAD.MOV R7, RZ, RZ, -R7 ;  /* 0x000000ffff077224 */ /* 0x000fe400078e0a07 */
[----:B0-----:R-:W-:Y:S02]  /*1a1d0*/  IMAD.MOV.U32 R0, RZ, RZ, R6 ;  /* 0x000000ffff007224 */ /* 0x001fe400078e0006 */
[----:B------:R-:W-:Y:S01]  /*1a1e0*/  @!P5 IMAD.MOV R3, RZ, RZ, -R3 ;  /* 0x000000ffff03d224 */ /* 0x000fe200078e0a03 */
[----:B------:R-:W-:Y:S01]  /*1a1f0*/  ISETP.GE.AND P5, PT, R5, RZ, PT ;  /* 0x000000ff0500720c */ /* 0x000fe20003fa6270 */
[----:B------:R-:W-:Y:S01]  /*1a200*/  @!P4 IMAD.MOV R0, RZ, RZ, -R0 ;  /* 0x000000ffff00c224 */ /* 0x000fe200078e0a00 */
[C---:B------:R-:W-:Y:S01]  /*1a210*/  ISETP.GT.U32.AND P4, PT, R10.reuse, R2, PT ;  /* 0x000000020a00720c */ /* 0x040fe20003f84070 */
[----:B------:R-:W-:Y:S01]  /*1a220*/  IMAD R8, R10, R7, R8 ;  /* 0x000000070a087224 */ /* 0x000fe200078e0208 */
[----:B------:R-:W-:Y:S01]  /*1a230*/  STL [R1+0x30], R3 ;  /* 0x0000300301007387 */ /* 0x000fe20000100800 */
[----:B------:R-:W-:-:S02]  /*1a240*/  VIADD R6, R15, 0x11 ;  /* 0x000000110f067836 */ /* 0x000fc40000000000 */
[--C-:B------:R-:W-:Y:S01]  /*1a250*/  @!P1 IMAD.IADD R11, R11, 0x1, -R10.reuse ;  /* 0x000000010b0b9824 */ /* 0x100fe200078e0a0a */
[----:B------:R0:W-:Y:S01]  /*1a260*/  STL [R1+0x2c], R0 ;  /* 0x00002c0001007387 */ /* 0x0001e20000100800 */
[--C-:B------:R-:W-:Y:S01]  /*1a270*/  @!P3 IMAD.IADD R9, R9, 0x1, -R10.reuse ;  /* 0x000000010909b824 */ /* 0x100fe200078e0a0a */
[----:B------:R-:W-:Y:S01]  /*1a280*/  ISETP.GT.U32.AND P3, PT, R10, R8, PT ;  /* 0x000000080a00720c */ /* 0x000fe20003f64070 */
[C---:B------:R-:W-:Y:S01]  /*1a290*/  VIADD R12, R15.reuse, 0x10 ;  /* 0x000000100f0c7836 */ /* 0x040fe20000000000 */
[----:B------:R-:W-:Y:S01]  /*1a2a0*/  ISETP.GE.AND P1, PT, R6, RZ, PT ;  /* 0x000000ff0600720c */ /* 0x000fe20003f26270 */
[C---:B------:R-:W-:Y:S01]  /*1a2b0*/  VIADD R5, R15.reuse, 0xf ;  /* 0x0000000f0f057836 */ /* 0x040fe20000000000 */
[----:B------:R-:W-:Y:S01]  /*1a2c0*/  IABS R6, R6 ;  /* 0x0000000600067213 */ /* 0x000fe20000000000 */
[----:B------:R-:W-:Y:S01]  /*1a2d0*/  @!P4 IMAD.IADD R2, R2, 0x1, -R10 ;  /* 0x000000010202c824 */ /* 0x000fe200078e0a0a */
[----:B------:R-:W-:Y:S01]  /*1a2e0*/  IABS R7, R12 ;  /* 0x0000000c00077213 */ /* 0x000fe20000000000 */
[----:B------:R-:W-:Y:S01]  /*1a2f0*/  VIADD R21, R15, 0x67 ;  /* 0x000000670f157836 */ /* 0x000fe20000000000 */
[----:B------:R-:W-:Y:S01]  /*1a300*/  IABS R29, R5 ;  /* 0x00000005001d7213 */ /* 0x000fe20000000000 */
[----:B0-----:R-:W-:Y:S01]  /*1a310*/  IMAD.MOV.U32 R0, RZ, RZ, R11 ;  /* 0x000000ffff007224 */ /* 0x001fe200078e000b */
[----:B------:R-:W-:Y:S01]  /*1a320*/  ISETP.GT.U32.AND P4, PT, R10, R2, PT ;  /* 0x000000020a00720c */ /* 0x000fe20003f84070 */
[----:B------:R-:W-:-:S04]  /*1a330*/  IMAD.HI.U32 R11, R4, R6, RZ ;  /* 0x00000006040b7227 */ /* 0x000fc800078e00ff */
[----:B------:R-:W-:Y:S01]  /*1a340*/  @!P6 IMAD.MOV R0, RZ, RZ, -R0 ;  /* 0x000000ffff00e224 */ /* 0x000fe200078e0a00 */
[----:B------:R-:W-:Y:S01]  /*1a350*/  ISETP.GE.AND P6, PT, R12, RZ, PT ;  /* 0x000000ff0c00720c */ /* 0x000fe20003fc6270 */
[----:B------:R-:W-:Y:S02]  /*1a360*/  IMAD.MOV R11, RZ, RZ, -R11 ;  /* 0x000000ffff0b7224 */ /* 0x000fe400078e0a0b */
[----:B------:R-:W-:Y:S01]  /*1a370*/  @!P3 IMAD.IADD R8, R8, 0x1, -R10 ;  /* 0x000000010808b824 */ /* 0x000fe200078e0a0a */
[----:B------:R0:W-:Y:S01]  /*1a380*/  STL [R1+0x14], R0 ;  /* 0x0000140001007387 */ /* 0x0001e20000100800 */
[----:B------:R-:W-:Y:S02]  /*1a390*/  IMAD R6, R10, R11, R6 ;  /* 0x0000000b0a067224 */ /* 0x000fe400078e0206 */
[----:B------:R-:W-:Y:S01]  /*1a3a0*/  @!P4 IMAD.IADD R2, R2, 0x1, -R10 ;  /* 0x000000010202c824 */ /* 0x000fe200078e0a0a */
[C---:B------:R-:W-:Y:S01]  /*1a3b0*/  ISETP.GT.U32.AND P3, PT, R10.reuse, R8, PT ;  /* 0x000000080a00720c */ /* 0x040fe20003f64070 */
[----:B------:R-:W-:Y:S01]  /*1a3c0*/  VIADD R11, R15, 0xe ;  /* 0x0000000e0f0b7836 */ /* 0x000fe20000000000 */
[----:B------:R-:W-:Y:S01]  /*1a3d0*/  ISETP.GT.U32.AND P4, PT, R10, R6, PT ;  /* 0x000000060a00720c */ /* 0x000fe20003f84070 */
[----:B------:R-:W-:-:S02]  /*1a3e0*/  IMAD R20, R23, UR6, RZ ;  /* 0x0000000617147c24 */ /* 0x000fc4000f8e02ff */
[----:B0-----:R-:W-:Y:S01]  /*1a3f0*/  IMAD.MOV.U32 R0, RZ, RZ, R9 ;  /* 0x000000ffff007224 */ /* 0x001fe200078e0009 */
[----:B------:R-:W-:Y:S01]  /*1a400*/  IABS R18, R11 ;  /* 0x0000000b00127213 */ /* 0x000fe20000000000 */
[----:B------:R-:W-:-:S04]  /*1a410*/  IMAD.HI.U32 R9, R4, R7, RZ ;  /* 0x0000000704097227 */ /* 0x000fc800078e00ff */
[----:B------:R-:W-:Y:S01]  /*1a420*/  @!P2 IMAD.MOV R0, RZ, RZ, -R0 ;  /* 0x000000ffff00a224 */ /* 0x000fe200078e0a00 */
[----:B------:R-:W-:Y:S01]  /*1a430*/  ISETP.GE.AND P2, PT, R5, RZ, PT ;  /* 0x000000ff0500720c */ /* 0x000fe20003f46270 */
[----:B------:R-:W-:Y:S02]  /*1a440*/  IMAD.MOV R5, RZ, RZ, -R9 ;  /* 0x000000ffff057224 */ /* 0x000fe400078e0a09 */
[----:B------:R-:W-:Y:S01]  /*1a450*/  IMAD.HI.U32 R9, R4, R29, RZ ;  /* 0x0000001d04097227 */ /* 0x000fe200078e00ff */
[----:B------:R0:W-:Y:S03]  /*1a460*/  STL [R1+0x10], R0 ;  /* 0x0000100001007387 */ /* 0x0001e60000100800 */
[----:B------:R-:W-:Y:S02]  /*1a470*/  IMAD.MOV R9, RZ, RZ, -R9 ;  /* 0x000000ffff097224 */ /* 0x000fe400078e0a09 */
[----:B------:R-:W-:-:S02]  /*1a480*/  @!P3 IMAD.IADD R8, R8, 0x1, -R10 ;  /* 0x000000010808b824 */ /* 0x000fc400078e0a0a */
[----:B------:R-:W-:Y:S02]  /*1a490*/  IMAD R29, R10, R9, R29 ;  /* 0x000000090a1d7224 */ /* 0x000fe400078e021d */
[----:B------:R-:W-:Y:S02]  /*1a4a0*/  @!P4 IMAD.IADD R6, R6, 0x1, -R10 ;  /* 0x000000010606c824 */ /* 0x000fe400078e0a0a */
[C---:B------:R-:W-:Y:S01]  /*1a4b0*/  IMAD R5, R10.reuse, R5, R7 ;  /* 0x000000050a057224 */ /* 0x040fe200078e0207 */
[C---:B------:R-:W-:Y:S01]  /*1a4c0*/  ISETP.GT.U32.AND P3, PT, R10.reuse, R29, PT ;  /* 0x0000001d0a00720c */ /* 0x040fe20003f64070 */
[----:B0-----:R-:W-:Y:S01]  /*1a4d0*/  IMAD.MOV.U32 R0, RZ, RZ, R2 ;  /* 0x000000ffff007224 */ /* 0x001fe200078e0002 */
[C---:B------:R-:W-:Y:S01]  /*1a4e0*/  ISETP.GT.U32.AND P4, PT, R10.reuse, R6, PT ;  /* 0x000000060a00720c */ /* 0x040fe20003f84070 */
[C---:B------:R-:W-:Y:S02]  /*1a4f0*/  VIADD R2, R15.reuse, 0xb ;  /* 0x0000000b0f027836 */ /* 0x040fe40000000000 */
[----:B------:R-:W-:Y:S01]  /*1a500*/  @!P0 IMAD.MOV R0, RZ, RZ, -R0 ;  /* 0x000000ffff008224 */ /* 0x000fe200078e0a00 */
[----:B------:R-:W-:Y:S01]  /*1a510*/  ISETP.GT.U32.AND P0, PT, R10, R5, PT ;  /* 0x000000050a00720c */ /* 0x000fe20003f04070 */
[----:B------:R-:W-:Y:S01]  /*1a520*/  VIADD R7, R15, 0xd ;  /* 0x0000000d0f077836 */ /* 0x000fe20000000000 */
[----:B------:R-:W-:-:S02]  /*1a530*/  IABS R12, R2 ;  /* 0x00000002000c7213 */ /* 0x000fc40000000000 */
[----:B------:R0:W-:Y:S02]  /*1a540*/  STL [R1+0xc], R0 ;  /* 0x00000c0001007387 */ /* 0x0001e40000100800 */
[----:B------:R-:W-:Y:S01]  /*1a550*/  IABS R13, R7 ;  /* 0x00000007000d7213 */ /* 0x000fe20000000000 */
[--C-:B------:R-:W-:Y:S02]  /*1a560*/  @!P3 IMAD.IADD R29, R29, 0x1, -R10.reuse ;  /* 0x000000011d1db824 */ /* 0x100fe400078e0a0a */
[----:B------:R-:W-:Y:S01]  /*1a570*/  @!P4 IMAD.IADD R6, R6, 0x1, -R10 ;  /* 0x000000010606c824 */ /* 0x000fe200078e0a0a */
[----:B------:R-:W-:Y:S01]  /*1a580*/  ISETP.GE.AND P4, PT, R7, RZ, PT ;  /* 0x000000ff0700720c */ /* 0x000fe20003f86270 */
[----:B------:R-:W-:Y:S01]  /*1a590*/  IMAD.HI.U32 R7, R4, R12, RZ ;  /* 0x0000000c04077227 */ /* 0x000fe200078e00ff */
[----:B------:R-:W-:-:S03]  /*1a5a0*/  ISETP.GT.U32.AND P3, PT, R10, R29, PT ;  /* 0x0000001d0a00720c */ /* 0x000fc60003f64070 */
[----:B------:R-:W-:Y:S02]  /*1a5b0*/  IMAD.MOV R7, RZ, RZ, -R7 ;  /* 0x000000ffff077224 */ /* 0x000fe400078e0a07 */
[----:B------:R-:W-:Y:S02]  /*1a5c0*/  @!P0 IMAD.IADD R5, R5, 0x1, -R10 ;  /* 0x0000000105058824 */ /* 0x000fe400078e0a0a */
[C---:B------:R-:W-:Y:S02]  /*1a5d0*/  IMAD R12, R10.reuse, R7, R12 ;  /* 0x000000070a0c7224 */ /* 0x040fe400078e020c */
[----:B0-----:R-:W-:Y:S01]  /*1a5e0*/  IMAD.MOV.U32 R0, RZ, RZ, R8 ;  /* 0x000000ffff007224 */ /* 0x001fe200078e0008 */
[----:B------:R-:W-:Y:S01]  /*1a5f0*/  ISETP.GT.U32.AND P0, PT, R10, R5, PT ;  /* 0x000000050a00720c */ /* 0x000fe20003f04070 */
[----:B------:R-:W-:-:S04]  /*1a600*/  IMAD.HI.U32 R8, R4, R18, RZ ;  /* 0x0000001204087227 */ /* 0x000fc800078e00ff */
[----:B------:R-:W-:Y:S01]  /*1a610*/  @!P3 IMAD.IADD R29, R29, 0x1, -R10 ;  /* 0x000000011d1db824 */ /* 0x000fe200078e0a0a */
[----:B------:R-:W-:Y:S01]  /*1a620*/  ISETP.GE.AND P3, PT, R21, RZ, PT ;  /* 0x000000ff1500720c */ /* 0x000fe20003f66270 */
[----:B------:R-:W-:Y:S01]  /*1a630*/  IMAD.MOV R8, RZ, RZ, -R8 ;  /* 0x000000ffff087224 */ /* 0x000fe200078e0a08 */
[----:B------:R-:W-:Y:S01]  /*1a640*/  IABS R21, R21 ;  /* 0x0000001500157213 */ /* 0x000fe20000000000 */
[----:B------:R-:W-:Y:S01]  /*1a650*/  @!P2 IMAD.MOV R29, RZ, RZ, -R29 ;  /* 0x000000ffff1da224 */ /* 0x000fe200078e0a1d */
[----:B------:R-:W-:Y:S01]  /*1a660*/  ISETP.GT.U32.AND P2, PT, R10, R12, PT ;  /* 0x0000000c0a00720c */ /* 0x000fe20003f44070 */
[----:B------:R-:W-:-:S04]  /*1a670*/  IMAD.HI.U32 R9, R4, R13, RZ ;  /* 0x0000000d04097227 */ /* 0x000fc800078e00ff */
[----:B------:R-:W-:Y:S02]  /*1a680*/  IMAD R18, R10, R8, R18 ;  /* 0x000000080a127224 */ /* 0x000fe400078e0212 */
[----:B------:R-:W-:Y:S02]  /*1a690*/  VIADD R8, R15, 0xa ;  /* 0x0000000a0f087836 */ /* 0x000fe40000000000 */
[----:B------:R-:W-:Y:S01]  /*1a6a0*/  @!P5 IMAD.MOV R0, RZ, RZ, -R0 ;  /* 0x000000ffff00d224 */ /* 0x000fe200078e0a00 */
[----:B------:R-:W-:Y:S01]  /*1a6b0*/  ISETP.GE.AND P5, PT, R11, RZ, PT ;  /* 0x000000ff0b00720c */ /* 0x000fe20003fa6270 */
[----:B------:R-:W-:Y:S01]  /*1a6c0*/  IMAD.MOV R9, RZ, RZ, -R9 ;  /* 0x000000ffff097224 */ /* 0x000fe200078e0a09 */
[----:B------:R-:W-:Y:S01]  /*1a6d0*/  IABS R16, R8 ;  /* 0x0000000800107213 */ /* 0x000fe20000000000 */
[--C-:B------:R-:W-:Y:S01]  /*1a6e0*/  @!P0 IMAD.IADD R5, R5, 0x1, -R10.reuse ;  /* 0x0000000105058824 */ /* 0x100fe200078e0a0a */
[----:B------:R0:W-:Y:S01]  /*1a6f0*/  STL [R1+0x8], R0 ;  /* 0x0000080001007387 */ /* 0x0001e20000100800 */
[----:B------:R-:W-:Y:S01]  /*1a700*/  @!P2 IMAD.IADD R12, R12, 0x1, -R10 ;  /* 0x000000010c0ca824 */ /* 0x000fe200078e0a0a */
[C---:B------:R-:W-:Y:S01]  /*1a710*/  ISETP.GT.U32.AND P0, PT, R10.reuse, R18, PT ;  /* 0x000000120a00720c */ /* 0x040fe20003f04070 */
[----:B------:R-:W-:-:S02]  /*1a720*/  IMAD R13, R10, R9, R13 ;  /* 0x000000090a0d7224 */ /* 0x000fc400078e020d */
[----:B------:R-:W-:Y:S01]  /*1a730*/  IMAD.MOV.U32 R3, RZ, RZ, R6 ;  /* 0x000000ffff037224 */ /* 0x000fe200078e0006 */
[----:B------:R-:W-:Y:S01]  /*1a740*/  ISETP.GT.U32.AND P2, PT, R10, R12, PT ;  /* 0x0000000c0a00720c */ /* 0x000fe20003f44070 */
[----:B------:R-:W-:-:S04]  /*1a750*/  IMAD.HI.U32 R6, R4, R16, RZ ;  /* 0x0000001004067227 */ /* 0x000fc800078e00ff */
[----:B0-----:R-:W-:Y:S02]  /*1a760*/  IMAD.MOV.U32 R0, RZ, RZ, R5 ;  /* 0x000000ffff007224 */ /* 0x001fe400078e0005 */
[----:B------:R-:W-:Y:S01]  /*1a770*/  @!P1 IMAD.MOV R3, RZ, RZ, -R3 ;  /* 0x000000ffff039224 */ /* 0x000fe200078e0a03 */
[----:B------:R-:W-:Y:S01]  /*1a780*/  ISETP.GE.AND P1, PT, R2, RZ, PT ;  /* 0x000000ff0200720c */ /* 0x000fe20003f26270 */
[----:B------:R-:W-:Y:S01]  /*1a790*/  @!P6 IMAD.MOV R0, RZ, RZ, -R0 ;  /* 0x000000ffff00e224 */ /* 0x000fe200078e0a00 */
[----:B------:R-:W-:Y:S01]  /*1a7a0*/  ISETP.GT.U32.AND P6, PT, R10, R13, PT ;  /* 0x0000000d0a00720c */ /* 0x000fe20003fc4070 */
[----:B------:R-:W-:Y:S01]  /*1a7b0*/  VIADD R2, R15, 0x9 ;  /* 0x000000090f027836 */ /* 0x000fe20000000000 */
[----:B------:R0:W-:Y:S01]  /*1a7c0*/  STL [R1+0x4], R3 ;  /* 0x0000040301007387 */ /* 0x0001e20000100800 */
[----:B------:R-:W-:Y:S02]  /*1a7d0*/  IMAD.MOV R6, RZ, RZ, -R6 ;  /* 0x000000ffff067224 */ /* 0x000fe400078e0a06 */
[----:B------:R-:W-:Y:S01]  /*1a7e0*/  @!P0 IMAD.IADD R18, R18, 0x1, -R10 ;  /* 0x0000000112128824 */ /* 0x000fe200078e0a0a */
[----:B------:R-:W-:Y:S01]  /*1a7f0*/  IABS R11, R2 ;  /* 0x00000002000b7213 */ /* 0x000fe20000000000 */
[----:B------:R-:W-:Y:S01]  /*1a800*/  IMAD R16, R10, R6, R16 ;  /* 0x000000060a107224 */ /* 0x000fe200078e0210 */
[----:B------:R1:W-:Y:S01]  /*1a810*/  STL [R1+0x347c], R0 ;  /* 0x00347c0001007387 */ /* 0x0003e20000100800 */
[--C-:B------:R-:W-:Y:S01]  /*1a820*/  @!P2 IMAD.IADD R12, R12, 0x1, -R10.reuse ;  /* 0x000000010c0ca824 */ /* 0x100fe200078e0a0a */
[----:B------:R-:W-:Y:S01]  /*1a830*/  ISETP.GT.U32.AND P0, PT, R10, R18, PT ;  /* 0x000000120a00720c */ /* 0x000fe20003f04070 */
[----:B------:R-:W-:Y:S01]  /*1a840*/  IMAD.HI.U32 R5, R4, R11, RZ ;  /* 0x0000000b04057227 */ /* 0x000fe200078e00ff */
[----:B------:R-:W-:Y:S01]  /*1a850*/  ISETP.GT.U32.AND P2, PT, R10, R16, PT ;  /* 0x000000100a00720c */ /* 0x000fe20003f44070 */
[----:B------:R2:W-:Y:S02]  /*1a860*/  STL [R1+0x3480], R29 ;  /* 0x0034801d01007387 */ /* 0x0005e40000100800 */
[----:B------:R-:W-:-:S02]  /*1a870*/  @!P6 IMAD.IADD R13, R13, 0x1, -R10 ;  /* 0x000000010d0de824 */ /* 0x000fc400078e0a0a */
[----:B------:R-:W-:Y:S02]  /*1a880*/  IMAD.MOV R5, RZ, RZ, -R5 ;  /* 0x000000ffff057224 */ /* 0x000fe400078e0a05 */
[----:B0-----:R-:W-:Y:S01]  /*1a890*/  VIADD R3, R15, 0x8 ;  /* 0x000000080f037836 */ /* 0x001fe20000000000 */
[C---:B------:R-:W-:Y:S01]  /*1a8a0*/  ISETP.GT.U32.AND P6, PT, R10.reuse, R13, PT ;  /* 0x0000000d0a00720c */ /* 0x040fe20003fc4070 */
[----:B------:R-:W-:Y:S02]  /*1a8b0*/  IMAD R11, R10, R5, R11 ;  /* 0x000000050a0b7224 */ /* 0x000fe400078e020b */
[--C-:B------:R-:W-:Y:S01]  /*1a8c0*/  @!P0 IMAD.IADD R18, R18, 0x1, -R10.reuse ;  /* 0x0000000112128824 */ /* 0x100fe200078e0a0a */
[----:B------:R-:W-:Y:S01]  /*1a8d0*/  IABS R14, R3 ;  /* 0x00000003000e7213 */ /* 0x000fe20000000000 */
[----:B------:R-:W-:Y:S01]  /*1a8e0*/  @!P2 IMAD.IADD R16, R16, 0x1, -R10 ;  /* 0x000000011010a824 */ /* 0x000fe200078e0a0a */
[----:B------:R-:W-:Y:S01]  /*1a8f0*/  ISETP.GT.U32.AND P2, PT, R10, R11, PT ;  /* 0x0000000b0a00720c */ /* 0x000fe20003f44070 */
[----:B------:R-:W-:Y:S01]  /*1a900*/  IMAD.HI.U32 R7, R4, R21, RZ ;  /* 0x0000001504077227 */ /* 0x000fe200078e00ff */
[----:B------:R-:W-:-:S03]  /*1a910*/  ISETP.GE.AND P0, PT, R8, RZ, PT ;  /* 0x000000ff0800720c */ /* 0x000fc60003f06270 */
[----:B------:R-:W-:-:S04]  /*1a920*/  IMAD.HI.U32 R8, R4, R14, RZ ;  /* 0x0000000e04087227 */ /* 0x000fc800078e00ff */
[----:B------:R-:W-:Y:S01]  /*1a930*/  @!P6 IMAD.IADD R13, R13, 0x1, -R10 ;  /* 0x000000010d0de824 */ /* 0x000fe200078e0a0a */
[----:B------:R-:W-:Y:S01]  /*1a940*/  ISETP.GE.AND P6, PT, R2, RZ, PT ;  /* 0x000000ff0200720c */ /* 0x000fe20003fc6270 */
[----:B------:R-:W-:Y:S01]  /*1a950*/  IMAD.MOV R2, RZ, RZ, -R8 ;  /* 0x000000ffff027224 */ /* 0x000fe200078e0a08 */
[----:B------:R-:W-:Y:S01]  /*1a960*/  IABS R8, R27 ;  /* 0x0000001b00087213 */ /* 0x000fe20000000000 */
[----:B------:R-:W-:Y:S02]  /*1a970*/  VIADD R3, R15, 0x5 ;  /* 0x000000050f037836 */ /* 0x000fe40000000000 */
[----:B------:R-:W-:Y:S02]  /*1a980*/  IMAD.MOV R7, RZ, RZ, -R7 ;  /* 0x000000ffff077224 */ /* 0x000fe400078e0a07 */
[----:B------:R-:W-:Y:S01]  /*1a990*/  @!P2 IMAD.IADD R11, R11, 0x1, -R10 ;  /* 0x000000010b0ba824 */ /* 0x000fe200078e0a0a */
[----:B------:R-:W-:Y:S01]  /*1a9a0*/  IABS R19, R3 ;  /* 0x0000000300137213 */ /* 0x000fe20000000000 */
[----:B------:R-:W-:Y:S01]  /*1a9b0*/  IMAD.HI.U32 R6, R4, R8, RZ ;  /* 0x0000000804067227 */ /* 0x000fe200078e00ff */
[----:B------:R-:W-:-:S03]  /*1a9c0*/  ISETP.GT.U32.AND P2, PT, R10, R16, PT ;  /* 0x000000100a00720c */ /* 0x000fc60003f44070 */
[C---:B------:R-:W-:Y:S02]  /*1a9d0*/  IMAD R21, R10.reuse, R7, R21 ;  /* 0x000000070a157224 */ /* 0x040fe400078e0215 */
[----:B------:R-:W-:Y:S01]  /*1a9e0*/  @!P4 IMAD.MOV R13, RZ, RZ, -R13 ;  /* 0x000000ffff0dc224 */ /* 0x000fe200078e0a0d */
[C---:B------:R-:W-:Y:S01]  /*1a9f0*/  ISETP.GT.U32.AND P4, PT, R10.reuse, R11, PT ;  /* 0x0000000b0a00720c */ /* 0x040fe20003f84070 */
[----:B------:R-:W-:Y:S02]  /*1aa00*/  IMAD R14, R10, R2, R14 ;  /* 0x000000020a0e7224 */ /* 0x000fe400078e020e */
[----:B------:R-:W-:-:S04]  /*1aa10*/  IMAD.HI.U32 R7, R4, R17, RZ ;  /* 0x0000001104077227 */ /* 0x000fc800078e00ff */
[----:B------:R-:W-:Y:S02]  /*1aa20*/  IMAD.MOV R6, RZ, RZ, -R6 ;  /* 0x000000ffff067224 */ /* 0x000fe400078e0a06 */
[----:B------:R-:W-:-:S04]  /*1aa30*/  IMAD.HI.U32 R2, R4, R19, RZ ;  /* 0x0000001304027227 */ /* 0x000fc800078e00ff */
[----:B------:R-:W-:Y:S02]  /*1aa40*/  IMAD.MOV R7, RZ, RZ, -R7 ;  /* 0x000000ffff077224 */ /* 0x000fe400078e0a07 */
[C---:B------:R-:W-:Y:S02]  /*1aa50*/  IMAD R8, R10.reuse, R6, R8 ;  /* 0x000000060a087224 */ /* 0x040fe400078e0208 */
[----:B------:R-:W-:Y:S02]  /*1aa60*/  IMAD.MOV R6, RZ, RZ, -R2 ;  /* 0x000000ffff067224 */ /* 0x000fe400078e0a02 */
[----:B------:R-:W-:Y:S02]  /*1aa70*/  IMAD R17, R10, R7, R17 ;  /* 0x000000070a117224 */ /* 0x000fe400078e0211 */
[----:B------:R-:W-:-:S04]  /*1aa80*/  IMAD.HI.U32 R2, R4, R24, RZ ;  /* 0x0000001804027227 */ /* 0x000fc800078e00ff */
[----:B------:R-:W-:Y:S01]  /*1aa90*/  @!P5 IMAD.MOV R18, RZ, RZ, -R18 ;  /* 0x000000ffff12d224 */ /* 0x000fe200078e0a12 */
[C---:B------:R-:W-:Y:S01]  /*1aaa0*/  ISETP.GT.U32.AND P5, PT, R10.reuse, R14, PT ;  /* 0x0000000e0a00720c */ /* 0x040fe20003fa4070 */
[----:B------:R-:W-:Y:S02]  /*1aab0*/  IMAD R19, R10, R6, R19 ;  /* 0x000000060a137224 */ /* 0x000fe400078e0213 */
[----:B------:R-:W-:Y:S01]  /*1aac0*/  @!P2 IMAD.IADD R16, R16, 0x1, -R10 ;  /* 0x000000011010a824 */ /* 0x000fe200078e0a0a */
[C---:B------:R-:W-:Y:S01]  /*1aad0*/  ISETP.GT.U32.AND P2, PT, R10.reuse, R8, PT ;  /* 0x000000080a00720c */ /* 0x040fe20003f44070 */
[----:B------:R-:W-:Y:S01]  /*1aae0*/  IMAD.MOV R2, RZ, RZ, -R2 ;  /* 0x000000ffff027224 */ /* 0x000fe200078e0a02 */
[----:B------:R-:W-:Y:S01]  /*1aaf0*/  STL [R1+0x3484], R18 ;  /* 0x0034841201007387 */ /* 0x000fe20000100800 */
[----:B------:R-:W-:Y:S01]  /*1ab00*/  @!P1 IMAD.MOV R12, RZ, RZ, -R12 ;  /* 0x000000ffff0c9224 */ /* 0x000fe200078e0a0c */
[C---:B------:R-:W-:Y:S01]  /*1ab10*/  ISETP.GT.U32.AND P1, PT, R10.reuse, R17, PT ;  /* 0x000000110a00720c */ /* 0x040fe20003f24070 */
[----:B-1----:R-:W-:Y:S01]  /*1ab20*/  IMAD R0, RZ, RZ, -UR6 ;  /* 0x80000006ff007e24 */ /* 0x002fe2000f8e02ff */
[----:B------:R-:W-:Y:S01]  /*1ab30*/  STL [R1+0x3488], R13 ;  /* 0x0034880d01007387 */ /* 0x000fe20000100800 */
[----:B------:R-:W-:Y:S01]  /*1ab40*/  @!P4 IMAD.IADD R11, R11, 0x1, -R10 ;  /* 0x000000010b0bc824 */ /* 0x000fe200078e0a0a */
[C---:B------:R-:W-:Y:S01]  /*1ab50*/  ISETP.GT.U32.AND P4, PT, R10.reuse, R19, PT ;  /* 0x000000130a00720c */ /* 0x040fe20003f84070 */
[----:B------:R-:W-:-:S02]  /*1ab60*/  IMAD R24, R10, R2, R24 ;  /* 0x000000020a187224 */ /* 0x000fc400078e0218 */
[----:B------:R-:W-:Y:S01]  /*1ab70*/  IMAD R2, R0, 0x4, R20 ;  /* 0x0000000400027824 */ /* 0x000fe200078e0214 */
[----:B------:R-:W-:Y:S01]  /*1ab80*/  IABS R20, R15 ;  /* 0x0000000f00147213 */ /* 0x000fe20000000000 */
[C---:B------:R-:W-:Y:S02]  /*1ab90*/  VIADD R9, R15.reuse, 0x1 ;  /* 0x000000010f097836 */ /* 0x040fe40000000000 */
[----:B--2---:R-:W-:Y:S01]  /*1aba0*/  VIADD R29, R15, 0x4 ;  /* 0x000000040f1d7836 */ /* 0x004fe20000000000 */
[----:B------:R0:W-:Y:S01]  /*1abb0*/  STL [R1+0x54], R2 ;  /* 0x0000540201007387 */ /* 0x0001e20000100800 */
[--C-:B------:R-:W-:Y:S01]  /*1abc0*/  @!P5 IMAD.IADD R14, R14, 0x1, -R10.reuse ;  /* 0x000000010e0ed824 */ /* 0x100fe200078e0a0a */
[----:B------:R-:W-:Y:S01]  /*1abd0*/  IABS R23, R9 ;  /* 0x0000000900177213 */ /* 0x000fe20000000000 */
[--C-:B------:R-:W-:Y:S01]  /*1abe0*/  @!P2 IMAD.IADD R8, R8, 0x1, -R10.reuse ;  /* 0x000000010808a824 */ /* 0x100fe200078e0a0a */
[----:B------:R-:W-:Y:S01]  /*1abf0*/  IABS R25, R29 ;  /* 0x0000001d00197213 */ /* 0x000fe20000000000 */
[--C-:B------:R-:W-:Y:S01]  /*1ac00*/  @!P1 IMAD.IADD R17, R17, 0x1, -R10.reuse ;  /* 0x0000000111119824 */ /* 0x100fe200078e0a0a */
[----:B------:R-:W-:Y:S01]  /*1ac10*/  STL [R1+0x348c], R12 ;  /* 0x00348c0c01007387 */ /* 0x000fe20000100800 */
[C---:B------:R-:W-:Y:S01]  /*1ac20*/  ISETP.GT.U32.AND P1, PT, R10.reuse, R14, PT ;  /* 0x0000000e0a00720c */ /* 0x040fe20003f24070 */
[----:B------:R-:W-:Y:S01]  /*1ac30*/  @!P4 IMAD.IADD R19, R19, 0x1, -R10 ;  /* 0x000000011313c824 */ /* 0x000fe200078e0a0a */
[----:B------:R-:W-:Y:S01]  /*1ac40*/  ISETP.GT.U32.AND P4, PT, R10, R8, PT ;  /* 0x000000080a00720c */ /* 0x000fe20003f84070 */
[----:B0-----:R-:W-:Y:S01]  /*1ac50*/  IMAD R2, R0, 0x4, R2 ;  /* 0x0000000400027824 */ /* 0x001fe200078e0202 */
[----:B------:R-:W-:Y:S01]  /*1ac60*/  ISETP.GT.U32.AND P2, PT, R10, R17, PT ;  /* 0x000000110a00720c */ /* 0x000fe20003f44070 */
[----:B------:R-:W-:-:S02]  /*1ac70*/  VIADD R7, R15, 0x2 ;  /* 0x000000020f077836 */ /* 0x000fc40000000000 */
[----:B------:R-:W-:Y:S01]  /*1ac80*/  IMAD R6, R0, 0x4, R2 ;  /* 0x0000000400067824 */ /* 0x000fe200078e0202 */
[----:B------:R0:W-:Y:S01]  /*1ac90*/  STL [R1+0xfc], R2 ;  /* 0x0000fc0201007387 */ /* 0x0001e20000100800 */
[----:B------:R-:W-:Y:S01]  /*1aca0*/  IMAD.HI.U32 R5, R4, R25, RZ ;  /* 0x0000001904057227 */ /* 0x000fe200078e00ff */
[----:B------:R-:W-:Y:S02]  /*1acb0*/  IABS R22, R7 ;  /* 0x0000000700167213 */ /* 0x000fe40000000000 */
[----:B------:R1:W-:Y:S01]  /*1acc0*/  STL [R1+0x24], R6 ;  /* 0x0000240601007387 */ /* 0x0003e20000100800 */
[----:B------:R-:W-:Y:S02]  /*1acd0*/  IMAD.MOV R5, RZ, RZ, -R5 ;  /* 0x000000ffff057224 */ /* 0x000fe400078e0a05 */
[----:B------:R-:W-:Y:S01]  /*1ace0*/  @!P0 IMAD.MOV R16, RZ, RZ, -R16 ;  /* 0x000000ffff108224 */ /* 0x000fe200078e0a10 */
[C---:B------:R-:W-:Y:S01]  /*1acf0*/  ISETP.GT.U32.AND P0, PT, R10.reuse, R19, PT ;  /* 0x000000130a00720c */ /* 0x040fe20003f04070 */
[----:B------:R-:W-:-:S02]  /*1ad00*/  IMAD R25, R10, R5, R25 ;  /* 0x000000050a197224 */ /* 0x000fc400078e0219 */
[----:B0-----:R-:W-:-:S03]  /*1ad10*/  IMAD.HI.U32 R2, R4, R23, RZ ;  /* 0x0000001704027227 */ /* 0x001fc600078e00ff */
[----:B------:R-:W-:Y:S01]  /*1ad20*/  ISETP.GT.U32.AND P5, PT, R10, R25, PT ;  /* 0x000000190a00720c */ /* 0x000fe20003fa4070 */
[----:B------:R-:W-:Y:S02]  /*1ad30*/  IMAD.MOV R2, RZ, RZ, -R2 ;  /* 0x000000ffff027224 */ /* 0x000fe400078e0a02 */
[----:B------:R-:W-:-:S04]  /*1ad40*/  IMAD.HI.U32 R5, R4, R22, RZ ;  /* 0x0000001604057227 */ /* 0x000fc800078e00ff */
[----:B------:R-:W-:Y:S02]  /*1ad50*/  IMAD R23, R10, R2, R23 ;  /* 0x000000020a177224 */ /* 0x000fe400078e0217 */
[--C-:B------:R-:W-:Y:S01]  /*1ad60*/  @!P1 IMAD.IADD R14, R14, 0x1, -R10.reuse ;  /* 0x000000010e0e9824 */ /* 0x100fe200078e0a0a */
[----:B------:R-:W-:Y:S01]  /*1ad70*/  ISETP.GT.U32.AND P1, PT, R10, R24, PT ;  /* 0x000000180a00720c */ /* 0x000fe20003f24070 */
[----:B------:R-:W-:Y:S01]  /*1ad80*/  @!P4 IMAD.IADD R8, R8, 0x1, -R10 ;  /* 0x000000010808c824 */ /* 0x000fe200078e0a0a */
[----:B------:R-:W-:Y:S01]  /*1ad90*/  ISETP.GT.U32.AND P4, PT, R10, R23, PT ;  /* 0x000000170a00720c */ /* 0x000fe20003f84070 */
[----:B------:R-:W-:Y:S02]  /*1ada0*/  IMAD.MOV R5, RZ, RZ, -R5 ;  /* 0x000000ffff057224 */ /* 0x000fe400078e0a05 */
[----:B-1----:R-:W-:Y:S02]  /*1adb0*/  IMAD R6, R0, 0x4, R6 ;  /* 0x0000000400067824 */ /* 0x002fe400078e0206 */
[----:B------:R-:W-:-:S02]  /*1adc0*/  IMAD R22, R10, R5, R22 ;  /* 0x000000050a167224 */ /* 0x000fc400078e0216 */
[----:B------:R-:W-:Y:S01]  /*1add0*/  IMAD R5, R0, 0x4, R6 ;  /* 0x0000000400057824 */ /* 0x000fe200078e0206 */
[----:B------:R0:W-:Y:S01]  /*1ade0*/  STL [R1+0x20], R6 ;  /* 0x0000200601007387 */ /* 0x0001e20000100800 */
[--C-:B------:R-:W-:Y:S02]  /*1adf0*/  @!P0 IMAD.IADD R19, R19, 0x1, -R10.reuse ;  /* 0x0000000113138824 */ /* 0x100fe400078e0a0a */
[--C-:B------:R-:W-:Y:S01]  /*1ae00*/  @!P1 IMAD.IADD R24, R24, 0x1, -R10.reuse ;  /* 0x0000000118189824 */ /* 0x100fe200078e0a0a */
[----:B------:R-:W-:Y:S01]  /*1ae10*/  ISETP.GE.AND P1, PT, R26, RZ, PT ;  /* 0x000000ff1a00720c */ /* 0x000fe20003f26270 */
[----:B------:R-:W-:Y:S01]  /*1ae20*/  @!P4 IMAD.IADD R23, R23, 0x1, -R10 ;  /* 0x000000011717c824 */ /* 0x000fe200078e0a0a */
[----:B------:R-:W-:Y:S01]  /*1ae30*/  ISETP.GE.AND P4, PT, R27, RZ, PT ;  /* 0x000000ff1b00720c */ /* 0x000fe20003f86270 */
[----:B------:R-:W-:Y:S01]  /*1ae40*/  IMAD.HI.U32 R2, R4, R20, RZ ;  /* 0x0000001404027227 */ /* 0x000fe200078e00ff */
[----:B------:R-:W-:Y:S03]  /*1ae50*/  STL [R1+0x3490], R16 ;  /* 0x0034901001007387 */ /* 0x000fe60000100800 */
[----:B0-----:R-:W-:Y:S01]  /*1ae60*/  VIADD R6, R15, 0x8 ;  /* 0x000000080f067836 */ /* 0x001fe20000000000 */
[----:B------:R-:W-:Y:S01]  /*1ae70*/  STL [R1+0x1c], R5 ;  /* 0x00001c0501007387 */ /* 0x000fe20000100800 */
[----:B------:R-:W-:-:S02]  /*1ae80*/  IMAD.MOV R2, RZ, RZ, -R2 ;  /* 0x000000ffff027224 */ /* 0x000fc400078e0a02 */
[----:B------:R-:W-:Y:S01]  /*1ae90*/  IMAD R4, R0, 0x4, R5 ;  /* 0x0000000400047824 */ /* 0x000fe200078e0205 */
[----:B------:R-:W-:Y:S01]  /*1aea0*/  ISETP.GE.AND P0, PT, R6, RZ, PT ;  /* 0x000000ff0600720c */ /* 0x000fe20003f06270 */
[----:B------:R-:W-:Y:S01]  /*1aeb0*/  @!P2 IMAD.IADD R17, R17, 0x1, -R10 ;  /* 0x000000011111a824 */ /* 0x000fe200078e0a0a */
[C---:B------:R-:W-:Y:S01]  /*1aec0*/  ISETP.GT.U32.AND P2, PT, R10.reuse, R22, PT ;  /* 0x000000160a00720c */ /* 0x040fe20003f44070 */
[----:B------:R-:W-:Y:S01]  /*1aed0*/  IMAD R20, R10, R2, R20 ;  /* 0x000000020a147224 */ /* 0x000fe200078e0214 */
[----:B------:R0:W-:Y:S01]  /*1aee0*/  STL [R1+0x18], R4 ;  /* 0x0000180401007387 */ /* 0x0001e20000100800 */
[----:B------:R-:W-:Y:S02]  /*1aef0*/  IMAD R2, R0, 0x4, R4 ;  /* 0x0000000400027824 */ /* 0x000fe400078e0204 */
[----:B------:R-:W-:Y:S02]  /*1af00*/  @!P6 IMAD.MOV R11, RZ, RZ, -R11 ;  /* 0x000000ffff0be224 */ /* 0x000fe400078e0a0b */
[----:B------:R-:W-:Y:S01]  /*1af10*/  @!P1 IMAD.MOV R17, RZ, RZ, -R17 ;  /* 0x000000ffff119224 */ /* 0x000fe200078e0a11 */
[----:B------:R1:W-:Y:S01]  /*1af20*/  STL [R1+0x3474], R2 ;  /* 0x0034740201007387 */ /* 0x0003e20000100800 */
[----:B------:R-:W-:Y:S01]  /*1af30*/  @!P4 IMAD.MOV R8, RZ, RZ, -R8 ;  /* 0x000000ffff08c224 */ /* 0x000fe200078e0a08 */
[----:B------:R-:W-:Y:S01]  /*1af40*/  ISETP.GE.AND P4, PT, R3, RZ, PT ;  /* 0x000000ff0300720c */ /* 0x000fe20003f86270 */
[----:B------:R-:W-:Y:S01]  /*1af50*/  @!P0 IMAD.MOV R14, RZ, RZ, -R14 ;  /* 0x000000ffff0e8224 */ /* 0x000fe200078e0a0e */
[----:B------:R-:W-:Y:S01]  /*1af60*/  STL [R1+0x3494], R11 ;  /* 0x0034940b01007387 */ /* 0x000fe20000100800 */
[--C-:B------:R-:W-:Y:S01]  /*1af70*/  @!P5 IMAD.IADD R25, R25, 0x1, -R10.reuse ;  /* 0x000000011919d824 */ /* 0x100fe200078e0a0a */
[----:B------:R-:W-:Y:S01]  /*1af80*/  ISETP.GT.U32.AND P0, PT, R10, R23, PT ;  /* 0x000000170a00720c */ /* 0x000fe20003f04070 */
[----:B------:R-:W-:Y:S01]  /*1af90*/  @!P2 IMAD.IADD R22, R22, 0x1, -R10 ;  /* 0x000000011616a824 */ /* 0x000fe200078e0a0a */
[----:B------:R-:W-:Y:S01]  /*1afa0*/  STL [R1+0x3498], R14 ;  /* 0x0034980e01007387 */ /* 0x000fe20000100800 */
[----:B------:R-:W-:Y:S01]  /*1afb0*/  ISETP.GT.U32.AND P2, PT, R10, R20, PT ;  /* 0x000000140a00720c */ /* 0x000fe20003f44070 */
[----:B0-----:R-:W-:Y:S01]  /*1afc0*/  IMAD R4, R0, 0x4, R2 ;  /* 0x0000000400047824 */ /* 0x001fe200078e0202 */
[C---:B------:R-:W-:Y:S01]  /*1afd0*/  ISETP.GT.U32.AND P5, PT, R10.reuse, R25, PT ;  /* 0x000000190a00720c */ /* 0x040fe20003fa4070 */
[----:B------:R-:W-:Y:S01]  /*1afe0*/  STL [R1+0x349c], R17 ;  /* 0x00349c1101007387 */ /* 0x000fe20000100800 */
[----:B------:R-:W-:-:S03]  /*1aff0*/  ISETP.GT.U32.AND P6, PT, R10, R22, PT ;  /* 0x000000160a00720c */ /* 0x000fc60003fc4070 */
[----:B------:R-:W-:Y:S04]  /*1b000*/  STL [R1+0x34a0], R8 ;  /* 0x0034a00801007387 */ /* 0x000fe80000100800 */
[----:B------:R-:W2:Y:S02]  /*1b010*/  LDL.LU R3, [R1+0x3574] ;  /* 0x0035740001037983 */ /* 0x000ea40000300800 */
[--C-:B------:R-:W-:Y:S02]  /*1b020*/  @!P2 IMAD.IADD R20, R20, 0x1, -R10.reuse ;  /* 0x000000011414a824 */ /* 0x100fe400078e0a0a */
[----:B------:R-:W-:Y:S01]  /*1b030*/  @!P5 IMAD.IADD R25, R25, 0x1, -R10 ;  /* 0x000000011919d824 */ /* 0x000fe200078e0a0a */
[----:B------:R-:W-:Y:S01]  /*1b040*/  ISETP.GT.U32.AND P5, PT, R10, R21, PT ;  /* 0x000000150a00720c */ /* 0x000fe20003fa4070 */
[----:B-1----:R-:W0:Y:S01]  /*1b050*/  S2R R2, SR_TID.X ;  /* 0x0000000000027919 */ /* 0x002e220000002100 */
[----:B------:R-:W-:Y:S01]  /*1b060*/  IMAD R5, R0, 0x4, R4 ;  /* 0x0000000400057824 */ /* 0x000fe200078e0204 */
[----:B------:R-:W-:-:S10]  /*1b070*/  ISETP.GT.U32.AND P2, PT, R10, R20, PT ;  /* 0x000000140a00720c */ /* 0x000fd40003f44070 */
[----:B------:R-:W-:Y:S01]  /*1b080*/  @!P5 IMAD.IADD R21, R21, 0x1, -R10 ;  /* 0x000000011515d824 */ /* 0x000fe200078e0a0a */
[----:B------:R-:W-:-:S04]  /*1b090*/  ISETP.GT.U32.AND P5, PT, R10, R24, PT ;  /* 0x000000180a00720c */ /* 0x000fc80003fa4070 */
[----:B------:R-:W-:Y:S01]  /*1b0a0*/  ISETP.GT.U32.AND P1, PT, R10, R21, PT ;  /* 0x000000150a00720c */ /* 0x000fe20003f24070 */
[C---:B------:R-:W-:Y:S02]  /*1b0b0*/  IMAD R6, R0.reuse, 0x4, R5 ;  /* 0x0000000400067824 */ /* 0x040fe400078e0205 */
[----:B------:R-:W-:Y:S01]  /*1b0c0*/  @!P0 IMAD.IADD R23, R23, 0x1, -R10 ;  /* 0x0000000117178824 */ /* 0x000fe200078e0a0a */
[----:B------:R-:W-:Y:S01]  /*1b0d0*/  ISETP.GE.AND P0, PT, R7, RZ, PT ;  /* 0x000000ff0700720c */ /* 0x000fe20003f06270 */
[----:B------:R-:W-:Y:S02]  /*1b0e0*/  IMAD R7, R0, 0x4, R6 ;  /* 0x0000000400077824 */ /* 0x000fe400078e0206 */
[----:B------:R-:W-:-:S06]  /*1b0f0*/  @!P6 IMAD.IADD R22, R22, 0x1, -R10 ;  /* 0x000000011616e824 */ /* 0x000fcc00078e0a0a */
[--C-:B------:R-:W-:Y:S01]  /*1b100*/  @!P1 IMAD.IADD R21, R21, 0x1, -R10.reuse ;  /* 0x0000000115159824 */ /* 0x100fe200078e0a0a */
[----:B------:R-:W-:Y:S01]  /*1b110*/  ISETP.GE.AND P1, PT, R9, RZ, PT ;  /* 0x000000ff0900720c */ /* 0x000fe20003f26270 */
[----:B------:R-:W-:Y:S02]  /*1b120*/  IMAD R9, R0, 0x4, R7 ;  /* 0x0000000400097824 */ /* 0x000fe400078e0207 */
[--C-:B------:R-:W-:Y:S02]  /*1b130*/  @!P5 IMAD.IADD R24, R24, 0x1, -R10.reuse ;  /* 0x000000011818d824 */ /* 0x100fe400078e0a0a */
[----:B------:R-:W-:Y:S01]  /*1b140*/  @!P2 IMAD.IADD R20, R20, 0x1, -R10 ;  /* 0x000000011414a824 */ /* 0x000fe200078e0a0a */
[----:B------:R-:W-:Y:S01]  /*1b150*/  STL [R1+0x34a4], R4 ;  /* 0x0034a40401007387 */ /* 0x000fe20000100800 */
[----:B------:R-:W-:Y:S02]  /*1b160*/  @!P4 IMAD.MOV R19, RZ, RZ, -R19 ;  /* 0x000000ffff13c224 */ /* 0x000fe400078e0a13 */
[----:B------:R-:W-:Y:S01]  /*1b170*/  IMAD R10, R0, 0x4, R9 ;  /* 0x00000004000a7824 */ /* 0x000fe200078e0209 */
[----:B------:R-:W-:Y:S04]  /*1b180*/  STL [R1+0x34a8], R5 ;  /* 0x0034a80501007387 */ /* 0x000fe80000100800 */
[----:B------:R-:W-:Y:S04]  /*1b190*/  STL [R1+0x34ac], R6 ;  /* 0x0034ac0601007387 */ /* 0x000fe80000100800 */
[----:B------:R-:W-:Y:S04]  /*1b1a0*/  STL [R1+0x34b0], R7 ;  /* 0x0034b00701007387 */ /* 0x000fe80000100800 */
[----:B------:R-:W-:Y:S04]  /*1b1b0*/  STL [R1+0x34b4], R19 ;  /* 0x0034b41301007387 */ /* 0x000fe80000100800 */
[----:B------:R-:W-:Y:S04]  /*1b1c0*/  STL [R1+0x34b8], R9 ;  /* 0x0034b80901007387 */ /* 0x000fe80000100800 */
[----:B------:R-:W-:Y:S04]  /*1b1d0*/  STL [R1+0x34bc], R10 ;  /* 0x0034bc0a01007387 */ /* 0x000fe80000100800 */
[----:B0-----:R-:W-:Y:S01]  /*1b1e0*/  STL [R1+0x34c0], R2 ;  /* 0x0034c00201007387 */ /* 0x001fe20000100800 */
[----:B--2---:R-:W-:-:S02]  /*1b1f0*/  ISETP.NE.AND P2, PT, R3, RZ, PT ;  /* 0x000000ff0300720c */ /* 0x004fc40003f45270 */
[----:B------:R-:W-:Y:S01]  /*1b200*/  LOP3.LUT R27, RZ, R3, RZ, 0x33, !PT ;  /* 0x00000003ff1b7212 */ /* 0x000fe200078e33ff */
[----:B------:R-:W-:-:S04]  /*1b210*/  IMAD R3, R0, 0x4, R10 ;  /* 0x0000000400037824 */ /* 0x000fc800078e020a */
[----:B------:R-:W-:Y:S01]  /*1b220*/  IMAD R26, R0, 0x8, R3 ;  /* 0x00000008001a7824 */ /* 0x000fe200078e0203 */
[----:B------:R0:W-:Y:S04]  /*1b230*/  STL [R1+0x34c4], R3 ;  /* 0x0034c40301007387 */ /* 0x0001e80000100800 */
[----:B0-----:R-:W2:Y:S01]  /*1b240*/  LDL.LU R3, [R1+0x580] ;  /* 0x0005800001037983 */ /* 0x001ea20000300800 */
[----:B------:R-:W-:Y:S02]  /*1b250*/  ISETP.GE.AND P5, PT, R29, RZ, PT ;  /* 0x000000ff1d00720c */ /* 0x000fe40003fa6270 */
[----:B------:R-:W-:Y:S01]  /*1b260*/  ISETP.GE.AND P6, PT, R28, RZ, PT ;  /* 0x000000ff1c00720c */ /* 0x000fe20003fc6270 */
[----:B------:R-:W-:Y:S01]  /*1b270*/  IMAD R28, R0, 0x4, R26 ;  /* 0x00000004001c7824 */ /* 0x000fe200078e021a */
[----:B------:R-:W-:Y:S01]  /*1b280*/  ISETP.GE.AND P4, PT, R15, RZ, PT ;  /* 0x000000ff0f00720c */ /* 0x000fe20003f86270 */
[----:B------:R-:W-:-:S02]  /*1b290*/  @!P0 IMAD.MOV R22, RZ, RZ, -R22 ;  /* 0x000000ffff168224 */ /* 0x000fc400078e0a16 */
[----:B------:R-:W-:-:S06]  /*1b2a0*/  @!P1 IMAD.MOV R23, RZ, RZ, -R23 ;  /* 0x000000ffff179224 */ /* 0x000fcc00078e0a17 */
[----:B------:R-:W-:Y:S02]  /*1b2b0*/  @!P5 IMAD.MOV R25, RZ, RZ, -R25 ;  /* 0x000000ffff19d224 */ /* 0x000fe400078e0a19 */
[----:B------:R-:W-:Y:S02]  /*1b2c0*/  @!P6 IMAD.MOV R24, RZ, RZ, -R24 ;  /* 0x000000ffff18e224 */ /* 0x000fe400078e0a18 */
[----:B------:R-:W-:Y:S02]  /*1b2d0*/  @!P3 IMAD.MOV R21, RZ, RZ, -R21 ;  /* 0x000000ffff15b224 */ /* 0x000fe400078e0a15 */
[----:B------:R-:W-:Y:S01]  /*1b2e0*/  @!P4 IMAD.MOV R20, RZ, RZ, -R20 ;  /* 0x000000ffff14c224 */ /* 0x000fe200078e0a14 */
[----:B--2---:R0:W-:Y:S04]  /*1b2f0*/  STL [R1+0x3570], R3 ;  /* 0x0035700301007387 */ /* 0x0041e80000100800 */
[----:B0-----:R-:W2:Y:S04]  /*1b300*/  LDL.LU R3, [R1+0x38] ;  /* 0x0000380001037983 */ /* 0x001ea80000300800 */
[----:B------:R-:W3:Y:S04]  /*1b310*/  LDL.LU R2, [R1+0x7e4] ;  /* 0x0007e40001027983 */ /* 0x000ee80000300800 */
[----:B------:R-:W4:Y:S04]  /*1b320*/  LDL.LU R10, [R1+0xb8] ;  /* 0x0000b800010a7983 */ /* 0x000f280000300800 */
[----:B------:R-:W5:Y:S04]  /*1b330*/  LDL.LU R9, [R1+0xbc] ;  /* 0x0000bc0001097983 */ /* 0x000f680000300800 */
[----:B------:R-:W4:Y:S04]  /*1b340*/  LDL.LU R19, [R1+0xc4] ;  /* 0x0000c40001137983 */ /* 0x000f280000300800 */
[----:B------:R-:W4:Y:S04]  /*1b350*/  LDL.LU R7, [R1+0x18c] ;  /* 0x00018c0001077983 */ /* 0x000f280000300800 */
[----:B------:R-:W4:Y:S04]  /*1b360*/  LDL.LU R6, [R1+0x194] ;  /* 0x0001940001067983 */ /* 0x000f280000300800 */
[----:B------:R-:W3:Y:S04]  /*1b370*/  LDL.LU R5, [R1+0x198] ;  /* 0x0001980001057983 */ /* 0x000ee80000300800 */
[----:B------:R-:W4:Y:S04]  /*1b380*/  LDL.LU R4, [R1+0x1a0] ;  /* 0x0001a00001047983 */ /* 0x000f280000300800 */
        /* <DEDUP_REMOVED lines=11> */
[----:B------:R0:W-:Y:S04]  /*1b440*/  STL [R1+0x34cc], R28 ;  /* 0x0034cc1c01007387 */ /* 0x0001e80000100800 */
[----:B0-----:R-:W5:Y:S04]  /*1b450*/  LDL.LU R28, [R1+0xac] ;  /* 0x0000ac00011c7983 */ /* 0x001f680000300800 */
[----:B------:R0:W-:Y:S04]  /*1b460*/  STL [R1+0x34c8], R26 ;  /* 0x0034c81a01007387 */ /* 0x0001e80000100800 */
[----:B0-----:R-:W4:Y:S04]  /*1b470*/  LDL.LU R26, [R1+0xa8] ;  /* 0x0000a800011a7983 */ /* 0x001f280000300800 */
        /* <DEDUP_REMOVED lines=11> */
[----:B0-----:R-:W4:Y:S01]  /*1b530*/  LDL.LU R20, [R1+0x34] ;  /* 0x0000340001147983 */ /* 0x001f220000300800 */
[----:B--2---:R-:W-:-:S05]  /*1b540*/  SEL R3, R27, R3, !P2 ;  /* 0x000000031b037207 */ /* 0x004fca0005000000 */
[----:B------:R0:W-:Y:S04]  /*1b550*/  STL [R1+0x38], R3 ;  /* 0x0000380301007387 */ /* 0x0001e80000100800 */
[----:B0-----:R-:W2:Y:S01]  /*1b560*/  LDL.LU R3, [R1+0x3570] ;  /* 0x0035700001037983 */ /* 0x001ea20000300800 */
[C---:B---3--:R-:W-:Y:S02]  /*1b570*/  SEL R5, R27.reuse, R5, !P2 ;  /* 0x000000051b057207 */ /* 0x048fe40005000000 */
[----:B----4-:R-:W-:-:S05]  /*1b580*/  SEL R20, R27, R20, !P2 ;  /* 0x000000141b147207 */ /* 0x010fca0005000000 */
[----:B------:R5:W-:Y:S02]  /*1b590*/  STL [R1+0x34], R20 ;  /* 0x0000341401007387 */ /* 0x000be40000100800 */
[C---:B-----5:R-:W-:Y:S02]  /*1b5a0*/  SEL R20, R27.reuse, R21, !P2 ;  /* 0x000000151b147207 */ /* 0x060fe40005000000 */
[----:B------:R-:W-:-:S03]  /*1b5b0*/  SEL R21, R27, R23, !P2 ;  /* 0x000000171b157207 */ /* 0x000fc60005000000 */
[----:B------:R0:W-:Y:S04]  /*1b5c0*/  STL [R1+0x3c], R20 ;  /* 0x00003c1401007387 */ /* 0x0001e80000100800 */
[----:B------:R1:W-:Y:S01]  /*1b5d0*/  STL [R1+0x40], R21 ;  /* 0x0000401501007387 */ /* 0x0003e20000100800 */
[C---:B0-----:R-:W-:Y:S02]  /*1b5e0*/  SEL R20, R27.reuse, R22, !P2 ;  /* 0x000000161b147207 */ /* 0x041fe40005000000 */
[C---:B------:R-:W-:Y:S02]  /*1b5f0*/  SEL R22, R27.reuse, R24, !P2 ;  /* 0x000000181b167207 */ /* 0x040fe40005000000 */
[C---:B-1----:R-:W-:Y:S01]  /*1b600*/  SEL R21, R27.reuse, R25, !P2 ;  /* 0x000000191b157207 */ /* 0x042fe20005000000 */
[----:B------:R0:W-:Y:S04]  /*1b610*/  STL [R1+0x6c], R20 ;  /* 0x00006c1401007387 */ /* 0x0001e80000100800 */
[----:B------:R1:W-:Y:S01]  /*1b620*/  STL [R1+0x70], R22 ;  /* 0x0000701601007387 */ /* 0x0003e20000100800 */
[----:B0-----:R-:W-:-:S03]  /*1b630*/  SEL R20, R27, R26, !P2 ;  /* 0x0000001a1b147207 */ /* 0x001fc60005000000 */
[----:B------:R-:W-:Y:S01]  /*1b640*/  STL [R1+0x84], R21 ;  /* 0x0000841501007387 */ /* 0x000fe20000100800 */
[----:B-1----:R-:W-:-:S03]  /*1b650*/  SEL R22, R27, R28, !P2 ;  /* 0x0000001c1b167207 */ /* 0x002fc60005000000 */
[----:B------:R0:W-:Y:S04]  /*1b660*/  STL [R1+0x88], R20 ;  /* 0x0000881401007387 */ /* 0x0001e80000100800 */
[----:B------:R-:W-:Y:S01]  /*1b670*/  STL [R1+0xa4], R22 ;  /* 0x0000a41601007387 */ /* 0x000fe20000100800 */
[C---:B0-----:R-:W-:Y:S02]  /*1b680*/  SEL R20, R27.reuse, R2, !P2 ;  /* 0x000000021b147207 */ /* 0x041fe40005000000 */
[C---:B------:R-:W-:Y:S02]  /*1b690*/  SEL R2, R27.reuse, R9, !P2 ;  /* 0x000000091b027207 */ /* 0x040fe40005000000 */
[C---:B------:R-:W-:Y:S02]  /*1b6a0*/  SEL R9, R27.reuse, R19, !P2 ;  /* 0x000000131b097207 */ /* 0x040fe40005000000 */
[----:B--2---:R-:W-:-:S02]  /*1b6b0*/  SEL R21, R27, R3, !P2 ;  /* 0x000000031b157207 */ /* 0x004fc40005000000 */
[----:B------:R-:W-:-:S03]  /*1b6c0*/  SEL R3, R27, R10, !P2 ;  /* 0x0000000a1b037207 */ /* 0x000fc60005000000 */
[----:B------:R-:W-:Y:S04]  /*1b6d0*/  STL [R1+0xa8], R21 ;  /* 0x0000a81501007387 */ /* 0x000fe80000100800 */
[----:B------:R-:W-:Y:S04]  /*1b6e0*/  STL [R1+0xac], R20 ;  /* 0x0000ac1401007387 */ /* 0x000fe80000100800 */
[----:B------:R0:W-:Y:S04]  /*1b6f0*/  STL [R1+0xb8], R3 ;  /* 0x0000b80301007387 */ /* 0x0001e80000100800 */
[----:B------:R1:W-:Y:S01]  /*1b700*/  STL [R1+0xbc], R2 ;  /* 0x0000bc0201007387 */ /* 0x0003e20000100800 */
[----:B0-----:R-:W-:-:S03]  /*1b710*/  SEL R3, R27, R7, !P2 ;  /* 0x000000071b037207 */ /* 0x001fc60005000000 */
[----:B------:R-:W-:Y:S01]  /*1b720*/  STL [R1+0xc4], R9 ;  /* 0x0000c40901007387 */ /* 0x000fe20000100800 */
[----:B-1----:R-:W-:-:S03]  /*1b730*/  SEL R2, R27, R6, !P2 ;  /* 0x000000061b027207 */ /* 0x002fc60005000000 */
[----:B------:R0:W-:Y:S04]  /*1b740*/  STL [R1+0x18c], R3 ;  /* 0x00018c0301007387 */ /* 0x0001e80000100800 */
[----:B------:R1:W-:Y:S01]  /*1b750*/  STL [R1+0x194], R2 ;  /* 0x0001940201007387 */ /* 0x0003e20000100800 */
[----:B0-----:R-:W-:-:S03]  /*1b760*/  SEL R3, R27, R4, !P2 ;  /* 0x000000041b037207 */ /* 0x001fc60005000000 */
[----:B------:R-:W-:Y:S01]  /*1b770*/  STL [R1+0x198], R5 ;  /* 0x0001980501007387 */ /* 0x000fe20000100800 */
[C---:B------:R-:W-:Y:S02]  /*1b780*/  SEL R4, R27.reuse, R17, !P2 ;  /* 0x000000111b047207 */ /* 0x040fe40005000000 */
[C---:B-1----:R-:W-:Y:S01]  /*1b790*/  SEL R2, R27.reuse, R8, !P2 ;  /* 0x000000081b027207 */ /* 0x042fe20005000000 */
[----:B------:R0:W-:Y:S04]  /*1b7a0*/  STL [R1+0x1a0], R3 ;  /* 0x0001a00301007387 */ /* 0x0001e80000100800 */
[----:B------:R1:W-:Y:S01]  /*1b7b0*/  STL [R1+0x1a4], R2 ;  /* 0x0001a40201007387 */ /* 0x0003e20000100800 */
[----:B0-----:R-:W-:-:S03]  /*1b7c0*/  SEL R3, R27, R14, !P2 ;  /* 0x0000000e1b037207 */ /* 0x001fc60005000000 */
[----:B------:R0:W-:Y:S01]  /*1b7d0*/  STL [R1+0x1b0], R4 ;  /* 0x0001b00401007387 */ /* 0x0001e20000100800 */
[----:B-1----:R-:W-:-:S03]  /*1b7e0*/  SEL R2, R27, R11, !P2 ;  /* 0x0000000b1b027207 */ /* 0x002fc60005000000 */
[----:B------:R1:W-:Y:S01]  /*1b7f0*/  STL [R1+0x1b4], R3 ;  /* 0x0001b40301007387 */ /* 0x0003e20000100800 */
[----:B0-----:R-:W-:-:S03]  /*1b800*/  SEL R4, R27, R16, !P2 ;  /* 0x000000101b047207 */ /* 0x001fc60005000000 */
[----:B------:R0:W-:Y:S01]  /*1b810*/  STL [R1+0x1dc], R2 ;  /* 0x0001dc0201007387 */ /* 0x0001e20000100800 */
[----:B-1----:R-:W-:-:S03]  /*1b820*/  SEL R3, R27, R12, !P2 ;  /* 0x0000000c1b037207 */ /* 0x002fc60005000000 */
[----:B------:R1:W-:Y:S04]  /*1b830*/  STL [R1+0x1e0], R4 ;  /* 0x0001e00401007387 */ /* 0x0003e80000100800 */
[----:B------:R2:W-:Y:S01]  /*1b840*/  STL [R1+0x1e8], R3 ;  /* 0x0001e80301007387 */ /* 0x0005e20000100800 */
[C---:B0-----:R-:W-:Y:S02]  /*1b850*/  SEL R2, R27.reuse, R13, !P2 ;  /* 0x0000000d1b027207 */ /* 0x041fe40005000000 */
[----:B-1----:R-:W-:-:S03]  /*1b860*/  SEL R4, R27, R18, !P2 ;  /* 0x000000121b047207 */ /* 0x002fc60005000000 */
[----:B------:R0:W-:Y:S01]  /*1b870*/  STL [R1+0x1f8], R2 ;  /* 0x0001f80201007387 */ /* 0x0001e20000100800 */
[----:B--2---:R-:W-:-:S03]  /*1b880*/  SEL R3, R27, R29, !P2 ;  /* 0x0000001d1b037207 */ /* 0x004fc60005000000 */
[----:B------:R-:W-:Y:S04]  /*1b890*/  STL [R1+0x1fc], R4 ;  /* 0x0001fc0401007387 */ /* 0x000fe80000100800 */
[----:B------:R-:W-:Y:S04]  /*1b8a0*/  STL [R1+0x204], R3 ;  /* 0x0002040301007387 */ /* 0x000fe80000100800 */
[----:B------:R-:W2:Y:S01]  /*1b8b0*/  LDL.LU R20, [R1+0x240] ;  /* 0x0002400001147983 */ /* 0x000ea20000300800 */
[C---:B0-----:R-:W-:Y:S02]  /*1b8c0*/  SEL R2, R27.reuse, R0, !P2 ;  /* 0x000000001b027207 */ /* 0x041fe40005000000 */
[----:B------:R-:W-:-:S03]  /*1b8d0*/  SEL R0, R27, R15, !P2 ;  /* 0x0000000f1b007207 */ /* 0x000fc60005000000 */
[----:B------:R-:W-:Y:S04]  /*1b8e0*/  STL [R1+0x20c], R2 ;  /* 0x00020c0201007387 */ /* 0x000fe80000100800 */
[----:B--2---:R0:W-:Y:S04]  /*1b8f0*/  STL [R1+0x3564], R20 ;  /* 0x0035641401007387 */ /* 0x0041e80000100800 */
[----:B------:R-:W-:Y:S04]  /*1b900*/  STL [R1+0x214], R0 ;  /* 0x0002140001007387 */ /* 0x000fe80000100800 */
[----:B0-----:R-:W2:Y:S04]  /*1b910*/  LDL.LU R20, [R1+0x23c] ;  /* 0x00023c0001147983 */ /* 0x001ea80000300800 */
[----:B--2---:R0:W-:Y:S04]  /*1b920*/  STL [R1+0x3568], R20 ;  /* 0x0035681401007387 */ /* 0x0041e80000100800 */
[----:B0-----:R-:W2:Y:S04]  /*1b930*/  LDL.LU R20, [R1+0x220] ;  /* 0x0002200001147983 */ /* 0x001ea80000300800 */
[----:B--2---:R0:W-:Y:S04]  /*1b940*/  STL [R1+0x356c], R20 ;  /* 0x00356c1401007387 */ /* 0x0041e80000100800 */
[----:B0-----:R-:W2:Y:S04]  /*1b950*/  LDL.LU R20, [R1+0x21c] ;  /* 0x00021c0001147983 */ /* 0x001ea80000300800 */
[----:B------:R-:W3:Y:S04]  /*1b960*/  LDL.LU R21, [R1+0x248] ;  /* 0x0002480001157983 */ /* 0x000ee80000300800 */
[----:B------:R-:W4:Y:S04]  /*1b970*/  LDL.LU R23, [R1+0x250] ;  /* 0x0002500001177983 */ /* 0x000f280000300800 */
[----:B------:R-:W5:Y:S04]  /*1b980*/  LDL.LU R22, [R1+0x254] ;  /* 0x0002540001167983 */ /* 0x000f680000300800 */
        /* <DEDUP_REMOVED lines=11> */
[----:B------:R-:W3:Y:S04]  /*1ba40*/  LDL.LU R5, [R1+0x2b0] ;  /* 0x0002b00001057983 */ /* 0x000ee80000300800 */
        /* <DEDUP_REMOVED lines=11> */
[----:B------:R-:W5:Y:S01]  /*1bb00*/  LDL.LU R15, [R1+0x32c] ;  /* 0x00032c00010f7983 */ /* 0x000f620000300800 */
[----:B--2---:R-:W-:-:S05]  /*1bb10*/  SEL R20, R27, R20, !P2 ;  /* 0x000000141b147207 */ /* 0x004fca0005000000 */
[----:B------:R0:W-:Y:S04]  /*1bb20*/  STL [R1+0x21c], R20 ;  /* 0x00021c1401007387 */ /* 0x0001e80000100800 */
[----:B0-----:R-:W2:Y:S02]  /*1bb30*/  LDL.LU R20, [R1+0x356c] ;  /* 0x00356c0001147983 */ /* 0x001ea40000300800 */
[----:B--2---:R-:W-:-:S05]  /*1bb40*/  SEL R20, R27, R20, !P2 ;  /* 0x000000141b147207 */ /* 0x004fca0005000000 */
[----:B------:R0:W-:Y:S04]  /*1bb50*/  STL [R1+0x220], R20 ;  /* 0x0002201401007387 */ /* 0x0001e80000100800 */
[----:B0-----:R-:W2:Y:S02]  /*1bb60*/  LDL.LU R20, [R1+0x3568] ;  /* 0x0035680001147983 */ /* 0x001ea40000300800 */
[----:B--2---:R-:W-:-:S05]  /*1bb70*/  SEL R20, R27, R20, !P2 ;  /* 0x000000141b147207 */ /* 0x004fca0005000000 */
[----:B------:R0:W-:Y:S04]  /*1bb80*/  STL [R1+0x23c], R20 ;  /* 0x00023c1401007387 */ /* 0x0001e80000100800 */
[----:B0-----:R-:W2:Y:S01]  /*1bb90*/  LDL.LU R20, [R1+0x3564] ;  /* 0x0035640001147983 */ /* 0x001ea20000300800 */
[C---:B---3--:R-:W-:Y:S02]  /*1bba0*/  SEL R5, R27.reuse, R5, !P2 ;  /* 0x000000051b057207 */ /* 0x048fe40005000000 */
[----:B--2---:R-:W-:-:S05]  /*1bbb0*/  SEL R20, R27, R20, !P2 ;  /* 0x000000141b147207 */ /* 0x004fca0005000000 */
[----:B------:R0:W-:Y:S02]  /*1bbc0*/  STL [R1+0x240], R20 ;  /* 0x0002401401007387 */ /* 0x0001e40000100800 */
[C---:B0-----:R-:W-:Y:S02]  /*1bbd0*/  SEL R20, R27.reuse, R21, !P2 ;  /* 0x000000151b147207 */ /* 0x041fe40005000000 */
[----:B----4-:R-:W-:-:S03]  /*1bbe0*/  SEL R21, R27, R23, !P2 ;  /* 0x000000171b157207 */ /* 0x010fc60005000000 */
[----:B------:R5:W-:Y:S04]  /*1bbf0*/  STL [R1+0x248], R20 ;  /* 0x0002481401007387 */ /* 0x000be80000100800 */
[----:B------:R0:W-:Y:S01]  /*1bc00*/  STL [R1+0x250], R21 ;  /* 0x0002501501007387 */ /* 0x0001e20000100800 */
[C---:B-----5:R-:W-:Y:S02]  /*1bc10*/  SEL R20, R27.reuse, R22, !P2 ;  /* 0x000000161b147207 */ /* 0x060fe40005000000 */
[C---:B------:R-:W-:Y:S02]  /*1bc20*/  SEL R22, R27.reuse, R24, !P2 ;  /* 0x000000181b167207 */ /* 0x040fe40005000000 */
[C---:B0-----:R-:W-:Y:S01]  /*1bc30*/  SEL R21, R27.reuse, R25, !P2 ;  /* 0x000000191b157207 */ /* 0x041fe20005000000 */
[----:B------:R0:W-:Y:S04]  /*1bc40*/  STL [R1+0x254], R20 ;  /* 0x0002541401007387 */ /* 0x0001e80000100800 */
[----:B------:R1:W-:Y:S01]  /*1bc50*/  STL [R1+0x25c], R22 ;  /* 0x00025c1601007387 */ /* 0x0003e20000100800 */
[----:B0-----:R-:W-:-:S03]  /*1bc60*/  SEL R20, R27, R26, !P2 ;  /* 0x0000001a1b147207 */ /* 0x001fc60005000000 */
[----:B------:R0:W-:Y:S01]  /*1bc70*/  STL [R1+0x260], R21 ;  /* 0x0002601501007387 */ /* 0x0001e20000100800 */
[----:B-1----:R-:W-:-:S03]  /*1bc80*/  SEL R22, R27, R28, !P2 ;  /* 0x0000001c1b167207 */ /* 0x002fc60005000000 */
[----:B------:R1:W-:Y:S01]  /*1bc90*/  STL [R1+0x268], R20 ;  /* 0x0002681401007387 */ /* 0x0003e20000100800 */
[C---:B0-----:R-:W-:Y:S02]  /*1bca0*/  SEL R21, R27.reuse, R3, !P2 ;  /* 0x000000031b157207 */ /* 0x041fe40005000000 */
[C---:B------:R-:W-:Y:S02]  /*1bcb0*/  SEL R3, R27.reuse, R10, !P2 ;  /* 0x0000000a1b037207 */ /* 0x040fe40005000000 */
[C---:B-1----:R-:W-:Y:S01]  /*1bcc0*/  SEL R20, R27.reuse, R2, !P2 ;  /* 0x000000021b147207 */ /* 0x042fe20005000000 */
[----:B------:R-:W-:Y:S01]  /*1bcd0*/  STL [R1+0x26c], R22 ;  /* 0x00026c1601007387 */ /* 0x000fe20000100800 */
[----:B------:R-:W-:-:S03]  /*1bce0*/  SEL R2, R27, R9, !P2 ;  /* 0x000000091b027207 */ /* 0x000fc60005000000 */
[----:B------:R-:W-:Y:S01]  /*1bcf0*/  STL [R1+0x274], R21 ;  /* 0x0002741501007387 */ /* 0x000fe20000100800 */
[----:B------:R-:W-:-:S03]  /*1bd00*/  SEL R9, R27, R19, !P2 ;  /* 0x000000131b097207 */ /* 0x000fc60005000000 */
        /* <DEDUP_REMOVED lines=10> */
[----:B-1----:R-:W-:-:S03]  /*1bdb0*/  SEL R2, R27, R8, !P2 ;  /* 0x000000081b027207 */ /* 0x002fc60005000000 */
[----:B------:R0:W-:Y:S01]  /*1bdc0*/  STL [R1+0x2b8], R3 ;  /* 0x0002b80301007387 */ /* 0x0001e20000100800 */
[----:B------:R-:W-:-:S03]  /*1bdd0*/  SEL R4, R27, R17, !P2 ;  /* 0x000000111b047207 */ /* 0x000fc60005000000 */
        /* <DEDUP_REMOVED lines=10> */
[----:B------:R1:W-:Y:S04]  /*1be80*/  STL [R1+0x2ec], R3 ;  /* 0x0002ec0301007387 */ /* 0x0003e80000100800 */
[----:B------:R2:W-:Y:S01]  /*1be90*/  STL [R1+0x2f4], R2 ;  /* 0x0002f40201007387 */ /* 0x0005e20000100800 */
[C---:B0-----:R-:W-:Y:S02]  /*1bea0*/  SEL R4, R27.reuse, R18, !P2 ;  /* 0x000000121b047207 */ /* 0x041fe40005000000 */
[----:B-1----:R-:W-:-:S03]  /*1beb0*/  SEL R3, R27, R29, !P2 ;  /* 0x0000001d1b037207 */ /* 0x002fc60005000000 */
[----:B------:R-:W-:Y:S01]  /*1bec0*/  STL [R1+0x2f8], R4 ;  /* 0x0002f80401007387 */ /* 0x000fe20000100800 */
[----:B--2---:R-:W-:-:S03]  /*1bed0*/  SEL R2, R27, R0, !P2 ;  /* 0x000000001b027207 */ /* 0x004fc60005000000 */
[----:B------:R-:W-:Y:S01]  /*1bee0*/  STL [R1+0x30c], R3 ;  /* 0x00030c0301007387 */ /* 0x000fe20000100800 */
[----:B------:R-:W-:-:S03]  /*1bef0*/  SEL R0, R27, R15, !P2 ;  /* 0x0000000f1b007207 */ /* 0x000fc60005000000 */
[----:B------:R-:W2:Y:S04]  /*1bf00*/  LDL.LU R15, [R1+0x334] ;  /* 0x00033400010f7983 */ /* 0x000ea80000300800 */
[----:B------:R-:W-:Y:S04]  /*1bf10*/  STL [R1+0x324], R2 ;  /* 0x0003240201007387 */ /* 0x000fe80000100800 */
[----:B------:R-:W3:Y:S04]  /*1bf20*/  LDL.LU R20, [R1+0x35c] ;  /* 0x00035c0001147983 */ /* 0x000ee80000300800 */
[----:B------:R-:W-:Y:S04]  /*1bf30*/  STL [R1+0x32c], R0 ;  /* 0x00032c0001007387 */ /* 0x000fe80000100800 */
[----:B---3--:R0:W-:Y:S04]  /*1bf40*/  STL [R1+0x355c], R20 ;  /* 0x00355c1401007387 */ /* 0x0081e80000100800 */
[----:B0-----:R-:W3:Y:S01]  /*1bf50*/  LDL.LU R20, [R1+0x340] ;  /* 0x0003400001147983 */ /* 0x001ee20000300800 */
[----:B--2---:R-:W-:-:S03]  /*1bf60*/  SEL R15, R27, R15, !P2 ;  /* 0x0000000f1b0f7207 */ /* 0x004fc60005000000 */
[----:B---3--:R0:W-:Y:S04]  /*1bf70*/  STL [R1+0x3560], R20 ;  /* 0x0035601401007387 */ /* 0x0081e80000100800 */
[----:B0-----:R-:W2:Y:S04]  /*1bf80*/  LDL.LU R20, [R1+0x338] ;  /* 0x0003380001147983 */ /* 0x001ea80000300800 */
[----:B------:R-:W3:Y:S04]  /*1bf90*/  LDL.LU R21, [R1+0x360] ;  /* 0x0003600001157983 */ /* 0x000ee80000300800 */
[----:B------:R-:W4:Y:S04]  /*1bfa0*/  LDL.LU R23, [R1+0x364] ;  /* 0x0003640001177983 */ /* 0x000f280000300800 */
[----:B------:R-:W5:Y:S04]  /*1bfb0*/  LDL.LU R22, [R1+0x390] ;  /* 0x0003900001167983 */ /* 0x000f680000300800 */
        /* <DEDUP_REMOVED lines=24> */
[----:B0-----:R-:W4:Y:S01]  /*1c140*/  LDL.LU R15, [R1+0x678] ;  /* 0x00067800010f7983 */ /* 0x001f220000300800 */
[----:B--2---:R-:W-:-:S05]  /*1c150*/  SEL R20, R27, R20, !P2 ;  /* 0x000000141b147207 */ /* 0x004fca0005000000 */
[----:B------:R0:W-:Y:S04]  /*1c160*/  STL [R1+0x338], R20 ;  /* 0x0003381401007387 */ /* 0x0001e80000100800 */
[----:B0-----:R-:W2:Y:S02]  /*1c170*/  LDL.LU R20, [R1+0x3560] ;  /* 0x0035600001147983 */ /* 0x001ea40000300800 */
[----:B--2---:R-:W-:-:S05]  /*1c180*/  SEL R20, R27, R20, !P2 ;  /* 0x000000141b147207 */ /* 0x004fca0005000000 */
[----:B------:R0:W-:Y:S04]  /*1c190*/  STL [R1+0x340], R20 ;  /* 0x0003401401007387 */ /* 0x0001e80000100800 */
[----:B0-----:R-:W2:Y:S01]  /*1c1a0*/  LDL.LU R20, [R1+0x355c] ;  /* 0x00355c0001147983 */ /* 0x001ea20000300800 */
[C---:B---3--:R-:W-:Y:S02]  /*1c1b0*/  SEL R21, R27.reuse, R21, !P2 ;  /* 0x000000151b157207 */ /* 0x048fe40005000000 */
[C---:B-----5:R-:W-:Y:S02]  /*1c1c0*/  SEL R22, R27.reuse, R22, !P2 ;  /* 0x000000161b167207 */ /* 0x060fe40005000000 */
[C---:B----4-:R-:W-:Y:S02]  /*1c1d0*/  SEL R9, R27.reuse, R9, !P2 ;  /* 0x000000091b097207 */ /* 0x050fe40005000000 */
[----:B------:R-:W-:-:S02]  /*1c1e0*/  SEL R6, R27, R6, !P2 ;  /* 0x000000061b067207 */ /* 0x000fc40005000000 */
[----:B--2---:R-:W-:-:S05]  /*1c1f0*/  SEL R20, R27, R20, !P2 ;  /* 0x000000141b147207 */ /* 0x004fca0005000000 */
[----:B------:R0:W-:Y:S04]  /*1c200*/  STL [R1+0x35c], R20 ;  /* 0x00035c1401007387 */ /* 0x0001e80000100800 */
[----:B------:R1:W-:Y:S01]  /*1c210*/  STL [R1+0x360], R21 ;  /* 0x0003601501007387 */ /* 0x0003e20000100800 */
[C---:B0-----:R-:W-:Y:S02]  /*1c220*/  SEL R20, R27.reuse, R23, !P2 ;  /* 0x000000171b147207 */ /* 0x041fe40005000000 */
[----:B-1----:R-:W-:-:S03]  /*1c230*/  SEL R21, R27, R24, !P2 ;  /* 0x000000181b157207 */ /* 0x002fc60005000000 */
[----:B------:R0:W-:Y:S04]  /*1c240*/  STL [R1+0x364], R20 ;  /* 0x0003641401007387 */ /* 0x0001e80000100800 */
[----:B------:R1:W-:Y:S01]  /*1c250*/  STL [R1+0x390], R22 ;  /* 0x0003901601007387 */ /* 0x0003e20000100800 */
[----:B0-----:R-:W-:-:S03]  /*1c260*/  SEL R20, R27, R25, !P2 ;  /* 0x000000191b147207 */ /* 0x001fc60005000000 */
[----:B------:R0:W-:Y:S01]  /*1c270*/  STL [R1+0x3a0], R21 ;  /* 0x0003a01501007387 */ /* 0x0001e20000100800 */
[----:B-1----:R-:W-:-:S03]  /*1c280*/  SEL R22, R27, R26, !P2 ;  /* 0x0000001a1b167207 */ /* 0x002fc60005000000 */
[----:B------:R1:W-:Y:S01]  /*1c290*/  STL [R1+0x3a4], R20 ;  /* 0x0003a41401007387 */ /* 0x0003e20000100800 */
[----:B0-----:R-:W-:-:S03]  /*1c2a0*/  SEL R21, R27, R28, !P2 ;  /* 0x0000001c1b157207 */ /* 0x001fc60005000000 */
[----:B------:R-:W-:Y:S01]  /*1c2b0*/  STL [R1+0x3a8], R22 ;  /* 0x0003a81601007387 */ /* 0x000fe20000100800 */
[C---:B-1----:R-:W-:Y:S02]  /*1c2c0*/  SEL R20, R27.reuse, R3, !P2 ;  /* 0x000000031b147207 */ /* 0x042fe40005000000 */
[C---:B------:R-:W-:Y:S02]  /*1c2d0*/  SEL R3, R27.reuse, R2, !P2 ;  /* 0x000000021b037207 */ /* 0x040fe40005000000 */
[C---:B------:R-:W-:Y:S01]  /*1c2e0*/  SEL R2, R27.reuse, R10, !P2 ;  /* 0x0000000a1b027207 */ /* 0x040fe20005000000 */
        /* <DEDUP_REMOVED lines=30> */
[----:B------:R-:W2:Y:S04]  /*1c4d0*/  LDL.LU R0, [R1+0x694] ;  /* 0x0006940001007983 */ /* 0x000ea80000300800 */
[----:B------:R0:W-:Y:S04]  /*1c4e0*/  STL [R1+0x628], R3 ;  /* 0x0006280301007387 */ /* 0x0001e80000100800 */
[----:B------:R1:W-:Y:S04]  /*1c4f0*/  STL [R1+0x668], R2 ;  /* 0x0006680201007387 */ /* 0x0003e80000100800 */
[----:B------:R-:W3:Y:S01]  /*1c500*/  LDL.LU R20, [R1+0x758] ;  /* 0x0007580001147983 */ /* 0x000ee20000300800 */
[----:B0-----:R-:W-:-:S02]  /*1c510*/  SEL R3, R27, R29, !P2 ;  /* 0x0000001d1b037207 */ /* 0x001fc40005000000 */
[----:B-1----:R-:W-:-:S03]  /*1c520*/  SEL R2, R27, R15, !P2 ;  /* 0x0000000f1b027207 */ /* 0x002fc60005000000 */
[----:B------:R-:W-:Y:S04]  /*1c530*/  STL [R1+0x664], R3 ;  /* 0x0006640301007387 */ /* 0x000fe80000100800 */
[----:B---3--:R0:W-:Y:S04]  /*1c540*/  STL [R1+0x3554], R20 ;  /* 0x0035541401007387 */ /* 0x0081e80000100800 */
[----:B------:R-:W-:Y:S04]  /*1c550*/  STL [R1+0x678], R2 ;  /* 0x0006780201007387 */ /* 0x000fe80000100800 */
[----:B0-----:R-:W3:Y:S01]  /*1c560*/  LDL.LU R20, [R1+0x6f0] ;  /* 0x0006f00001147983 */ /* 0x001ee20000300800 */
[----:B--2---:R-:W-:-:S03]  /*1c570*/  SEL R0, R27, R0, !P2 ;  /* 0x000000001b007207 */ /* 0x004fc60005000000 */
[----:B---3--:R0:W-:Y:S04]  /*1c580*/  STL [R1+0x3558], R20 ;  /* 0x0035581401007387 */ /* 0x0081e80000100800 */
        /* <DEDUP_REMOVED lines=26> */
[----:B------:R0:W-:Y:S04]  /*1c730*/  STL [R1+0x694], R0 ;  /* 0x0006940001007387 */ /* 0x0001e80000100800 */
[----:B------:R-:W5:Y:S04]  /*1c740*/  LDL.LU R29, [R1+0x790] ;  /* 0x00079000011d7983 */ /* 0x000f680000300800 */
[----:B0-----:R-:W5:Y:S01]  /*1c750*/  LDL.LU R0, [R1+0x784] ;  /* 0x0007840001007983 */ /* 0x001f620000300800 */
        /* <DEDUP_REMOVED lines=50> */
[----:B------:R1:W-:Y:S01]  /*1ca80*/  STL [R1+0x7f8], R4 ;  /* 0x0007f80401007387 */ /* 0x0003e20000100800 */
[----:B0-----:R-:W-:-:S03]  /*1ca90*/  SEL R2, R27, R15, !P2 ;  /* 0x0000000f1b027207 */ /* 0x001fc60005000000 */
[----:B------:R-:W2:Y:S01]  /*1caa0*/  LDL.LU R15, [R1+0x778] ;  /* 0x00077800010f7983 */ /* 0x000ea20000300800 */
[----:B-1----:R-:W-:-:S03]  /*1cab0*/  SEL R4, R27, R13, !P2 ;  /* 0x0000000d1b047207 */ /* 0x002fc60005000000 */
[----:B------:R0:W-:Y:S04]  /*1cac0*/  STL [R1+0x7f4], R3 ;  /* 0x0007f40301007387 */ /* 0x0001e80000100800 */
[----:B------:R1:W-:Y:S01]  /*1cad0*/  STL [R1+0x7f0], R2 ;  /* 0x0007f00201007387 */ /* 0x0003e20000100800 */
[----:B0-----:R-:W-:-:S03]  /*1cae0*/  SEL R3, R27, R18, !P2 ;  /* 0x000000121b037207 */ /* 0x001fc60005000000 */
[----:B------:R-:W-:Y:S04]  /*1caf0*/  STL [R1+0x7ec], R4 ;  /* 0x0007ec0401007387 */ /* 0x000fe80000100800 */
[----:B------:R-:W-:Y:S04]  /*1cb00*/  STL [R1+0x7e8], R3 ;  /* 0x0007e80301007387 */ /* 0x000fe80000100800 */
[----:B------:R-:W3:Y:S01]  /*1cb10*/  LDL.LU R20, [R1+0x764] ;  /* 0x0007640001147983 */ /* 0x000ee20000300800 */
[C---:B-1----:R-:W-:Y:S02]  /*1cb20*/  SEL R2, R27.reuse, R29, !P2 ;  /* 0x0000001d1b027207 */ /* 0x042fe40005000000 */
[----:B------:R-:W-:-:S03]  /*1cb30*/  SEL R0, R27, R0, !P2 ;  /* 0x000000001b007207 */ /* 0x000fc60005000000 */
        /* <DEDUP_REMOVED lines=31> */
[----:B0-----:R-:W5:Y:S04]  /*1cd30*/  LDL.LU R13, [R1+0x6ec] ;  /* 0x0006ec00010d7983 */ /* 0x001f680000300800 */
        /* <DEDUP_REMOVED lines=8> */
[----:B0-----:R-:W2:Y:S01]  /*1cdc0*/  LDL.LU R20, [R1+0x354c] ;  /* 0x00354c0001147983 */ /* 0x001ea20000300800 */
[C---:B----4-:R-:W-:Y:S02]  /*1cdd0*/  SEL R23, R27.reuse, R23, !P2 ;  /* 0x000000171b177207 */ /* 0x050fe40005000000 */
[C---:B---3--:R-:W-:Y:S02]  /*1cde0*/  SEL R3, R27.reuse, R3, !P2 ;  /* 0x000000031b037207 */ /* 0x048fe40005000000 */
[C---:B-----5:R-:W-:Y:S02]  /*1cdf0*/  SEL R2, R27.reuse, R2, !P2 ;  /* 0x000000021b027207 */ /* 0x060fe40005000000 */
[----:B------:R-:W-:-:S02]  /*1ce00*/  SEL R10, R27, R10, !P2 ;  /* 0x0000000a1b0a7207 */ /* 0x000fc40005000000 */
[C---:B------:R-:W-:Y:S02]  /*1ce10*/  SEL R7, R27.reuse, R7, !P2 ;  /* 0x000000071b077207 */ /* 0x040fe40005000000 */
[C---:B------:R-:W-:Y:S02]  /*1ce20*/  SEL R4, R27.reuse, R4, !P2 ;  /* 0x000000041b047207 */ /* 0x040fe40005000000 */
[----:B--2---:R-:W-:-:S05]  /*1ce30*/  SEL R20, R27, R20, !P2 ;  /* 0x000000141b147207 */ /* 0x004fca0005000000 */
[----:B------:R0:W-:Y:S02]  /*1ce40*/  STL [R1+0x7cc], R20 ;  /* 0x0007cc1401007387 */ /* 0x0001e40000100800 */
[C---:B0-----:R-:W-:Y:S02]  /*1ce50*/  SEL R20, R27.reuse, R21, !P2 ;  /* 0x000000151b147207 */ /* 0x041fe40005000000 */
[----:B------:R-:W-:-:S03]  /*1ce60*/  SEL R21, R27, R22, !P2 ;  /* 0x000000161b157207 */ /* 0x000fc60005000000 */
[----:B------:R0:W-:Y:S01]  /*1ce70*/  STL [R1+0x7c8], R20 ;  /* 0x0007c81401007387 */ /* 0x0001e20000100800 */
[----:B------:R-:W-:-:S03]  /*1ce80*/  SEL R22, R27, R25, !P2 ;  /* 0x000000191b167207 */ /* 0x000fc60005000000 */
[----:B------:R-:W-:Y:S01]  /*1ce90*/  STL [R1+0x7c4], R23 ;  /* 0x0007c41701007387 */ /* 0x000fe20000100800 */
[----:B0-----:R-:W-:-:S03]  /*1cea0*/  SEL R20, R27, R24, !P2 ;  /* 0x000000181b147207 */ /* 0x001fc60005000000 */
[----:B------:R0:W-:Y:S04]  /*1ceb0*/  STL [R1+0x7c0], R21 ;  /* 0x0007c01501007387 */ /* 0x0001e80000100800 */
[----:B------:R1:W-:Y:S01]  /*1cec0*/  STL [R1+0x7b8], R20 ;  /* 0x0007b81401007387 */ /* 0x0003e20000100800 */
[----:B0-----:R-:W-:-:S03]  /*1ced0*/  SEL R21, R27, R26, !P2 ;  /* 0x0000001a1b157207 */ /* 0x001fc60005000000 */
[----:B------:R-:W-:Y:S01]  /*1cee0*/  STL [R1+0x7b4], R22 ;  /* 0x0007b41601007387 */ /* 0x000fe20000100800 */
[----:B-1----:R-:W-:-:S03]  /*1cef0*/  SEL R20, R27, R28, !P2 ;  /* 0x0000001c1b147207 */ /* 0x002fc60005000000 */
        /* <DEDUP_REMOVED lines=12> */
[----:B------:R0:W-:Y:S04]  /*1cfc0*/  STL [R1+0x790], R3 ;  /* 0x0007900301007387 */ /* 0x0001e80000100800 */
        /* <DEDUP_REMOVED lines=9> */
[C---:B-1----:R-:W-:Y:S02]  /*1d060*/  SEL R2, R27.reuse, R0, !P2 ;  /* 0x000000001b027207 */ /* 0x042fe40005000000 */
[----:B------:R-:W3:Y:S01]  /*1d070*/  LDL.LU R0, [R1+0x700] ;  /* 0x0007000001007983 */ /* 0x000ee20000300800 */
[----:B--2---:R-:W-:-:S03]  /*1d080*/  SEL R4, R27, R16, !P2 ;  /* 0x000000101b047207 */ /* 0x004fc60005000000 */
        /* <DEDUP_REMOVED lines=8> */
[----:B------:R-:W-:Y:S04]  /*1d110*/  STL [R1+0x75c], R4 ;  /* 0x00075c0401007387 */ /* 0x000fe80000100800 */
[----:B------:R-:W2:Y:S01]  /*1d120*/  LDL.LU R20, [R1+0x6d4] ;  /* 0x0006d40001147983 */ /* 0x000ea20000300800 */
[C---:B0-----:R-:W-:Y:S02]  /*1d130*/  SEL R3, R27.reuse, R29, !P2 ;  /* 0x0000001d1b037207 */ /* 0x041fe40005000000 */
[----:B-1----:R-:W-:-:S03]  /*1d140*/  SEL R2, R27, R15, !P2 ;  /* 0x0000000f1b027207 */ /* 0x002fc60005000000 */
[----:B------:R-:W-:Y:S04]  /*1d150*/  STL [R1+0x754], R3 ;  /* 0x0007540301007387 */ /* 0x000fe80000100800 */
[----:B--2---:R0:W-:Y:S04]  /*1d160*/  STL [R1+0x3544], R20 ;  /* 0x0035441401007387 */ /* 0x0041e80000100800 */
[----:B------:R-:W-:Y:S04]  /*1d170*/  STL [R1+0x750], R2 ;  /* 0x0007500201007387 */ /* 0x000fe80000100800 */
[----:B0-----:R-:W2:Y:S01]  /*1d180*/  LDL.LU R20, [R1+0x6d0] ;  /* 0x0006d00001147983 */ /* 0x001ea20000300800 */
[----:B---3--:R-:W-:-:S03]  /*1d190*/  SEL R0, R27, R0, !P2 ;  /* 0x000000001b007207 */ /* 0x008fc60005000000 */
        /* <DEDUP_REMOVED lines=24> */
[----:B------:R-:W4:Y:S04]  /*1d320*/  LDL.LU R16, [R1+0x66c] ;  /* 0x00066c0001107983 */ /* 0x000f280000300800 */
[----:B------:R-:W4:Y:S04]  /*1d330*/  LDL.LU R12, [R1+0x67c] ;  /* 0x00067c00010c7983 */ /* 0x000f280000300800 */
[----:B------:R-:W4:Y:S04]  /*1d340*/  LDL.LU R13, [R1+0x680] ;  /* 0x00068000010d7983 */ /* 0x000f280000300800 */
[----:B------:R-:W4:Y:S04]  /*1d350*/  LDL.LU R18, [R1+0x688] ;  /* 0x0006880001127983 */ /* 0x000f280000300800 */
[----:B------:R-:W4:Y:S04]  /*1d360*/  LDL.LU R29, [R1+0x68c] ;  /* 0x00068c00011d7983 */ /* 0x000f280000300800 */
        /* <DEDUP_REMOVED lines=11> */
[C---:B------:R-:W-:Y:S02]  /*1d420*/  SEL R6, R27.reuse, R6, !P2 ;  /* 0x000000061b067207 */ /* 0x040fe40005000000 */
        /* <DEDUP_REMOVED lines=13> */
[----:B-1----:R-:W-:-:S03]  /*1d500*/  SEL R20, R27, R3, !P2 ;  /* 0x000000031b147207 */ /* 0x002fc60005000000 */
        /* <DEDUP_REMOVED lines=19> */
[----:B------:R-:W2:Y:S04]  /*1d640*/  LDL.LU R15, [R1+0x674] ;  /* 0x00067400010f7983 */ /* 0x000ea80000300800 */
[----:B------:R1:W-:Y:S01]  /*1d650*/  STL [R1+0x6f8], R2 ;  /* 0x0006f80201007387 */ /* 0x0003e20000100800 */
[----:B0-----:R-:W-:-:S03]  /*1d660*/  SEL R4, R27, R11, !P2 ;  /* 0x0000000b1b047207 */ /* 0x001fc60005000000 */
[----:B------:R0:W-:Y:S01]  /*1d670*/  STL [R1+0x6f4], R3 ;  /* 0x0006f40301007387 */ /* 0x0001e20000100800 */
[C---:B-1----:R-:W-:Y:S02]  /*1d680*/  SEL R2, R27.reuse, R14, !P2 ;  /* 0x0000000e1b027207 */ /* 0x042fe40005000000 */
[----:B0-----:R-:W-:-:S03]  /*1d690*/  SEL R3, R27, R16, !P2 ;  /* 0x000000101b037207 */ /* 0x001fc60005000000 */
[----:B------:R0:W-:Y:S04]  /*1d6a0*/  STL [R1+0x6ec], R2 ;  /* 0x0006ec0201007387 */ /* 0x0001e80000100800 */
[----:B------:R1:W-:Y:S04]  /*1d6b0*/  STL [R1+0x6e8], R4 ;  /* 0x0006e80401007387 */ /* 0x0003e80000100800 */
[----:B------:R3:W-:Y:S01]  /*1d6c0*/  STL [R1+0x6e0], R3 ;  /* 0x0006e00301007387 */ /* 0x0007e20000100800 */
[C---:B0-----:R-:W-:Y:S02]  /*1d6d0*/  SEL R2, R27.reuse, R12, !P2 ;  /* 0x0000000c1b027207 */ /* 0x041fe40005000000 */
[----:B-1----:R-:W-:-:S03]  /*1d6e0*/  SEL R4, R27, R13, !P2 ;  /* 0x0000000d1b047207 */ /* 0x002fc60005000000 */
[----:B------:R0:W-:Y:S01]  /*1d6f0*/  STL [R1+0x6dc], R2 ;  /* 0x0006dc0201007387 */ /* 0x0001e20000100800 */
[----:B---3--:R-:W-:-:S03]  /*1d700*/  SEL R3, R27, R18, !P2 ;  /* 0x000000121b037207 */ /* 0x008fc60005000000 */
[----:B------:R-:W-:Y:S04]  /*1d710*/  STL [R1+0x6d8], R4 ;  /* 0x0006d80401007387 */ /* 0x000fe80000100800 */
[----:B------:R-:W-:Y:S04]  /*1d720*/  STL [R1+0x6d4], R3 ;  /* 0x0006d40301007387 */ /* 0x000fe80000100800 */
[----:B------:R-:W3:Y:S01]  /*1d730*/  LDL.LU R20, [R1+0x658] ;  /* 0x0006580001147983 */ /* 0x000ee20000300800 */
[C---:B0-----:R-:W-:Y:S02]  /*1d740*/  SEL R2, R27.reuse, R29, !P2 ;  /* 0x0000001d1b027207 */ /* 0x041fe40005000000 */
        /* <DEDUP_REMOVED lines=29> */
[----:B0-----:R-:W5:Y:S04]  /*1d920*/  LDL.LU R11, [R1+0x5f8] ;  /* 0x0005f800010b7983 */ /* 0x001f680000300800 */
        /* <DEDUP_REMOVED lines=12> */
[C---:B---3--:R-:W-:Y:S02]  /*1d9f0*/  SEL R21, R27.reuse, R21, !P2 ;  /* 0x000000151b157207 */ /* 0x048fe40005000000 */
[C---:B----4-:R-:W-:Y:S02]  /*1da00*/  SEL R23, R27.reuse, R23, !P2 ;  /* 0x000000171b177207 */ /* 0x050fe40005000000 */
[C---:B-----5:R-:W-:Y:S02]  /*1da10*/  SEL R3, R27.reuse, R3, !P2 ;  /* 0x000000031b037207 */ /* 0x060fe40005000000 */
[----:B------:R-:W-:-:S02]  /*1da20*/  SEL R5, R27, R5, !P2 ;  /* 0x000000051b057207 */ /* 0x000fc40005000000 */
[----:B--2---:R-:W-:-:S05]  /*1da30*/  SEL R20, R27, R20, !P2 ;  /* 0x000000141b147207 */ /* 0x004fca0005000000 */
        /* <DEDUP_REMOVED lines=14> */
[C---:B------:R-:W-:Y:S01]  /*1db20*/  SEL R2, R27.reuse, R10, !P2 ;  /* 0x0000000a1b027207 */ /* 0x040fe20005000000 */
[----:B------:R0:W-:Y:S04]  /*1db30*/  STL [R1+0x69c], R3 ;  /* 0x00069c0301007387 */ /* 0x0001e80000100800 */
[----:B------:R-:W-:Y:S04]  /*1db40*/  STL [R1+0x698], R20 ;  /* 0x0006981401007387 */ /* 0x000fe80000100800 */
[----:B------:R1:W-:Y:S01]  /*1db50*/  STL [R1+0x690], R2 ;  /* 0x0006900201007387 */ /* 0x0003e20000100800 */
[----:B0-----:R-:W-:-:S02]  /*1db60*/  SEL R3, R27, R9, !P2 ;  /* 0x000000091b037207 */ /* 0x001fc40005000000 */
[----:B------:R-:W-:-:S03]  /*1db70*/  SEL R9, R27, R19, !P2 ;  /* 0x000000131b097207 */ /* 0x000fc60005000000 */
[----:B------:R0:W-:Y:S01]  /*1db80*/  STL [R1+0x68c], R3 ;  /* 0x00068c0301007387 */ /* 0x0001e20000100800 */
[----:B-1----:R-:W-:-:S03]  /*1db90*/  SEL R2, R27, R7, !P2 ;  /* 0x000000071b027207 */ /* 0x002fc60005000000 */
[----:B------:R-:W-:Y:S04]  /*1dba0*/  STL [R1+0x688], R9 ;  /* 0x0006880901007387 */ /* 0x000fe80000100800 */
[----:B------:R1:W-:Y:S01]  /*1dbb0*/  STL [R1+0x684], R2 ;  /* 0x0006840201007387 */ /* 0x0003e20000100800 */
[----:B0-----:R-:W-:-:S05]  /*1dbc0*/  SEL R3, R27, R6, !P2 ;  /* 0x000000061b037207 */ /* 0x001fca0005000000 */
[----:B------:R0:W-:Y:S01]  /*1dbd0*/  STL [R1+0x680], R3 ;  /* 0x0006800301007387 */ /* 0x0001e20000100800 */
[----:B-1----:R-:W-:-:S03]  /*1dbe0*/  SEL R2, R27, R4, !P2 ;  /* 0x000000041b027207 */ /* 0x002fc60005000000 */
[----:B------:R-:W-:Y:S01]  /*1dbf0*/  STL [R1+0x67c], R5 ;  /* 0x00067c0501007387 */ /* 0x000fe20000100800 */
[C---:B------:R-:W-:Y:S02]  /*1dc00*/  SEL R4, R27.reuse, R17, !P2 ;  /* 0x000000111b047207 */ /* 0x040fe40005000000 */
[C---:B0-----:R-:W-:Y:S02]  /*1dc10*/  SEL R3, R27.reuse, R0, !P2 ;  /* 0x000000001b037207 */ /* 0x041fe40005000000 */
[----:B------:R-:W2:Y:S04]  /*1dc20*/  LDL.LU R0, [R1+0x5d8] ;  /* 0x0005d80001007983 */ /* 0x000ea80000300800 */
[----:B------:R0:W-:Y:S04]  /*1dc30*/  STL [R1+0x674], R2 ;  /* 0x0006740201007387 */ /* 0x0001e80000100800 */
[----:B------:R1:W-:Y:S01]  /*1dc40*/  STL [R1+0x670], R3 ;  /* 0x0006700301007387 */ /* 0x0003e20000100800 */
[----:B0-----:R-:W-:-:S02]  /*1dc50*/  SEL R2, R27, R8, !P2 ;  /* 0x000000081b027207 */ /* 0x001fc40005000000 */
[----:B-1----:R-:W-:-:S03]  /*1dc60*/  SEL R3, R27, R14, !P2 ;  /* 0x0000000e1b037207 */ /* 0x002fc60005000000 */
[----:B------:R0:W-:Y:S04]  /*1dc70*/  STL [R1+0x66c], R2 ;  /* 0x00066c0201007387 */ /* 0x0001e80000100800 */
        /* <DEDUP_REMOVED lines=9> */
[----:B---3--:R-:W-:-:S03]  /*1dd10*/  SEL R4, R27, R18, !P2 ;  /* 0x000000121b047207 */ /* 0x008fc60005000000 */
[----:B------:R1:W-:Y:S04]  /*1dd20*/  STL [R1+0x64c], R2 ;  /* 0x00064c0201007387 */ /* 0x0003e80000100800 */
[----:B------:R-:W-:Y:S04]  /*1dd30*/  STL [R1+0x648], R4 ;  /* 0x0006480401007387 */ /* 0x000fe80000100800 */
[----:B------:R-:W3:Y:S01]  /*1dd40*/  LDL.LU R20, [R1+0x5cc] ;  /* 0x0005cc0001147983 */ /* 0x000ee20000300800 */
[C---:B0-----:R-:W-:Y:S02]  /*1dd50*/  SEL R3, R27.reuse, R29, !P2 ;  /* 0x0000001d1b037207 */ /* 0x041fe40005000000 */
        /* <DEDUP_REMOVED lines=72> */
[----:B------:R-:W2:Y:S04]  /*1e1e0*/  LDL.LU R15, [R1+0x550] ;  /* 0x00055000010f7983 */ /* 0x000ea80000300800 */
[----:B------:R0:W-:Y:S04]  /*1e1f0*/  STL [R1+0x5f0], R3 ;  /* 0x0005f00301007387 */ /* 0x0001e80000100800 */
[----:B------:R1:W-:Y:S01]  /*1e200*/  STL [R1+0x5ec], R2 ;  /* 0x0005ec0201007387 */ /* 0x0003e20000100800 */
[C---:B0-----:R-:W-:Y:S02]  /*1e210*/  SEL R3, R27.reuse, R5, !P2 ;  /* 0x000000051b037207 */ /* 0x041fe40005000000 */
[----:B-1----:R-:W-:-:S03]  /*1e220*/  SEL R2, R27, R4, !P2 ;  /* 0x000000041b027207 */ /* 0x002fc60005000000 */
[----:B------:R0:W-:Y:S01]  /*1e230*/  STL [R1+0x5e8], R3 ;  /* 0x0005e80301007387 */ /* 0x0001e20000100800 */
[----:B------:R-:W-:-:S03]  /*1e240*/  SEL R4, R27, R8, !P2 ;  /* 0x000000081b047207 */ /* 0x000fc60005000000 */
        /* <DEDUP_REMOVED lines=43> */
[----:B0-----:R-:W4:Y:S04]  /*1e500*/  LDL.LU R4, [R1+0x4f8] ;  /* 0x0004f80001047983 */ /* 0x001f280000300800 */
        /* <DEDUP_REMOVED lines=9> */
[----:B------:R-:W4:Y:S01]  /*1e5a0*/  LDL.LU R15, [R1+0x4e4] ;  /* 0x0004e400010f7983 */ /* 0x000f220000300800 */
        /* <DEDUP_REMOVED lines=38> */
[----:B------:R0:W-:Y:S04]  /*1e810*/  STL [R1+0x564], R3 ;  /* 0x0005640301007387 */ /* 0x0001e80000100800 */
[----:B------:R1:W-:Y:S01]  /*1e820*/  STL [R1+0x560], R2 ;  /* 0x0005600201007387 */ /* 0x0003e20000100800 */
[C---:B0-----:R-:W-:Y:S02]  /*1e830*/  SEL R3, R27.reuse, R4, !P2 ;  /* 0x000000041b037207 */ /* 0x041fe40005000000 */
[C---:B------:R-:W-:Y:S02]  /*1e840*/  SEL R4, R27.reuse, R17, !P2 ;  /* 0x000000111b047207 */ /* 0x040fe40005000000 */
[C---:B-1----:R-:W-:Y:S01]  /*1e850*/  SEL R2, R27.reuse, R8, !P2 ;  /* 0x000000081b027207 */ /* 0x042fe20005000000 */
[----:B------:R-:W-:Y:S04]  /*1e860*/  STL [R1+0x55c], R5 ;  /* 0x00055c0501007387 */ /* 0x000fe80000100800 */
[----:B------:R0:W-:Y:S04]  /*1e870*/  STL [R1+0x558], R3 ;  /* 0x0005580301007387 */ /* 0x0001e80000100800 */
[----:B------:R1:W-:Y:S04]  /*1e880*/  STL [R1+0x554], R2 ;  /* 0x0005540201007387 */ /* 0x0003e80000100800 */
[----:B------:R3:W-:Y:S01]  /*1e890*/  STL [R1+0x550], R4 ;  /* 0x0005500401007387 */ /* 0x0007e20000100800 */
[----:B0-----:R-:W-:-:S02]  /*1e8a0*/  SEL R3, R27, R14, !P2 ;  /* 0x0000000e1b037207 */ /* 0x001fc40005000000 */
[----:B-1----:R-:W-:-:S03]  /*1e8b0*/  SEL R2, R27, R11, !P2 ;  /* 0x0000000b1b027207 */ /* 0x002fc60005000000 */
[----:B------:R0:W-:Y:S01]  /*1e8c0*/  STL [R1+0x54c], R3 ;  /* 0x00054c0301007387 */ /* 0x0001e20000100800 */
[----:B---3--:R-:W-:-:S03]  /*1e8d0*/  SEL R4, R27, R16, !P2 ;  /* 0x000000101b047207 */ /* 0x008fc60005000000 */
        /* <DEDUP_REMOVED lines=31> */
[----:B------:R0:W-:Y:S04]  /*1ead0*/  STL [R1+0x52c], R0 ;  /* 0x00052c0001007387 */ /* 0x0001e80000100800 */
[----:B------:R-:W5:Y:S04]  /*1eae0*/  LDL.LU R7, [R1+0x488] ;  /* 0x0004880001077983 */ /* 0x000f680000300800 */
        /* <DEDUP_REMOVED lines=21> */
[----:B--2---:R-:W-:-:S05]  /*1ec40*/  SEL R20, R27, R20, !P2 ;  /* 0x000000141b147207 */ /* 0x004fca0005000000 */
[----:B------:R0:W-:Y:S02]  /*1ec50*/  STL [R1+0x520], R20 ;  /* 0x0005201401007387 */ /* 0x0001e40000100800 */
[C---:B0-----:R-:W-:Y:S02]  /*1ec60*/  SEL R20, R27.reuse, R21, !P2 ;  /* 0x000000151b147207 */ /* 0x041fe40005000000 */
[----:B------:R-:W-:-:S03]  /*1ec70*/  SEL R21, R27, R23, !P2 ;  /* 0x000000171b157207 */ /* 0x000fc60005000000 */
        /* <DEDUP_REMOVED lines=13> */
[C---:B------:R-:W-:Y:S02]  /*1ed50*/  SEL R3, R27.reuse, R10, !P2 ;  /* 0x0000000a1b037207 */ /* 0x040fe40005000000 */
[C---:B-1----:R-:W-:Y:S01]  /*1ed60*/  SEL R20, R27.reuse, R2, !P2 ;  /* 0x000000021b147207 */ /* 0x042fe20005000000 */
[----:B------:R-:W-:Y:S01]  /*1ed70*/  STL [R1+0x4fc], R21 ;  /* 0x0004fc1501007387 */ /* 0x000fe20000100800 */
[----:B------:R-:W-:-:S03]  /*1ed80*/  SEL R2, R27, R15, !P2 ;  /* 0x0000000f1b027207 */ /* 0x000fc60005000000 */
[----:B------:R-:W-:Y:S04]  /*1ed90*/  STL [R1+0x4f8], R20 ;  /* 0x0004f81401007387 */ /* 0x000fe80000100800 */
[----:B------:R-:W2:Y:S04]  /*1eda0*/  LDL.LU R15, [R1+0x454] ;  /* 0x00045400010f7983 */ /* 0x000ea80000300800 */
        /* <DEDUP_REMOVED lines=89> */
[C---:B------:R-:W-:Y:S01]  /*1f340*/  SEL R3, R27.reuse, R0, !P2 ;  /* 0x000000001b037207 */ /* 0x040fe20005000000 */
[----:B------:R-:W-:Y:S04]  /*1f350*/  STL [R1+0x474], R21 ;  /* 0x0004741501007387 */ /* 0x000fe80000100800 */
[----:B------:R-:W2:Y:S04]  /*1f360*/  LDL.LU R0, [R1+0x348] ;  /* 0x0003480001007983 */ /* 0x000ea80000300800 */
[----:B------:R0:W-:Y:S04]  /*1f370*/  STL [R1+0x470], R20 ;  /* 0x0004701401007387 */ /* 0x0001e80000100800 */
[----:B------:R1:W-:Y:S01]  /*1f380*/  STL [R1+0x46c], R3 ;  /* 0x00046c0301007387 */ /* 0x0003e20000100800 */
[----:B0-----:R-:W-:-:S02]  /*1f390*/  SEL R20, R27, R2, !P2 ;  /* 0x000000021b147207 */ /* 0x001fc40005000000 */
[C---:B------:R-:W-:Y:S02]  /*1f3a0*/  SEL R2, R27.reuse, R9, !P2 ;  /* 0x000000091b027207 */ /* 0x040fe40005000000 */
[C---:B-1----:R-:W-:Y:S01]  /*1f3b0*/  SEL R3, R27.reuse, R10, !P2 ;  /* 0x0000000a1b037207 */ /* 0x042fe20005000000 */
[----:B------:R-:W-:Y:S01]  /*1f3c0*/  STL [R1+0x468], R20 ;  /* 0x0004681401007387 */ /* 0x000fe20000100800 */
[----:B------:R-:W-:-:S03]  /*1f3d0*/  SEL R9, R27, R19, !P2 ;  /* 0x000000131b097207 */ /* 0x000fc60005000000 */
[----:B------:R0:W-:Y:S04]  /*1f3e0*/  STL [R1+0x464], R3 ;  /* 0x0004640301007387 */ /* 0x0001e80000100800 */
[----:B------:R1:W-:Y:S01]  /*1f3f0*/  STL [R1+0x45c], R2 ;  /* 0x00045c0201007387 */ /* 0x0003e20000100800 */
[----:B0-----:R-:W-:-:S03]  /*1f400*/  SEL R3, R27, R7, !P2 ;  /* 0x000000071b037207 */ /* 0x001fc60005000000 */
[----:B------:R-:W-:Y:S01]  /*1f410*/  STL [R1+0x458], R9 ;  /* 0x0004580901007387 */ /* 0x000fe20000100800 */
        /* <DEDUP_REMOVED lines=86> */
[----:B-1----:R-:W-:-:S02]  /*1f980*/  SEL R20, R27, R3, !P2 ;  /* 0x000000031b147207 */ /* 0x002fc40005000000 */
[C---:B------:R-:W-:Y:S01]  /*1f990*/  SEL R3, R27.reuse, R2, !P2 ;  /* 0x000000021b037207 */ /* 0x040fe20005000000 */
        /* <DEDUP_REMOVED lines=48> */
[----:B------:R0:W-:Y:S04]  /*1fca0*/  STL [R1+0x374], R2 ;  /* 0x0003740201007387 */ /* 0x0001e80000100800 */
        /* <DEDUP_REMOVED lines=37> */
[----:B------:R-:W2:Y:S04]  /*1ff00*/  LDL.LU R0, [R1+0x1f4] ;  /* 0x0001f40001007983 */ /* 0x000ea80000300800 */
[----:B------:R0:W-:Y:S04]  /*1ff10*/  STL [R1+0x34c], R21 ;  /* 0x00034c1501007387 */ /* 0x0001e80000100800 */
[----:B------:R3:W-:Y:S01]  /*1ff20*/  STL [R1+0x348], R20 ;  /* 0x0003481401007387 */ /* 0x0007e20000100800 */
[C---:B-1----:R-:W-:Y:S02]  /*1ff30*/  SEL R22, R27.reuse, R28, !P2 ;  /* 0x0000001c1b167207 */ /* 0x042fe40005000000 */
[----:B0-----:R-:W-:-:S02]  /*1ff40*/  SEL R21, R27, R25, !P2 ;  /* 0x000000191b157207 */ /* 0x001fc40005000000 */
[----:B---3--:R-:W-:-:S03]  /*1ff50*/  SEL R20, R27, R26, !P2 ;  /* 0x0000001a1b147207 */ /* 0x008fc60005000000 */
[----:B------:R0:W-:Y:S04]  /*1ff60*/  STL [R1+0x344], R21 ;  /* 0x0003441501007387 */ /* 0x0001e80000100800 */
        /* <DEDUP_REMOVED lines=31> */
[----:B------:R-:W-:Y:S01]  /*20160*/  STL [R1+0x2d4], R3 ;  /* 0x0002d40301007387 */ /* 0x000fe20000100800 */
[----:B---3--:R-:W-:-:S03]  /*20170*/  SEL R4, R27, R18, !P2 ;  /* 0x000000121b047207 */ /* 0x008fc60005000000 */
[----:B------:R0:W-:Y:S04]  /*20180*/  STL [R1+0x2cc], R2 ;  /* 0x0002cc0201007387 */ /* 0x0001e80000100800 */
[----:B------:R-:W-:Y:S01]  /*20190*/  STL [R1+0x2c4], R4 ;  /* 0x0002c40401007387 */ /* 0x000fe20000100800 */
[----:B0-----:R-:W-:-:S03]  /*201a0*/  SEL R2, R27, R15, !P2 ;  /* 0x0000000f1b027207 */ /* 0x001fc60005000000 */
[----:B------:R-:W3:Y:S01]  /*201b0*/  LDL.LU R15, [R1+0x1e4] ;  /* 0x0001e400010f7983 */ /* 0x000ee20000300800 */
[----:B------:R-:W-:-:S05]  /*201c0*/  SEL R3, R27, R29, !P2 ;  /* 0x0000001d1b037207 */ /* 0x000fca0005000000 */
        /* <DEDUP_REMOVED lines=43> */
[----:B------:R0:W-:Y:S04]  /*20480*/  STL [R1+0x298], R15 ;  /* 0x0002980f01007387 */ /* 0x0001e80000100800 */
[----:B0-----:R-:W2:Y:S01]  /*20490*/  LDL.LU R15, [R1+0x3500] ;  /* 0x00350000010f7983 */ /* 0x001ea20000300800 */
[----:B----4-:R-:W-:-:S03]  /*204a0*/  SEL R21, R27, R21, !P2 ;  /* 0x000000151b157207 */ /* 0x010fc60005000000 */
[----:B------:R5:W-:Y:S04]  /*204b0*/  STL [R1+0x294], R20 ;  /* 0x0002941401007387 */ /* 0x000be80000100800 */
[----:B------:R0:W-:Y:S01]  /*204c0*/  STL [R1+0x288], R21 ;  /* 0x0002881501007387 */ /* 0x0001e20000100800 */
[C---:B-----5:R-:W-:Y:S02]  /*204d0*/  SEL R20, R27.reuse, R23, !P2 ;  /* 0x000000171b147207 */ /* 0x060fe40005000000 */
[----:B0-----:R-:W-:-:S03]  /*204e0*/  SEL R21, R27, R22, !P2 ;  /* 0x000000161b157207 */ /* 0x001fc60005000000 */
[----:B------:R0:W-:Y:S02]  /*204f0*/  STL [R1+0x284], R20 ;  /* 0x0002841401007387 */ /* 0x0001e40000100800 */
[C---:B0-----:R-:W-:Y:S02]  /*20500*/  SEL R20, R27.reuse, R24, !P2 ;  /* 0x000000181b147207 */ /* 0x041fe40005000000 */
[C---:B------:R-:W-:Y:S02]  /*20510*/  SEL R9, R27.reuse, R9, !P2 ;  /* 0x000000091b097207 */ /* 0x040fe40005000000 */
[C---:B------:R-:W-:Y:S02]  /*20520*/  SEL R6, R27.reuse, R6, !P2 ;  /* 0x000000061b067207 */ /* 0x040fe40005000000 */
[----:B--2---:R-:W-:-:S05]  /*20530*/  SEL R15, R27, R15, !P2 ;  /* 0x0000000f1b0f7207 */ /* 0x004fca0005000000 */
        /* <DEDUP_REMOVED lines=94> */
[----:B------:R0:W-:Y:S01]  /*20b20*/  STL [R1+0x1ac], R15 ;  /* 0x0001ac0f01007387 */ /* 0x0001e20000100800 */
[----:B-----5:R-:W-:-:S03]  /*20b30*/  SEL R21, R27, R22, !P2 ;  /* 0x000000161b157207 */ /* 0x020fc60005000000 */
        /* <DEDUP_REMOVED lines=95> */
[C---:B------:R-:W-:Y:S02]  /*21130*/  SEL R25, R27.reuse, R25, !P2 ;  /* 0x000000191b197207 */ /* 0x040fe40005000000 */
[C---:B------:R-:W-:Y:S02]  /*21140*/  SEL R28, R27.reuse, R28, !P2 ;  /* 0x0000001c1b1c7207 */ /* 0x040fe40005000000 */
[C---:B------:R-:W-:Y:S02]  /*21150*/  SEL R26, R27.reuse, R26, !P2 ;  /* 0x0000001a1b1a7207 */ /* 0x040fe40005000000 */
[C---:B------:R-:W-:Y:S02]  /*21160*/  SEL R3, R27.reuse, R3, !P2 ;  /* 0x000000031b037207 */ /* 0x040fe40005000000 */
[C---:B------:R-:W-:Y:S02]  /*21170*/  SEL R2, R27.reuse, R2, !P2 ;  /* 0x000000021b027207 */ /* 0x040fe40005000000 */
        /* <DEDUP_REMOVED lines=17> */
[----:B--2---:R-:W-:-:S05]  /*21290*/  SEL R20, R27, R20, !P2 ;  /* 0x000000141b147207 */ /* 0x004fca0005000000 */
[----:B------:R0:W-:Y:S04]  /*212a0*/  STL [R1+0x11c], R20 ;  /* 0x00011c1401007387 */ /* 0x0001e80000100800 */
[----:B0-----:R-:W2:Y:S04]  /*212b0*/  LDL.LU R20, [R1+0x34e4] ;  /* 0x0034e40001147983 */ /* 0x001ea80000300800 */
[----:B------:R0:W-:Y:S04]  /*212c0*/  STL [R1+0x118], R21 ;  /* 0x0001181501007387 */ /* 0x0001e80000100800 */
[----:B0-----:R-:W3:Y:S04]  /*212d0*/  LDL.LU R21, [R1+0x34e0] ;  /* 0x0034e00001157983 */ /* 0x001ee80000300800 */
[----:B------:R0:W-:Y:S04]  /*212e0*/  STL [R1+0x114], R23 ;  /* 0x0001141701007387 */ /* 0x0001e80000100800 */
[----:B0-----:R-:W4:Y:S04]  /*212f0*/  LDL.LU R23, [R1+0x34dc] ;  /* 0x0034dc0001177983 */ /* 0x001f280000300800 */
[----:B------:R0:W-:Y:S04]  /*21300*/  STL [R1+0x110], R22 ;  /* 0x0001101601007387 */ /* 0x0001e80000100800 */
[----:B0-----:R-:W5:Y:S04]  /*21310*/  LDL.LU R22, [R1+0x34d8] ;  /* 0x0034d80001167983 */ /* 0x001f680000300800 */
[----:B------:R0:W-:Y:S04]  /*21320*/  STL [R1+0x10c], R24 ;  /* 0x00010c1801007387 */ /* 0x0001e80000100800 */
[----:B0-----:R-:W2:Y:S04]  /*21330*/  LDL.LU R24, [R1+0x34d4] ;  /* 0x0034d40001187983 */ /* 0x001ea80000300800 */
[----:B------:R0:W-:Y:S04]  /*21340*/  STL [R1+0x108], R25 ;  /* 0x0001081901007387 */ /* 0x0001e80000100800 */
[----:B0-----:R-:W3:Y:S04]  /*21350*/  LDL.LU R25, [R1+0x34d0] ;  /* 0x0034d00001197983 */ /* 0x001ee80000300800 */
[----:B------:R0:W-:Y:S04]  /*21360*/  STL [R1+0x104], R28 ;  /* 0x0001041c01007387 */ /* 0x0001e80000100800 */
[----:B0-----:R-:W4:Y:S04]  /*21370*/  LDL.LU R28, [R1+0x34cc] ;  /* 0x0034cc00011c7983 */ /* 0x001f280000300800 */
        /* <DEDUP_REMOVED lines=11> */
[----:B0-----:R-:W5:Y:S04]  /*21430*/  LDL.LU R19, [R1+0x34b4] ;  /* 0x0034b40001137983 */ /* 0x001f680000300800 */
        /* <DEDUP_REMOVED lines=9> */
[----:B0-----:R-:W2:Y:S04]  /*214d0*/  LDL.LU R8, [R1+0x34a0] ;  /* 0x0034a00001087983 */ /* 0x001ea80000300800 */
[----:B------:R0:W-:Y:S04]  /*214e0*/  STL [R1+0xd0], R17 ;  /* 0x0000d01101007387 */ /* 0x0001e80000100800 */
[----:B0-----:R-:W3:Y:S04]  /*214f0*/  LDL.LU R17, [R1+0x349c] ;  /* 0x00349c0001117983 */ /* 0x001ee80000300800 */
[----:B------:R0:W-:Y:S04]  /*21500*/  STL [R1+0xcc], R14 ;  /* 0x0000cc0e01007387 */ /* 0x0001e80000100800 */
[----:B0-----:R-:W5:Y:S04]  /*21510*/  LDL.LU R14, [R1+0x3498] ;  /* 0x00349800010e7983 */ /* 0x001f680000300800 */
        /* <DEDUP_REMOVED lines=13> */
[----:B0-----:R-:W3:Y:S01]  /*215f0*/  LDL.LU R0, [R1+0x347c] ;  /* 0x00347c0001007983 */ /* 0x001ee20000300800 */
[----:B------:R-:W-:-:S05]  /*21600*/  SEL R15, R27, R15, !P2 ;  /* 0x0000000f1b0f7207 */ /* 0x000fca0005000000 */
[----:B------:R3:W-:Y:S02]  /*21610*/  STL [R1+0x94], R15 ;  /* 0x0000940f01007387 */ /* 0x0007e40000100800 */
[C---:B---3--:R-:W-:Y:S02]  /*21620*/  SEL R15, R27.reuse, R0, !P2 ;  /* 0x000000001b0f7207 */ /* 0x048fe40005000000 */
[----:B------:R-:W3:Y:S01]  /*21630*/  LDL.LU R0, [R1+0x3478] ;  /* 0x0034780001007983 */ /* 0x000ee20000300800 */
[C---:B--2---:R-:W-:Y:S02]  /*21640*/  SEL R29, R27.reuse, R29, !P2 ;  /* 0x0000001d1b1d7207 */ /* 0x044fe40005000000 */
[C---:B----4-:R-:W-:Y:S01]  /*21650*/  SEL R18, R27.reuse, R18, !P2 ;  /* 0x000000121b127207 */ /* 0x050fe20005000000 */
[----:B------:R5:W-:Y:S01]  /*21660*/  STL [R1+0x90], R15 ;  /* 0x0000900f01007387 */ /* 0x000be20000100800 */
[----:B------:R-:W-:-:S03]  /*21670*/  SEL R11, R27, R11, !P2 ;  /* 0x0000000b1b0b7207 */ /* 0x000fc60005000000 */
[----:B------:R-:W-:Y:S01]  /*21680*/  STL [R1+0x8c], R29 ;  /* 0x00008c1d01007387 */ /* 0x000fe20000100800 */
[C---:B-----5:R-:W-:Y:S02]  /*21690*/  SEL R15, R27.reuse, R13, !P2 ;  /* 0x0000000d1b0f7207 */ /* 0x060fe40005000000 */
[C---:B------:R-:W-:Y:S02]  /*216a0*/  SEL R13, R27.reuse, R12, !P2 ;  /* 0x0000000c1b0d7207 */ /* 0x040fe40005000000 */
[C---:B------:R-:W-:Y:S01]  /*216b0*/  SEL R12, R27.reuse, R16, !P2 ;  /* 0x000000101b0c7207 */ /* 0x040fe20005000000 */
[----:B------:R0:W-:Y:S04]  /*216c0*/  STL [R1+0x80], R18 ;  /* 0x0000801201007387 */ /* 0x0001e80000100800 */
[----:B------:R-:W-:Y:S04]  /*216d0*/  STL [R1+0x7c], R15 ;  /* 0x00007c0f01007387 */ /* 0x000fe80000100800 */
[----:B------:R1:W-:Y:S01]  /*216e0*/  STL [R1+0x78], R13 ;  /* 0x0000780d01007387 */ /* 0x0003e20000100800 */
[----:B0-----:R-:W0:Y:S03]  /*216f0*/  LDC R18, c[0x0][0x23c] ;  /* 0x00008f00ff127b82 */ /* 0x001e260000000800 */
[----:B------:R2:W-:Y:S04]  /*21700*/  STL [R1+0x74], R12 ;  /* 0x0000740c01007387 */ /* 0x0005e80000100800 */
[----:B------:R4:W-:Y:S01]  /*21710*/  STL [R1+0x68], R11 ;  /* 0x0000680b01007387 */ /* 0x0009e20000100800 */
[----:B-1----:R-:W-:-:S02]  /*21720*/  SEL R13, R27, R14, !P2 ;  /* 0x0000000e1b0d7207 */ /* 0x002fc40005000000 */
[----:B--2---:R-:W-:-:S03]  /*21730*/  SEL R12, R27, R17, !P2 ;  /* 0x000000111b0c7207 */ /* 0x004fc60005000000 */
[----:B------:R-:W-:Y:S01]  /*21740*/  STL [R1+0x64], R13 ;  /* 0x0000640d01007387 */ /* 0x000fe20000100800 */
[----:B----4-:R-:W-:-:S03]  /*21750*/  SEL R11, R27, R8, !P2 ;  /* 0x000000081b0b7207 */ /* 0x010fc60005000000 */
[----:B------:R1:W-:Y:S01]  /*21760*/  STL [R1+0x60], R12 ;  /* 0x0000600c01007387 */ /* 0x0003e20000100800 */
[----:B------:R-:W-:-:S03]  /*21770*/  SEL R8, R27, R19, !P2 ;  /* 0x000000131b087207 */ /* 0x000fc60005000000 */
[----:B------:R2:W-:Y:S01]  /*21780*/  STL [R1+0x5c], R11 ;  /* 0x00005c0b01007387 */ /* 0x0005e20000100800 */
[----:B-1----:R-:W-:-:S03]  /*21790*/  SEL R12, R27, R25, !P2 ;  /* 0x000000191b0c7207 */ /* 0x002fc60005000000 */
[----:B------:R1:W-:Y:S01]  /*217a0*/  STL [R1+0x58], R8 ;  /* 0x0000580801007387 */ /* 0x0003e20000100800 */
[----:B--2---:R-:W-:-:S03]  /*217b0*/  SEL R11, R27, R24, !P2 ;  /* 0x000000181b0b7207 */ /* 0x004fc60005000000 */
[----:B------:R2:W-:Y:S01]  /*217c0*/  STL [R1+0x50], R12 ;  /* 0x0000500c01007387 */ /* 0x0005e20000100800 */
[----:B-1----:R-:W-:-:S03]  /*217d0*/  SEL R8, R27, R22, !P2 ;  /* 0x000000161b087207 */ /* 0x002fc60005000000 */
[----:B------:R-:W4:Y:S04]  /*217e0*/  LDL.LU R22, [R1+0x20] ;  /* 0x0000200001167983 */ /* 0x000f280000300800 */
[----:B------:R-:W-:Y:S04]  /*217f0*/  STL [R1+0x4c], R11 ;  /* 0x00004c0b01007387 */ /* 0x000fe80000100800 */
[----:B------:R-:W5:Y:S01]  /*21800*/  LDL.LU R24, [R1+0x1c] ;  /* 0x00001c0001187983 */ /* 0x000f620000300800 */
[----:B------:R-:W-:-:S03]  /*21810*/  LOP3.LUT R15, R2, 0x3f, RZ, 0xc0, !PT ;  /* 0x0000003f020f7812 */ /* 0x000fc600078ec0ff */
[----:B------:R1:W-:Y:S01]  /*21820*/  STL [R1+0x48], R8 ;  /* 0x0000480801007387 */ /* 0x0003e20000100800 */
[----:B--2---:R-:W-:Y:S01]  /*21830*/  SEL R12, R27, R21, !P2 ;  /* 0x000000151b0c7207 */ /* 0x004fe20005000000 */
[----:B0-----:R-:W-:Y:S01]  /*21840*/  IMAD R15, R15, R18, RZ ;  /* 0x000000120f0f7224 */ /* 0x001fe200078e02ff */
[C---:B-1----:R-:W-:Y:S02]  /*21850*/  SEL R8, R27.reuse, R23, !P2 ;  /* 0x000000171b087207 */ /* 0x042fe40005000000 */
[----:B------:R-:W2:Y:S04]  /*21860*/  LDL.LU R23, [R1+0x24] ;  /* 0x0000240001177983 */ /* 0x000ea80000300800 */
[----:B------:R-:W5:Y:S04]  /*21870*/  LDL.LU R25, [R1+0x18] ;  /* 0x0000180001197983 */ /* 0x000f680000300800 */
[----:B------:R0:W-:Y:S04]  /*21880*/  STL [R1+0x44], R8 ;  /* 0x0000440801007387 */ /* 0x0001e80000100800 */
[----:B------:R-:W-:Y:S01]  /*21890*/  STL [R1+0x30], R12 ;  /* 0x0000300c01007387 */ /* 0x000fe20000100800 */
[----:B0-----:R-:W-:-:S03]  /*218a0*/  SEL R8, R27, R20, !P2 ;  /* 0x000000141b087207 */ /* 0x001fc60005000000 */
[----:B------:R-:W4:Y:S04]  /*218b0*/  LDL.LU R27, [R1+0xfc] ;  /* 0x0000fc00011b7983 */ /* 0x000f280000300800 */
[----:B------:R0:W-:Y:S01]  /*218c0*/  STL [R1+0x2c], R8 ;  /* 0x00002c0801007387 */ /* 0x0001e20000100800 */
[----:B---3--:R-:W-:Y:S01]  /*218d0*/  IMAD R0, R0, UR4, RZ ;  /* 0x0000000400007c24 */ /* 0x008fe2000f8e02ff */
[----:B------:R-:W-:Y:S02]  /*218e0*/  ULDC.64 UR4, c[0x0][0x218] ;  /* 0x0000860000047ab9 */ /* 0x000fe40000000a00 */
[----:B0-----:R-:W-:-:S05]  /*218f0*/  IADD3 R8, P1, R15, UR4, RZ ;  /* 0x000000040f087c10 */ /* 0x001fca000ff3e0ff */
[----:B------:R0:W-:Y:S04]  /*21900*/  STL [R1+0x33f0], R8 ;  /* 0x0033f00801007387 */ /* 0x0001e80000100800 */
[----:B0-----:R-:W3:Y:S01]  /*21910*/  LDL.LU R8, [R1+0x54] ;  /* 0x0000540001087983 */ /* 0x001ee20000300800 */
[----:B------:R-:W0:Y:S01]  /*21920*/  S2R R13, SR_TID.X ;  /* 0x00000000000d7919 */ /* 0x000e220000002100 */
[C---:B------:R-:W-:Y:S01]  /*21930*/  IADD3 R11, P0, R0.reuse, UR10, RZ ;  /* 0x0000000a000b7c10 */ /* 0x040fe2000ff1e0ff */
[----:B------:R-:W-:Y:S01]  /*21940*/  IMAD R29, RZ, RZ, -UR6 ;  /* 0x80000006ff1d7e24 */ /* 0x000fe2000f8e02ff */
[----:B------:R-:W-:Y:S02]  /*21950*/  ULDC UR10, c[0x0][0x230] ;  /* 0x00008c00000a7ab9 */ /* 0x000fe40000000800 */
[----:B------:R-:W-:-:S02]  /*21960*/  LEA.HI.X.SX32 R14, R0, UR11, 0x1, P0 ;  /* 0x0000000b000e7c11 */ /* 0x000fc400080f0eff */
[----:B0-----:R-:W-:Y:S01]  /*21970*/  SHF.R.U32.HI R17, RZ, 0x4, R13 ;  /* 0x00000004ff117819 */ /* 0x001fe2000001160d */
[----:B------:R-:W-:Y:S01]  /*21980*/  IMAD R12, R29, 0x4, R28 ;  /* 0x000000041d0c7824 */ /* 0x000fe200078e021c */
[----:B------:R-:W-:Y:S01]  /*21990*/  SHF.R.U32.HI R13, RZ, 0x4, R2 ;  /* 0x00000004ff0d7819 */ /* 0x000fe20000011602 */
[----:B------:R-:W-:-:S04]  /*219a0*/  ULDC UR11, c[0x0][0x23c] ;  /* 0x00008f00000b7ab9 */ /* 0x000fc80000000800 */
[----:B------:R-:W-:-:S04]  /*219b0*/  VIADD R13, R13, 0x3c ;  /* 0x0000003c0d0d7836 */ /* 0x000fc80000000000 */
[----:B------:R-:W-:Y:S02]  /*219c0*/  IMAD R20, R13, UR6, RZ ;  /* 0x000000060d147c24 */ /* 0x000fe4000f8e02ff */
[----:B------:R-:W-:Y:S01]  /*219d0*/  IMAD R13, R18, 0x40, R15 ;  /* 0x00000040120d7824 */ /* 0x000fe200078e020f */
[----:B------:R-:W-:Y:S01]  /*219e0*/  SHF.R.U32.HI R2, RZ, 0x4, R2 ;  /* 0x00000004ff027819 */ /* 0x000fe20000011602 */
[----:B------:R-:W-:-:S03]  /*219f0*/  VIADD R17, R17, 0x7c ;  /* 0x0000007c11117836 */ /* 0x000fc60000000000 */
[----:B------:R-:W-:Y:S02]  /*21a00*/  IADD3 R0, P0, R13, UR4, RZ ;  /* 0x000000040d007c10 */ /* 0x000fe4000ff1e0ff */
[----:B------:R-:W-:Y:S01]  /*21a10*/  SGXT.U32 R2, R2, 0x2 ;  /* 0x000000020202781a */ /* 0x000fe20000000000 */
[----:B------:R-:W-:Y:S01]  /*21a20*/  IMAD R19, R17, UR6, RZ ;  /* 0x0000000611137c24 */ /* 0x000fe2000f8e02ff */
[----:B------:R-:W-:Y:S01]  /*21a30*/  ULDC UR4, c[0x0][0x238] ;  /* 0x00008e0000047ab9 */ /* 0x000fe20000000800 */
[----:B------:R0:W-:Y:S02]  /*21a40*/  STL [R1+0x33f4], R0 ;  /* 0x0033f40001007387 */ /* 0x0001e40000100800 */
[C---:B------:R-:W-:Y:S01]  /*21a50*/  IMAD R21, R2.reuse, UR6, RZ ;  /* 0x0000000602157c24 */ /* 0x040fe2000f8e02ff */
[----:B0-----:R-:W-:Y:S02]  /*21a60*/  LOP3.LUT R0, R2, 0x78, RZ, 0xfc, !PT ;  /* 0x0000007802007812 */ /* 0x001fe400078efcff */
[----:B------:R-:W-:-:S03]  /*21a70*/  IADD3 R2, P3, R19, R11, RZ ;  /* 0x0000000b13027210 */ /* 0x000fc60007f7e0ff */
[----:B------:R-:W-:Y:S01]  /*21a80*/  IMAD R0, R0, UR4, RZ ;  /* 0x0000000400007c24 */ /* 0x000fe2000f8e02ff */
[----:B------:R-:W-:Y:S01]  /*21a90*/  LEA.HI.X.SX32 R19, R19, R14, 0x1, P3 ;  /* 0x0000000e13137211 */ /* 0x000fe200018f0eff */
[----:B------:R0:W-:Y:S01]  /*21aa0*/  STL [R1+0x334c], R2 ;  /* 0x00334c0201007387 */ /* 0x0001e20000100800 */
[----:B------:R-:W-:Y:S01]  /*21ab0*/  IMAD R16, R29, 0x4, R12 ;  /* 0x000000041d107824 */ /* 0x000fe200078e020c */
[----:B------:R-:W-:Y:S01]  /*21ac0*/  ULDC UR4, c[0x0][0x240] ;  /* 0x0000900000047ab9 */ /* 0x000fe20000000800 */
[----:B0-----:R-:W-:-:S05]  /*21ad0*/  IADD3 R2, P5, R0, R11, RZ ;  /* 0x0000000b00027210 */ /* 0x001fca0007fbe0ff */
[----:B------:R3:W-:Y:S02]  /*21ae0*/  STL [R1+0x3350], R2 ;  /* 0x0033500201007387 */ /* 0x0007e40000100800 */
[----:B---3--:R-:W-:-:S05]  /*21af0*/  IADD3 R2, P4, R8, R11, RZ ;  /* 0x0000000b08027210 */ /* 0x008fca0007f9e0ff */
[----:B------:R4:W-:Y:S02]  /*21b00*/  STL [R1+0x3354], R2 ;  /* 0x0033540201007387 */ /* 0x0009e40000100800 */
[----:B----4-:R-:W-:-:S05]  /*21b10*/  IADD3 R2, P2, R27, R11, RZ ;  /* 0x0000000b1b027210 */ /* 0x010fca0007f5e0ff */
[----:B------:R0:W-:Y:S04]  /*21b20*/  STL [R1+0x3358], R2 ;  /* 0x0033580201007387 */ /* 0x0001e80000100800 */
[----:B0-----:R-:W3:Y:S01]  /*21b30*/  LDL.LU R2, [R1+0x3474] ;  /* 0x0034740001027983 */ /* 0x001ee20000300800 */
[----:B------:R-:W-:-:S03]  /*21b40*/  LEA.HI.X.SX32 R0, R0, R14, 0x1, P5 ;  /* 0x0000000e00007211 */ /* 0x000fc600028f0eff */
[----:B------:R2:W-:Y:S02]  /*21b50*/  STL [R1+0x3348], R19 ;  /* 0x0033481301007387 */ /* 0x0005e40000100800 */
[----:B--2---:R-:W-:-:S05]  /*21b60*/  IADD3 R19, P3, R23, R11, RZ ;  /* 0x0000000b17137210 */ /* 0x004fca0007f7e0ff */
[----:B------:R0:W-:Y:S04]  /*21b70*/  STL [R1+0x335c], R19 ;  /* 0x00335c1301007387 */ /* 0x0001e80000100800 */
[----:B------:R1:W-:Y:S01]  /*21b80*/  STL [R1+0x3340], R0 ;  /* 0x0033400001007387 */ /* 0x0003e20000100800 */
[----:B0-----:R-:W-:Y:S02]  /*21b90*/  IADD3 R19, P5, R22, R11, RZ ;  /* 0x0000000b16137210 */ /* 0x001fe40007fbe0ff */
[----:B-1----:R-:W-:-:S03]  /*21ba0*/  LEA.HI.X.SX32 R0, R8, R14, 0x1, P4 ;  /* 0x0000000e08007211 */ /* 0x002fc600020f0eff */
[----:B------:R0:W-:Y:S01]  /*21bb0*/  STL [R1+0x3344], R19 ;  /* 0x0033441301007387 */ /* 0x0001e20000100800 */
[----:B-----5:R-:W-:-:S03]  /*21bc0*/  IADD3 R8, P4, R24, R11, RZ ;  /* 0x0000000b18087210 */ /* 0x020fc60007f9e0ff */
[----:B------:R1:W-:Y:S01]  /*21bd0*/  STL [R1+0x3338], R0 ;  /* 0x0033380001007387 */ /* 0x0003e20000100800 */
[----:B0-----:R-:W-:-:S03]  /*21be0*/  LEA.HI.X.SX32 R19, R27, R14, 0x1, P2 ;  /* 0x0000000e1b137211 */ /* 0x001fc600010f0eff */
[----:B------:R0:W-:Y:S01]  /*21bf0*/  STL [R1+0x333c], R8 ;  /* 0x00333c0801007387 */ /* 0x0001e20000100800 */
[----:B-1----:R-:W-:-:S03]  /*21c00*/  IADD3 R0, P2, R25, R11, RZ ;  /* 0x0000000b19007210 */ /* 0x002fc60007f5e0ff */
[----:B------:R-:W-:Y:S04]  /*21c10*/  STL [R1+0x3330], R19 ;  /* 0x0033301301007387 */ /* 0x000fe80000100800 */
[----:B------:R1:W-:Y:S01]  /*21c20*/  STL [R1+0x3334], R0 ;  /* 0x0033340001007387 */ /* 0x0003e20000100800 */
[----:B0-----:R-:W-:-:S05]  /*21c30*/  LEA.HI.X.SX32 R8, R23, R14, 0x1, P3 ;  /* 0x0000000e17087211 */ /* 0x001fca00018f0eff */
[----:B------:R0:W-:Y:S01]  /*21c40*/  STL [R1+0x3328], R8 ;  /* 0x0033280801007387 */ /* 0x0001e20000100800 */
[----:B-1----:R-:W-:Y:S02]  /*21c50*/  LEA.HI.X.SX32 R0, R22, R14, 0x1, P5 ;  /* 0x0000000e16007211 */ /* 0x002fe400028f0eff */
[----:B0-----:R-:W-:Y:S01]  /*21c60*/  IADD3 R8, P5, R4, R11, RZ ;  /* 0x0000000b04087210 */ /* 0x001fe20007fbe0ff */
[----:B------:R-:W-:-:S04]  /*21c70*/  IMAD R17, R29, 0x4, R16 ;  /* 0x000000041d117824 */ /* 0x000fc800078e0210 */
[----:B------:R-:W-:Y:S01]  /*21c80*/  IMAD R18, R29, 0x4, R17 ;  /* 0x000000041d127824 */ /* 0x000fe200078e0211 */
[----:B---3--:R-:W-:-:S05]  /*21c90*/  IADD3 R19, P3, R2, R11, RZ ;  /* 0x0000000b02137210 */ /* 0x008fca0007f7e0ff */
[----:B------:R0:W-:Y:S04]  /*21ca0*/  STL [R1+0x332c], R19 ;  /* 0x00332c1301007387 */ /* 0x0001e80000100800 */
[----:B------:R1:W-:Y:S01]  /*21cb0*/  STL [R1+0x3320], R0 ;  /* 0x0033200001007387 */ /* 0x0003e20000100800 */
[----:B0-----:R-:W-:-:S03]  /*21cc0*/  LEA.HI.X.SX32 R19, R24, R14, 0x1, P4 ;  /* 0x0000000e18137211 */ /* 0x001fc600020f0eff */
[----:B------:R0:W-:Y:S01]  /*21cd0*/  STL [R1+0x3324], R8 ;  /* 0x0033240801007387 */ /* 0x0001e20000100800 */
[----:B-1----:R-:W-:-:S03]  /*21ce0*/  IADD3 R0, P4, R5, R11, RZ ;  /* 0x0000000b05007210 */ /* 0x002fc60007f9e0ff */
[----:B------:R1:W-:Y:S04]  /*21cf0*/  STL [R1+0x3318], R19 ;  /* 0x0033181301007387 */ /* 0x0003e80000100800 */
[----:B------:R2:W-:Y:S01]  /*21d00*/  STL [R1+0x331c], R0 ;  /* 0x00331c0001007387 */ /* 0x0005e20000100800 */
[----:B0-----:R-:W-:Y:S02]  /*21d10*/  LEA.HI.X.SX32 R8, R25, R14, 0x1, P2 ;  /* 0x0000000e19087211 */ /* 0x001fe400010f0eff */
[----:B-1----:R-:W-:-:S03]  /*21d20*/  IADD3 R19, P2, R6, R11, RZ ;  /* 0x0000000b06137210 */ /* 0x002fc60007f5e0ff */
[----:B------:R0:W-:Y:S01]  /*21d30*/  STL [R1+0x3310], R8 ;  /* 0x0033100801007387 */ /* 0x0001e20000100800 */
[----:B--2---:R-:W-:-:S03]  /*21d40*/  LEA.HI.X.SX32 R0, R2, R14, 0x1, P3 ;  /* 0x0000000e02007211 */ /* 0x004fc600018f0eff */
[----:B------:R-:W-:Y:S01]  /*21d50*/  STL [R1+0x3314], R19 ;  /* 0x0033141301007387 */ /* 0x000fe20000100800 */
[----:B------:R-:W-:-:S03]  /*21d60*/  LEA.HI.X.SX32 R2, R4, R14, 0x1, P5 ;  /* 0x0000000e04027211 */ /* 0x000fc600028f0eff */
[----:B------:R1:W-:Y:S01]  /*21d70*/  STL [R1+0x3308], R0 ;  /* 0x0033080001007387 */ /* 0x0003e20000100800 */
[----:B0-----:R-:W-:Y:S02]  /*21d80*/  IADD3 R8, P3, R7, R11, RZ ;  /* 0x0000000b07087210 */ /* 0x001fe40007f7e0ff */
[----:B------:R-:W-:-:S03]  /*21d90*/  LEA.HI.X.SX32 R4, R5, R14, 0x1, P4 ;  /* 0x0000000e05047211 */ /* 0x000fc600020f0eff */
[----:B------:R-:W-:Y:S01]  /*21da0*/  STL [R1+0x330c], R8 ;  /* 0x00330c0801007387 */ /* 0x000fe20000100800 */
[----:B-1----:R-:W-:-:S03]  /*21db0*/  IADD3 R0, P5, R9, R11, RZ ;  /* 0x0000000b09007210 */ /* 0x002fc60007fbe0ff */
[----:B------:R0:W-:Y:S04]  /*21dc0*/  STL [R1+0x3300], R2 ;  /* 0x0033000201007387 */ /* 0x0001e80000100800 */
[----:B------:R1:W-:Y:S04]  /*21dd0*/  STL [R1+0x3304], R0 ;  /* 0x0033040001007387 */ /* 0x0003e80000100800 */
[----:B------:R2:W-:Y:S01]  /*21de0*/  STL [R1+0x32f8], R4 ;  /* 0x0032f80401007387 */ /* 0x0005e20000100800 */
[----:B0-----:R-:W-:Y:S02]  /*21df0*/  IADD3 R2, P4, R10, R11, RZ ;  /* 0x0000000b0a027210 */ /* 0x001fe40007f9e0ff */
[----:B-1----:R-:W-:-:S03]  /*21e00*/  LEA.HI.X.SX32 R0, R6, R14, 0x1, P2 ;  /* 0x0000000e06007211 */ /* 0x002fc600010f0eff */
[----:B------:R0:W-:Y:S01]  /*21e10*/  STL [R1+0x32fc], R2 ;  /* 0x0032fc0201007387 */ /* 0x0001e20000100800 */
[----:B--2---:R-:W-:-:S03]  /*21e20*/  IADD3 R4, P2, R20, R11, RZ ;  /* 0x0000000b14047210 */ /* 0x004fc60007f5e0ff */
[----:B------:R1:W-:Y:S04]  /*21e30*/  STL [R1+0x32f0], R0 ;  /* 0x0032f00001007387 */ /* 0x0003e80000100800 */
[----:B------:R2:W-:Y:S01]  /*21e40*/  STL [R1+0x32f4], R4 ;  /* 0x0032f40401007387 */ /* 0x0005e20000100800 */
[----:B0-----:R-:W-:Y:S02]  /*21e50*/  LEA.HI.X.SX32 R2, R7, R14, 0x1, P3 ;  /* 0x0000000e07027211 */ /* 0x001fe400018f0eff */
[----:B-1----:R-:W-:-:S03]  /*21e60*/  IADD3 R0, P3, R3, R11, RZ ;  /* 0x0000000b03007210 */ /* 0x002fc60007f7e0ff */
[----:B------:R0:W-:Y:S01]  /*21e70*/  STL [R1+0x32e8], R2 ;  /* 0x0032e80201007387 */ /* 0x0001e20000100800 */
[----:B--2---:R-:W-:-:S03]  /*21e80*/  LEA.HI.X.SX32 R4, R9, R14, 0x1, P5 ;  /* 0x0000000e09047211 */ /* 0x004fc600028f0eff */
[----:B------:R1:W-:Y:S04]  /*21e90*/  STL [R1+0x32ec], R0 ;  /* 0x0032ec0001007387 */ /* 0x0003e80000100800 */
[----:B------:R2:W-:Y:S01]  /*21ea0*/  STL [R1+0x32e0], R4 ;  /* 0x0032e00401007387 */ /* 0x0005e20000100800 */
[----:B0-----:R-:W-:Y:S02]  /*21eb0*/  IADD3 R2, P5, R26, R11, RZ ;  /* 0x0000000b1a027210 */ /* 0x001fe40007fbe0ff */
[----:B-1----:R-:W-:-:S03]  /*21ec0*/  LEA.HI.X.SX32 R0, R10, R14, 0x1, P4 ;  /* 0x0000000e0a007211 */ /* 0x002fc600020f0eff */
[----:B------:R-:W-:Y:S01]  /*21ed0*/  STL [R1+0x32e4], R2 ;  /* 0x0032e40201007387 */ /* 0x000fe20000100800 */
[----:B--2---:R-:W-:-:S03]  /*21ee0*/  IADD3 R4, P4, R28, R11, RZ ;  /* 0x0000000b1c047210 */ /* 0x004fc60007f9e0ff */
[----:B------:R0:W-:Y:S04]  /*21ef0*/  STL [R1+0x32d0], R0 ;  /* 0x0032d00001007387 */ /* 0x0001e80000100800 */
[----:B------:R1:W-:Y:S01]  /*21f00*/  STL [R1+0x32d8], R4 ;  /* 0x0032d80401007387 */ /* 0x0003e20000100800 */
[-C--:B0-----:R-:W-:Y:S02]  /*21f10*/  LEA.HI.X.SX32 R0, R20, R14.reuse, 0x1, P2 ;  /* 0x0000000e14007211 */ /* 0x081fe400010f0eff */
[-C--:B------:R-:W-:Y:S02]  /*21f20*/  IADD3 R5, P2, R12, R11.reuse, RZ ;  /* 0x0000000b0c057210 */ /* 0x080fe40007f5e0ff */
[----:B-1----:R-:W-:Y:S01]  /*21f30*/  LEA.HI.X.SX32 R4, R3, R14, 0x1, P3 ;  /* 0x0000000e03047211 */ /* 0x002fe200018f0eff */
[----:B------:R0:W-:Y:S04]  /*21f40*/  STL [R1+0x32d4], R0 ;  /* 0x0032d40001007387 */ /* 0x0001e80000100800 */
[----:B------:R-:W-:Y:S04]  /*21f50*/  STL [R1+0x32dc], R5 ;  /* 0x0032dc0501007387 */ /* 0x000fe80000100800 */
[----:B------:R1:W-:Y:S01]  /*21f60*/  STL [R1+0x32c8], R4 ;  /* 0x0032c80401007387 */ /* 0x0003e20000100800 */
[----:B0-----:R-:W-:-:S05]  /*21f70*/  IADD3 R0, P3, R16, R11, RZ ;  /* 0x0000000b10007210 */ /* 0x001fca0007f7e0ff */
[----:B------:R0:W-:Y:S01]  /*21f80*/  STL [R1+0x32cc], R0 ;  /* 0x0032cc0001007387 */ /* 0x0001e20000100800 */
[----:B-1----:R-:W-:Y:S02]  /*21f90*/  LEA.HI.X.SX32 R4, R26, R14, 0x1, P5 ;  /* 0x0000000e1a047211 */ /* 0x002fe400028f0eff */
[----:B------:R-:W-:-:S03]  /*21fa0*/  IADD3 R5, P5, R17, R11, RZ ;  /* 0x0000000b11057210 */ /* 0x000fc60007fbe0ff */
[----:B------:R-:W-:Y:S01]  /*21fb0*/  STL [R1+0x32c0], R4 ;  /* 0x0032c00401007387 */ /* 0x000fe20000100800 */
[----:B0-----:R-:W-:-:S03]  /*21fc0*/  LEA.HI.X.SX32 R0, R28, R14, 0x1, P4 ;  /* 0x0000000e1c007211 */ /* 0x001fc600020f0eff */
[----:B------:R0:W-:Y:S01]  /*21fd0*/  STL [R1+0x32c4], R5 ;  /* 0x0032c40501007387 */ /* 0x0001e20000100800 */
[----:B------:R-:W-:Y:S01]  /*21fe0*/  LEA.HI.X.SX32 R6, R12, R14, 0x1, P2 ;  /* 0x0000000e0c067211 */ /* 0x000fe200010f0eff */
[----:B------:R-:W-:Y:S02]  /*21ff0*/  IMAD R2, R29, 0x4, R18 ;  /* 0x000000041d027824 */ /* 0x000fe400078e0212 */
[----:B------:R1:W-:Y:S01]  /*22000*/  STL [R1+0x32b8], R0 ;  /* 0x0032b80001007387 */ /* 0x0003e20000100800 */
[-C--:B0-----:R-:W-:Y:S02]  /*22010*/  IADD3 R5, P4, R18, R11.reuse, RZ ;  /* 0x0000000b12057210 */ /* 0x081fe40007f9e0ff */
[----:B-1----:R-:W-:-:S03]  /*22020*/  IADD3 R0, P6, R21, R11, RZ ;  /* 0x0000000b15007210 */ /* 0x002fc60007fde0ff */
[----:B------:R-:W-:Y:S01]  /*22030*/  STL [R1+0x32bc], R5 ;  /* 0x0032bc0501007387 */ /* 0x000fe20000100800 */
[----:B------:R-:W-:-:S03]  /*22040*/  LEA.HI.X.SX32 R7, R17, R14, 0x1, P5 ;  /* 0x0000000e11077211 */ /* 0x000fc600028f0eff */
[----:B------:R0:W-:Y:S04]  /*22050*/  STL [R1+0x32b0], R6 ;  /* 0x0032b00601007387 */ /* 0x0001e80000100800 */
[----:B------:R1:W-:Y:S01]  /*22060*/  STL [R1+0x32b4], R0 ;  /* 0x0032b40001007387 */ /* 0x0003e20000100800 */
[----:B------:R-:W-:Y:S01]  /*22070*/  IMAD R3, R29, 0x4, R2 ;  /* 0x000000041d037824 */ /* 0x000fe200078e0202 */
[----:B0-----:R-:W-:Y:S02]  /*22080*/  LEA.HI.X.SX32 R6, R16, R14, 0x1, P3 ;  /* 0x0000000e10067211 */ /* 0x001fe400018f0eff */
[----:B-1----:R-:W-:-:S03]  /*22090*/  IADD3 R0, P2, R2, R11, RZ ;  /* 0x0000000b02007210 */ /* 0x002fc60007f5e0ff */
[----:B------:R-:W-:Y:S01]  /*220a0*/  STL [R1+0x32ac], R6 ;  /* 0x0032ac0601007387 */ /* 0x000fe20000100800 */
[----:B------:R-:W-:-:S03]  /*220b0*/  LEA.HI.X.SX32 R8, R18, R14, 0x1, P4 ;  /* 0x0000000e12087211 */ /* 0x000fc600020f0eff */
[----:B------:R0:W-:Y:S01]  /*220c0*/  STL [R1+0x32a4], R7 ;  /* 0x0032a40701007387 */ /* 0x0001e20000100800 */
[----:B------:R-:W-:-:S03]  /*220d0*/  IMAD R4, R29, 0x4, R3 ;  /* 0x000000041d047824 */ /* 0x000fc600078e0203 */
[----:B------:R1:W-:Y:S01]  /*220e0*/  STL [R1+0x32a8], R0 ;  /* 0x0032a80001007387 */ /* 0x0003e20000100800 */
[----:B0-----:R-:W-:-:S03]  /*220f0*/  LEA.HI.X.SX32 R7, R21, R14, 0x1, P6 ;  /* 0x0000000e15077211 */ /* 0x001fc600030f0eff */
[----:B------:R-:W-:Y:S01]  /*22100*/  STL [R1+0x329c], R8 ;  /* 0x00329c0801007387 */ /* 0x000fe20000100800 */
[----:B-1----:R-:W-:-:S03]  /*22110*/  LEA.HI.X.SX32 R0, R2, R14, 0x1, P2 ;  /* 0x0000000e02007211 */ /* 0x002fc600010f0eff */
[----:B------:R0:W-:Y:S01]  /*22120*/  STL [R1+0x32a0], R7 ;  /* 0x0032a00701007387 */ /* 0x0001e20000100800 */
[----:B------:R-:W-:-:S03]  /*22130*/  IMAD R5, R29, 0x4, R4 ;  /* 0x000000041d057824 */ /* 0x000fc600078e0204 */
[----:B------:R1:W-:Y:S01]  /*22140*/  STL [R1+0x328c], R0 ;  /* 0x00328c0001007387 */ /* 0x0003e20000100800 */
[-C--:B0-----:R-:W-:Y:S02]  /*22150*/  IADD3 R7, P2, R3, R11.reuse, RZ ;  /* 0x0000000b03077210 */ /* 0x081fe40007f5e0ff */
[----:B-1----:R-:W-:-:S03]  /*22160*/  IADD3 R0, P3, R4, R11, RZ ;  /* 0x0000000b04007210 */ /* 0x002fc60007f7e0ff */
[----:B------:R-:W-:Y:S01]  /*22170*/  STL [R1+0x3290], R7 ;  /* 0x0032900701007387 */ /* 0x000fe20000100800 */
[----:B------:R-:W-:-:S03]  /*22180*/  IADD3 R8, P4, R5, R11, RZ ;  /* 0x0000000b05087210 */ /* 0x000fc60007f9e0ff */
[----:B------:R0:W-:Y:S01]  /*22190*/  STL [R1+0x3294], R0 ;  /* 0x0032940001007387 */ /* 0x0001e20000100800 */
[-C--:B------:R-:W-:Y:S01]  /*221a0*/  LEA.HI.X.SX32 R4, R4, R14.reuse, 0x1, P3 ;  /* 0x0000000e04047211 */ /* 0x080fe200018f0eff */
[----:B------:R-:W-:Y:S02]  /*221b0*/  IMAD R6, R29, 0x4, R5 ;  /* 0x000000041d067824 */ /* 0x000fe400078e0205 */
[----:B------:R1:W-:Y:S01]  /*221c0*/  STL [R1+0x3298], R8 ;  /* 0x0032980801007387 */ /* 0x0003e20000100800 */
[----:B0-----:R-:W-:-:S03]  /*221d0*/  LEA.HI.X.SX32 R0, R3, R14, 0x1, P2 ;  /* 0x0000000e03007211 */ /* 0x001fc600010f0eff */
[----:B-1----:R-:W2:Y:S04]  /*221e0*/  LDL.LU R8, [R1+0x38] ;  /* 0x0000380001087983 */ /* 0x002ea80000300800 */
[----:B------:R0:W-:Y:S04]  /*221f0*/  STL [R1+0x3288], R0 ;  /* 0x0032880001007387 */ /* 0x0001e80000100800 */
[----:B------:R-:W-:Y:S04]  /*22200*/  STL [R1+0x3284], R4 ;  /* 0x0032840401007387 */ /* 0x000fe80000100800 */
[----:B------:R-:W3:Y:S01]  /*22210*/  LDL.LU R27, [R1+0x34] ;  /* 0x00003400011b7983 */ /* 0x000ee20000300800 */
[----:B0-----:R-:W-:-:S02]  /*22220*/  LEA.HI.X.SX32 R0, R5, R14, 0x1, P4 ;  /* 0x0000000e05007211 */ /* 0x001fc400020f0eff */
[----:B------:R-:W-:-:S03]  /*22230*/  IADD3 R5, P2, R6, R11, RZ ;  /* 0x0000000b06057210 */ /* 0x000fc60007f5e0ff */
[----:B------:R0:W-:Y:S04]  /*22240*/  STL [R1+0x3280], R0 ;  /* 0x0032800001007387 */ /* 0x0001e80000100800 */
[----:B------:R-:W-:Y:S04]  /*22250*/  STL [R1+0x3274], R5 ;  /* 0x0032740501007387 */ /* 0x000fe80000100800 */
[----:B------:R-:W4:Y:S01]  /*22260*/  LDL.LU R23, [R1+0x3c] ;  /* 0x00003c0001177983 */ /* 0x000f220000300800 */
[----:B------:R-:W-:-:S04]  /*22270*/  IMAD R2, R29, 0x4, R6 ;  /* 0x000000041d027824 */ /* 0x000fc800078e0206 */
[----:B------:R-:W-:Y:S01]  /*22280*/  IMAD R7, R29, 0x4, R2 ;  /* 0x000000041d077824 */ /* 0x000fe200078e0202 */
[----:B0-----:R-:W-:-:S03]  /*22290*/  IADD3 R0, P3, R2, R11, RZ ;  /* 0x0000000b02007210 */ /* 0x001fc60007f7e0ff */
[----:B------:R-:W-:Y:S01]  /*222a0*/  IMAD R3, R29, 0x4, R7 ;  /* 0x000000041d037824 */ /* 0x000fe200078e0207 */
[-C--:B------:R-:W-:Y:S01]  /*222b0*/  IADD3 R4, P4, R7, R11.reuse, RZ ;  /* 0x0000000b07047210 */ /* 0x080fe20007f9e0ff */
[----:B------:R0:W-:Y:S04]  /*222c0*/  STL [R1+0x3278], R0 ;  /* 0x0032780001007387 */ /* 0x0001e80000100800 */
[----:B------:R-:W-:Y:S04]  /*222d0*/  STL [R1+0x327c], R4 ;  /* 0x00327c0401007387 */ /* 0x000fe80000100800 */
[----:B------:R-:W5:Y:S01]  /*222e0*/  LDL.LU R17, [R1+0x40] ;  /* 0x0000400001117983 */ /* 0x000f620000300800 */
[----:B0-----:R-:W-:-:S03]  /*222f0*/  IADD3 R0, P5, R3, R11, RZ ;  /* 0x0000000b03007210 */ /* 0x001fc60007fbe0ff */
[----:B------:R-:W5:Y:S04]  /*22300*/  LDL.LU R22, [R1+0x6c] ;  /* 0x00006c0001167983 */ /* 0x000f680000300800 */
[----:B------:R0:W-:Y:S04]  /*22310*/  STL [R1+0x3270], R0 ;  /* 0x0032700001007387 */ /* 0x0001e80000100800 */
[----:B------:R-:W5:Y:S04]  /*22320*/  LDL.LU R16, [R1+0x70] ;  /* 0x0000700001107983 */ /* 0x000f680000300800 */
[----:B------:R-:W5:Y:S01]  /*22330*/  LDL.LU R12, [R1+0x84] ;  /* 0x00008400010c7983 */ /* 0x000f620000300800 */
[----:B0-----:R-:W-:-:S05]  /*22340*/  LEA.HI.X.SX32 R0, R6, R14, 0x1, P2 ;  /* 0x0000000e06007211 */ /* 0x001fca00010f0eff */
[----:B------:R0:W-:Y:S04]  /*22350*/  STL [R1+0x326c], R0 ;  /* 0x00326c0001007387 */ /* 0x0001e80000100800 */
[----:B------:R-:W5:Y:S04]  /*22360*/  LDL.LU R24, [R1+0x88] ;  /* 0x0000880001187983 */ /* 0x000f680000300800 */
[----:B------:R-:W5:Y:S01]  /*22370*/  LDL.LU R28, [R1+0xa4] ;  /* 0x0000a400011c7983 */ /* 0x000f620000300800 */
[----:B0-----:R-:W-:-:S03]  /*22380*/  LEA.HI.X.SX32 R0, R2, R14, 0x1, P3 ;  /* 0x0000000e02007211 */ /* 0x001fc600018f0eff */
        /* <DEDUP_REMOVED lines=8> */
[----:B0-----:R-:W-:Y:S02]  /*22410*/  LEA.HI.X.SX32 R0, R3, R14, 0x1, P5 ;  /* 0x0000000e03007211 */ /* 0x001fe400028f0eff */
[----:B------:R-:W-:-:S02]  /*22420*/  LEA.HI.X.SX32 R2, R15, UR5, 0x1, P1 ;  /* 0x000000050f027c11 */ /* 0x000fc400088f0eff */
[----:B------:R-:W-:Y:S01]  /*22430*/  LEA.HI.X.SX32 R3, R13, UR5, 0x1, P0 ;  /* 0x000000050d037c11 */ /* 0x000fe200080f0eff */
[----:B------:R0:W-:Y:S04]  /*22440*/  STL [R1+0x3260], R0 ;  /* 0x0032600001007387 */ /* 0x0001e80000100800 */
[----:B0-----:R-:W5:Y:S04]  /*22450*/  LDL.LU R0, [R1+0x18c] ;  /* 0x00018c0001007983 */ /* 0x001f680000300800 */
[----:B------:R-:W-:Y:S04]  /*22460*/  STL [R1+0x33e8], R2 ;  /* 0x0033e80201007387 */ /* 0x000fe80000100800 */
[----:B------:R2:W-:Y:S04]  /*22470*/  STL [R1+0x33ec], R3 ;  /* 0x0033ec0301007387 */ /* 0x0005e80000100800 */
[----:B------:R-:W5:Y:S04]  /*22480*/  LDL.LU R10, [R1+0x194] ;  /* 0x00019400010a7983 */ /* 0x000f680000300800 */
[----:B------:R-:W5:Y:S01]  /*22490*/  LDL.LU R9, [R1+0x198] ;  /* 0x0001980001097983 */ /* 0x000f620000300800 */
[----:B--2---:R-:W-:-:S05]  /*224a0*/  IMAD R3, R8, UR4, RZ ;  /* 0x0000000408037c24 */ /* 0x004fca000f8e02ff */
[----:B------:R-:W-:Y:S04]  /*224b0*/  STL [R1+0x3434], R3 ;  /* 0x0034340301007387 */ /* 0x000fe80000100800 */
[----:B------:R-:W2:Y:S01]  /*224c0*/  LDL.LU R8, [R1+0x1a0] ;  /* 0x0001a00001087983 */ /* 0x000ea20000300800 */
[----:B---3--:R-:W-:-:S03]  /*224d0*/  IMAD R2, R27, UR4, RZ ;  /* 0x000000041b027c24 */ /* 0x008fc6000f8e02ff */
[----:B------:R-:W3:Y:S04]  /*224e0*/  LDL.LU R27, [R1+0x1a4] ;  /* 0x0001a400011b7983 */ /* 0x000ee80000300800 */
[----:B------:R4:W-:Y:S02]  /*224f0*/  STL [R1+0x3438], R2 ;  /* 0x0034380201007387 */ /* 0x0009e40000100800 */
[----:B----4-:R-:W-:Y:S02]  /*22500*/  IMAD R2, R23, UR4, RZ ;  /* 0x0000000417027c24 */ /* 0x010fe4000f8e02ff */
[----:B------:R-:W4:Y:S04]  /*22510*/  LDL.LU R23, [R1+0x1b0] ;  /* 0x0001b00001177983 */ /* 0x000f280000300800 */
[----:B------:R0:W-:Y:S01]  /*22520*/  STL [R1+0x20], R2 ;  /* 0x0000200201007387 */ /* 0x0001e20000100800 */
[----:B-----5:R-:W-:-:S02]  /*22530*/  IMAD R3, R17, UR4, RZ ;  /* 0x0000000411037c24 */ /* 0x020fc4000f8e02ff */
[----:B0-----:R-:W-:Y:S02]  /*22540*/  IMAD R2, R22, UR4, RZ ;  /* 0x0000000416027c24 */ /* 0x001fe4000f8e02ff */
[----:B------:R-:W5:Y:S04]  /*22550*/  LDL.LU R22, [R1+0x1b4] ;  /* 0x0001b40001167983 */ /* 0x000f680000300800 */
[----:B------:R-:W-:Y:S01]  /*22560*/  STL [R1+0x1c], R3 ;  /* 0x00001c0301007387 */ /* 0x000fe20000100800 */
[----:B------:R-:W-:-:S03]  /*22570*/  IMAD R4, R16, UR4, RZ ;  /* 0x0000000410047c24 */ /* 0x000fc6000f8e02ff */
[----:B------:R0:W-:Y:S04]  /*22580*/  STL [R1+0x18], R2 ;  /* 0x0000180201007387 */ /* 0x0001e80000100800 */
[----:B------:R-:W-:Y:S01]  /*22590*/  STL [R1+0x14], R4 ;  /* 0x0000140401007387 */ /* 0x000fe20000100800 */
[----:B0-----:R-:W-:Y:S02]  /*225a0*/  IMAD R2, R12, UR4, RZ ;  /* 0x000000040c027c24 */ /* 0x001fe4000f8e02ff */
[----:B------:R-:W-:Y:S02]  /*225b0*/  IMAD R3, R24, UR4, RZ ;  /* 0x0000000418037c24 */ /* 0x000fe4000f8e02ff */
[----:B------:R-:W5:Y:S04]  /*225c0*/  LDL.LU R24, [R1+0x1dc] ;  /* 0x0001dc0001187983 */ /* 0x000f680000300800 */
[----:B------:R0:W-:Y:S04]  /*225d0*/  STL [R1+0x10], R2 ;  /* 0x0000100201007387 */ /* 0x0001e80000100800 */
[----:B------:R1:W-:Y:S01]  /*225e0*/  STL [R1+0xc], R3 ;  /* 0x00000c0301007387 */ /* 0x0003e20000100800 */
[----:B0-----:R-:W-:-:S02]  /*225f0*/  IMAD R2, R28, UR4, RZ ;  /* 0x000000041c027c24 */ /* 0x001fc4000f8e02ff */
[----:B-1----:R-:W-:Y:S02]  /*22600*/  IMAD R3, R25, UR4, RZ ;  /* 0x0000000419037c24 */ /* 0x002fe4000f8e02ff */
[----:B------:R-:W5:Y:S01]  /*22610*/  LDL.LU R25, [R1+0x1e0] ;  /* 0x0001e00001197983 */ /* 0x000f620000300800 */
[----:B------:R-:W-:-:S03]  /*22620*/  IMAD R29, R29, UR4, RZ ;  /* 0x000000041d1d7c24 */ /* 0x000fc6000f8e02ff */
[----:B------:R0:W-:Y:S01]  /*22630*/  STL [R1+0x8], R2 ;  /* 0x0000080201007387 */ /* 0x0001e20000100800 */
[----:B------:R-:W-:-:S03]  /*22640*/  IMAD R4, R20, UR4, RZ ;  /* 0x0000000414047c24 */ /* 0x000fc6000f8e02ff */
[----:B------:R-:W-:Y:S01]  /*22650*/  STL [R1+0x4], R3 ;  /* 0x0000040301007387 */ /* 0x000fe20000100800 */
[----:B0-----:R-:W-:-:S03]  /*22660*/  IMAD R2, R26, UR4, RZ ;  /* 0x000000041a027c24 */ /* 0x001fc6000f8e02ff */
[----:B------:R-:W-:Y:S01]  /*22670*/  STL [R1+0x341c], R29 ;  /* 0x00341c1d01007387 */ /* 0x000fe20000100800 */
[----:B------:R-:W-:-:S03]  /*22680*/  IMAD R5, R19, UR4, RZ ;  /* 0x0000000413057c24 */ /* 0x000fc6000f8e02ff */
[----:B------:R-:W-:Y:S04]  /*22690*/  STL [R1], R2 ;  /* 0x0000000201007387 */ /* 0x000fe80000100800 */
[----:B------:R-:W-:Y:S04]  /*226a0*/  STL [R1+0x3420], R4 ;  /* 0x0034200401007387 */ /* 0x000fe80000100800 */
[----:B------:R-:W5:Y:S04]  /*226b0*/  LDL.LU R28, [R1+0x1e8] ;  /* 0x0001e800011c7983 */ /* 0x000f680000300800 */
[----:B------:R-:W5:Y:S01]  /*226c0*/  LDL.LU R19, [R1+0x1f8] ;  /* 0x0001f80001137983 */ /* 0x000f620000300800 */
[----:B------:R-:W-:-:S03]  /*226d0*/  IMAD R6, R0, UR4, RZ ;  /* 0x0000000400067c24 */ /* 0x000fc6000f8e02ff */
[----:B------:R-:W-:Y:S04]  /*226e0*/  STL [R1+0x3424], R5 ;  /* 0x0034240501007387 */ /* 0x000fe80000100800 */
[----:B------:R-:W5:Y:S01]  /*226f0*/  LDL.LU R0, [R1+0x1fc] ;  /* 0x0001fc0001007983 */ /* 0x000f620000300800 */
[----:B------:R-:W-:-:S03]  /*22700*/  IMAD R7, R10, UR4, RZ ;  /* 0x000000040a077c24 */ /* 0x000fc6000f8e02ff */
[----:B------:R-:W-:Y:S01]  /*22710*/  STL [R1+0x3428], R6 ;  /* 0x0034280601007387 */ /* 0x000fe20000100800 */
[----:B------:R-:W-:-:S03]  /*22720*/  IMAD R9, R9, UR4, RZ ;  /* 0x0000000409097c24 */ /* 0x000fc6000f8e02ff */
[----:B------:R-:W-:Y:S04]  /*22730*/  STL [R1+0x342c], R7 ;  /* 0x00342c0701007387 */ /* 0x000fe80000100800 */
[----:B------:R-:W-:Y:S01]  /*22740*/  STL [R1+0x3430], R9 ;  /* 0x0034300901007387 */ /* 0x000fe20000100800 */
[----:B--2---:R-:W-:Y:S02]  /*22750*/  IMAD R10, R8, UR4, RZ ;  /* 0x00000004080a7c24 */ /* 0x004fe4000f8e02ff */
[----:B---3--:R-:W-:-:S03]  /*22760*/  IMAD R11, R27, UR4, RZ ;  /* 0x000000041b0b7c24 */ /* 0x008fc6000f8e02ff */
[----:B------:R-:W-:Y:S04]  /*22770*/  STL [R1+0x343c], R10 ;  /* 0x00343c0a01007387 */ /* 0x000fe80000100800 */
[----:B------:R-:W-:Y:S04]  /*22780*/  STL [R1+0x3440], R11 ;  /* 0x0034400b01007387 */ /* 0x000fe80000100800 */
[----:B------:R-:W2:Y:S01]  /*22790*/  LDL.LU R8, [R1+0x204] ;  /* 0x0002040001087983 */ /* 0x000ea20000300800 */
[----:B----4-:R-:W-:-:S05]  /*227a0*/  IMAD R12, R23, UR4, RZ ;  /* 0x00000004170c7c24 */ /* 0x010fca000f8e02ff */
[----:B------:R-:W-:Y:S04]  /*227b0*/  STL [R1+0x3444], R12 ;  /* 0x0034440c01007387 */ /* 0x000fe80000100800 */
[----:B------:R-:W3:Y:S04]  /*227c0*/  LDL.LU R20, [R1+0x20c] ;  /* 0x00020c0001147983 */ /* 0x000ee80000300800 */
[----:B------:R-:W4:Y:S01]  /*227d0*/  LDL.LU R21, [R1+0x214] ;  /* 0x0002140001157983 */ /* 0x000f220000300800 */
[----:B-----5:R-:W-:-:S05]  /*227e0*/  IMAD R13, R22, UR4, RZ ;  /* 0x00000004160d7c24 */ /* 0x020fca000f8e02ff */
[----:B------:R-:W-:Y:S04]  /*227f0*/  STL [R1+0x3448], R13 ;  /* 0x0034480d01007387 */ /* 0x000fe80000100800 */
[----:B------:R-:W5:Y:S01]  /*22800*/  LDL.LU R22, [R1+0x21c] ;  /* 0x00021c0001167983 */ /* 0x000f620000300800 */
[----:B------:R-:W-:-:S05]  /*22810*/  IMAD R14, R24, UR4, RZ ;  /* 0x00000004180e7c24 */ /* 0x000fca000f8e02ff */
[----:B------:R0:W-:Y:S04]  /*22820*/  STL [R1+0x344c], R14 ;  /* 0x00344c0e01007387 */ /* 0x0001e80000100800 */
[----:B------:R-:W5:Y:S04]  /*22830*/  LDL.LU R23, [R1+0x220] ;  /* 0x0002200001177983 */ /* 0x000f680000300800 */
[----:B------:R-:W5:Y:S01]  /*22840*/  LDL.LU R24, [R1+0x23c] ;  /* 0x00023c0001187983 */ /* 0x000f620000300800 */
[----:B------:R-:W-:-:S03]  /*22850*/  IMAD R15, R25, UR4, RZ ;  /* 0x00000004190f7c24 */ /* 0x000fc6000f8e02ff */
[----:B------:R-:W5:Y:S04]  /*22860*/  LDL.LU R25, [R1+0x240] ;  /* 0x0002400001197983 */ /* 0x000f680000300800 */
[----:B------:R-:W5:Y:S04]  /*22870*/  LDL.LU R26, [R1+0x248] ;  /* 0x00024800011a7983 */ /* 0x000f680000300800 */
[----:B------:R-:W5:Y:S04]  /*22880*/  LDL.LU R27, [R1+0x250] ;  /* 0x00025000011b7983 */ /* 0x000f680000300800 */
[----:B------:R-:W-:Y:S01]  /*22890*/  STL [R1+0x3450], R15 ;  /* 0x0034500f01007387 */ /* 0x000fe20000100800 */
[----:B------:R-:W-:-:S02]  /*228a0*/  IMAD R16, R28, UR4, RZ ;  /* 0x000000041c107c24 */ /* 0x000fc4000f8e02ff */
[----:B------:R-:W-:-:S03]  /*228b0*/  IMAD R17, R19, UR4, RZ ;  /* 0x0000000413117c24 */ /* 0x000fc6000f8e02ff */
[----:B------:R-:W-:Y:S04]  /*228c0*/  STL [R1+0x3454], R16 ;  /* 0x0034541001007387 */ /* 0x000fe80000100800 */
[----:B------:R-:W-:Y:S04]  /*228d0*/  STL [R1+0x3458], R17 ;  /* 0x0034581101007387 */ /* 0x000fe80000100800 */
[----:B------:R-:W5:Y:S04]  /*228e0*/  LDL.LU R28, [R1+0x254] ;  /* 0x00025400011c7983 */ /* 0x000f680000300800 */
[----:B0-----:R-:W5:Y:S04]  /*228f0*/  LDL.LU R14, [R1+0x25c] ;  /* 0x00025c00010e7983 */ /* 0x001f680000300800 */
[----:B------:R-:W5:Y:S04]  /*22900*/  LDL.LU R13, [R1+0x260] ;  /* 0x00026000010d7983 */ /* 0x000f680000300800 */
[----:B------:R-:W5:Y:S04]  /*22910*/  LDL.LU R12, [R1+0x268] ;  /* 0x00026800010c7983 */ /* 0x000f680000300800 */
[----:B------:R-:W5:Y:S04]  /*22920*/  LDL.LU R9, [R1+0x26c] ;  /* 0x00026c0001097983 */ /* 0x000f680000300800 */
[----:B------:R-:W5:Y:S04]  /*22930*/  LDL.LU R7, [R1+0x274] ;  /* 0x0002740001077983 */ /* 0x000f680000300800 */
[----:B------:R-:W5:Y:S01]  /*22940*/  LDL.LU R6, [R1+0x27c] ;  /* 0x00027c0001067983 */ /* 0x000f620000300800 */
[----:B------:R-:W-:-:S03]  /*22950*/  IMAD R18, R0, UR4, RZ ;  /* 0x0000000400127c24 */ /* 0x000fc6000f8e02ff */
[----:B------:R-:W5:Y:S04]  /*22960*/  LDL.LU R5, [R1+0x280] ;  /* 0x0002800001057983 */ /* 0x000f680000300800 */
[----:B------:R-:W5:Y:S04]  /*22970*/  LDL.LU R0, [R1+0x28c] ;  /* 0x00028c0001007983 */ /* 0x000f680000300800 */
[----:B------:R-:W-:Y:S01]  /*22980*/  STL [R1+0x345c], R18 ;  /* 0x00345c1201007387 */ /* 0x000fe20000100800 */
[----:B--2---:R-:W-:-:S03]  /*22990*/  IMAD R19, R8, UR4, RZ ;  /* 0x0000000408137c24 */ /* 0x004fc6000f8e02ff */
[----:B------:R-:W2:Y:S04]  /*229a0*/  LDL.LU R8, [R1+0x290] ;  /* 0x0002900001087983 */ /* 0x000ea80000300800 */
[----:B------:R-:W-:Y:S01]  /*229b0*/  STL [R1+0x3460], R19 ;  /* 0x0034601301007387 */ /* 0x000fe20000100800 */
[----:B---3--:R-:W-:-:S05]  /*229c0*/  IMAD R20, R20, UR4, RZ ;  /* 0x0000000414147c24 */ /* 0x008fca000f8e02ff */
[----:B------:R-:W-:Y:S04]  /*229d0*/  STL [R1+0x3464], R20 ;  /* 0x0034641401007387 */ /* 0x000fe80000100800 */
[----:B------:R-:W3:Y:S01]  /*229e0*/  LDL.LU R3, [R1+0x29c] ;  /* 0x00029c0001037983 */ /* 0x000ee20000300800 */
[----:B----4-:R-:W-:-:S05]  /*229f0*/  IMAD R21, R21, UR4, RZ ;  /* 0x0000000415157c24 */ /* 0x010fca000f8e02ff */
[----:B------:R-:W-:Y:S01]  /*22a00*/  STL [R1+0x3468], R21 ;  /* 0x0034681501007387 */ /* 0x000fe20000100800 */
[----:B-----5:R-:W-:-:S05]  /*22a10*/  IMAD R22, R22, UR4, RZ ;  /* 0x0000000416167c24 */ /* 0x020fca000f8e02ff */
[----:B------:R-:W-:Y:S01]  /*22a20*/  STL [R1+0x346c], R22 ;  /* 0x00346c1601007387 */ /* 0x000fe20000100800 */
[----:B------:R-:W-:-:S05]  /*22a30*/  IMAD R23, R23, UR4, RZ ;  /* 0x0000000417177c24 */ /* 0x000fca000f8e02ff */
[----:B------:R0:W-:Y:S04]  /*22a40*/  STL [R1+0x3470], R23 ;  /* 0x0034701701007387 */ /* 0x0001e80000100800 */
[----:B------:R-:W4:Y:S04]  /*22a50*/  LDL.LU R11, [R1+0x2a4] ;  /* 0x0002a400010b7983 */ /* 0x000f280000300800 */
[----:B------:R-:W5:Y:S04]  /*22a60*/  LDL.LU R10, [R1+0x2b0] ;  /* 0x0002b000010a7983 */ /* 0x000f680000300800 */
[----:B------:R-:W5:Y:S04]  /*22a70*/  LDL.LU R4, [R1+0x2b8] ;  /* 0x0002b80001047983 */ /* 0x000f680000300800 */
[----:B------:R-:W5:Y:S04]  /*22a80*/  LDL.LU R29, [R1+0x2bc] ;  /* 0x0002bc00011d7983 */ /* 0x000f680000300800 */
[----:B------:R-:W5:Y:S01]  /*22a90*/  LDL.LU R2, [R1+0x2c8] ;  /* 0x0002c80001027983 */ /* 0x000f620000300800 */
[----:B------:R-:W-:-:S02]  /*22aa0*/  IMAD R14, R14, UR4, RZ ;  /* 0x000000040e0e7c24 */ /* 0x000fc4000f8e02ff */
[----:B------:R-:W-:-:S03]  /*22ab0*/  IMAD R13, R13, UR4, RZ ;  /* 0x000000040d0d7c24 */ /* 0x000fc6000f8e02ff */
[----:B------:R-:W-:Y:S01]  /*22ac0*/  STL [R1+0xfc], R14 ;  /* 0x0000fc0e01007387 */ /* 0x000fe20000100800 */
        /* <DEDUP_REMOVED lines=11> */
[----:B0-----:R-:W5:Y:S04]  /*22b80*/  LDL.LU R23, [R1+0x2d0] ;  /* 0x0002d00001177983 */ /* 0x001f680000300800 */
[----:B------:R-:W-:Y:S04]  /*22b90*/  STL [R1+0x1a4], R5 ;  /* 0x0001a40501007387 */ /* 0x000fe80000100800 */
[----:B------:R-:W5:Y:S04]  /*22ba0*/  LDL.LU R22, [R1+0x2e0] ;  /* 0x0002e00001167983 */ /* 0x000f680000300800 */
[----:B------:R0:W-:Y:S04]  /*22bb0*/  STL [R1+0x1b0], R0 ;  /* 0x0001b00001007387 */ /* 0x0001e80000100800 */
[----:B0-----:R-:W5:Y:S04]  /*22bc0*/  LDL.LU R0, [R1+0x2e8] ;  /* 0x0002e80001007983 */ /* 0x001f680000300800 */
[----:B------:R-:W5:Y:S04]  /*22bd0*/  LDL.LU R21, [R1+0x2ec] ;  /* 0x0002ec0001157983 */ /* 0x000f680000300800 */
[----:B------:R-:W5:Y:S01]  /*22be0*/  LDL.LU R20, [R1+0x2f4] ;  /* 0x0002f40001147983 */ /* 0x000f620000300800 */
[----:B--2---:R-:W-:-:S05]  /*22bf0*/  IMAD R5, R8, UR4, RZ ;  /* 0x0000000408057c24 */ /* 0x004fca000f8e02ff */
[----:B------:R0:W-:Y:S04]  /*22c00*/  STL [R1+0x1b4], R5 ;  /* 0x0001b40501007387 */ /* 0x0001e80000100800 */
[----:B------:R-:W2:Y:S04]  /*22c10*/  LDL.LU R8, [R1+0x2f8] ;  /* 0x0002f80001087983 */ /* 0x000ea80000300800 */
[----:B------:R-:W2:Y:S04]  /*22c20*/  LDL.LU R19, [R1+0x30c] ;  /* 0x00030c0001137983 */ /* 0x000ea80000300800 */
[----:B------:R-:W2:Y:S01]  /*22c30*/  LDL.LU R18, [R1+0x324] ;  /* 0x0003240001127983 */ /* 0x000ea20000300800 */
[----:B---3--:R-:W-:-:S05]  /*22c40*/  IMAD R3, R3, UR4, RZ ;  /* 0x0000000403037c24 */ /* 0x008fca000f8e02ff */
[----:B------:R1:W-:Y:S04]  /*22c50*/  STL [R1+0x1dc], R3 ;  /* 0x0001dc0301007387 */ /* 0x0003e80000100800 */
[----:B------:R-:W3:Y:S04]  /*22c60*/  LDL.LU R17, [R1+0x32c] ;  /* 0x00032c0001117983 */ /* 0x000ee80000300800 */
[----:B------:R-:W3:Y:S04]  /*22c70*/  LDL.LU R16, [R1+0x334] ;  /* 0x0003340001107983 */ /* 0x000ee80000300800 */
[----:B------:R-:W3:Y:S04]  /*22c80*/  LDL.LU R9, [R1+0x338] ;  /* 0x0003380001097983 */ /* 0x000ee80000300800 */
[----:B------:R-:W3:Y:S04]  /*22c90*/  LDL.LU R7, [R1+0x340] ;  /* 0x0003400001077983 */ /* 0x000ee80000300800 */
[----:B------:R-:W3:Y:S04]  /*22ca0*/  LDL.LU R6, [R1+0x35c] ;  /* 0x00035c0001067983 */ /* 0x000ee80000300800 */
[----:B0-----:R-:W3:Y:S04]  /*22cb0*/  LDL.LU R5, [R1+0x360] ;  /* 0x0003600001057983 */ /* 0x001ee80000300800 */
[----:B-1----:R-:W3:Y:S01]  /*22cc0*/  LDL.LU R3, [R1+0x364] ;  /* 0x0003640001037983 */ /* 0x002ee20000300800 */
[----:B----4-:R-:W-:-:S02]  /*22cd0*/  IMAD R12, R11, UR4, RZ ;  /* 0x000000040b0c7c24 */ /* 0x010fc4000f8e02ff */
[----:B-----5:R-:W-:-:S03]  /*22ce0*/  IMAD R11, R10, UR4, RZ ;  /* 0x000000040a0b7c24 */ /* 0x020fc6000f8e02ff */
[----:B------:R0:W-:Y:S01]  /*22cf0*/  STL [R1+0x1e0], R12 ;  /* 0x0001e00c01007387 */ /* 0x0001e20000100800 */
[----:B------:R-:W-:-:S03]  /*22d00*/  IMAD R10, R4, UR4, RZ ;  /* 0x00000004040a7c24 */ /* 0x000fc6000f8e02ff */
[----:B------:R1:W-:Y:S01]  /*22d10*/  STL [R1+0x1e8], R11 ;  /* 0x0001e80b01007387 */ /* 0x0003e20000100800 */
[----:B------:R-:W-:-:S03]  /*22d20*/  IMAD R4, R29, UR4, RZ ;  /* 0x000000041d047c24 */ /* 0x000fc6000f8e02ff */
[----:B------:R4:W-:Y:S01]  /*22d30*/  STL [R1+0x1f8], R10 ;  /* 0x0001f80a01007387 */ /* 0x0009e20000100800 */
[----:B------:R-:W-:-:S03]  /*22d40*/  IMAD R2, R2, UR4, RZ ;  /* 0x0000000402027c24 */ /* 0x000fc6000f8e02ff */
[----:B------:R-:W5:Y:S04]  /*22d50*/  LDL.LU R15, [R1+0x390] ;  /* 0x00039000010f7983 */ /* 0x000f680000300800 */
[----:B------:R4:W-:Y:S04]  /*22d60*/  STL [R1+0x1fc], R4 ;  /* 0x0001fc0401007387 */ /* 0x0009e80000100800 */
[----:B------:R-:W5:Y:S04]  /*22d70*/  LDL.LU R14, [R1+0x3a0] ;  /* 0x0003a000010e7983 */ /* 0x000f680000300800 */
[----:B------:R4:W-:Y:S04]  /*22d80*/  STL [R1+0x204], R2 ;  /* 0x0002040201007387 */ /* 0x0009e80000100800 */
[----:B------:R-:W5:Y:S04]  /*22d90*/  LDL.LU R13, [R1+0x3a4] ;  /* 0x0003a400010d7983 */ /* 0x000f680000300800 */
[----:B0-----:R-:W5:Y:S04]  /*22da0*/  LDL.LU R12, [R1+0x3a8] ;  /* 0x0003a800010c7983 */ /* 0x001f680000300800 */
[----:B-1----:R-:W5:Y:S04]  /*22db0*/  LDL.LU R11, [R1+0x3ac] ;  /* 0x0003ac00010b7983 */ /* 0x002f680000300800 */
[----:B----4-:R-:W4:Y:S04]  /*22dc0*/  LDL.LU R10, [R1+0x414] ;  /* 0x00041400010a7983 */ /* 0x010f280000300800 */
[----:B------:R-:W4:Y:S04]  /*22dd0*/  LDL.LU R4, [R1+0x418] ;  /* 0x0004180001047983 */ /* 0x000f280000300800 */
[----:B------:R-:W4:Y:S04]  /*22de0*/  LDL.LU R29, [R1+0x42c] ;  /* 0x00042c00011d7983 */ /* 0x000f280000300800 */
[----:B------:R-:W4:Y:S01]  /*22df0*/  LDL.LU R2, [R1+0x444] ;  /* 0x0004440001027983 */ /* 0x000f220000300800 */
[----:B------:R-:W-:-:S05]  /*22e00*/  IMAD R23, R23, UR4, RZ ;  /* 0x0000000417177c24 */ /* 0x000fca000f8e02ff */
[----:B------:R0:W-:Y:S01]  /*22e10*/  STL [R1+0x20c], R23 ;  /* 0x00020c1701007387 */ /* 0x0001e20000100800 */
[----:B------:R-:W-:Y:S02]  /*22e20*/  IMAD R22, R22, UR4, RZ ;  /* 0x0000000416167c24 */ /* 0x000fe4000f8e02ff */
[----:B0-----:R-:W-:Y:S02]  /*22e30*/  IMAD R23, R0, UR4, RZ ;  /* 0x0000000400177c24 */ /* 0x001fe4000f8e02ff */
[----:B------:R-:W4:Y:S04]  /*22e40*/  LDL.LU R0, [R1+0x450] ;  /* 0x0004500001007983 */ /* 0x000f280000300800 */
[----:B------:R0:W-:Y:S04]  /*22e50*/  STL [R1+0x214], R22 ;  /* 0x0002141601007387 */ /* 0x0001e80000100800 */
[----:B------:R-:W-:Y:S01]  /*22e60*/  STL [R1+0x21c], R23 ;  /* 0x00021c1701007387 */ /* 0x000fe20000100800 */
[----:B0-----:R-:W-:-:S02]  /*22e70*/  IMAD R22, R21, UR4, RZ ;  /* 0x0000000415167c24 */ /* 0x001fc4000f8e02ff */
[----:B------:R-:W-:-:S03]  /*22e80*/  IMAD R21, R20, UR4, RZ ;  /* 0x0000000414157c24 */ /* 0x000fc6000f8e02ff */
[----:B------:R-:W-:Y:S01]  /*22e90*/  STL [R1+0x220], R22 ;  /* 0x0002201601007387 */ /* 0x000fe20000100800 */
[----:B--2---:R-:W-:-:S03]  /*22ea0*/  IMAD R20, R8, UR4, RZ ;  /* 0x0000000408147c24 */ /* 0x004fc6000f8e02ff */
[----:B------:R-:W2:Y:S01]  /*22eb0*/  LDL.LU R8, [R1+0x460] ;  /* 0x0004600001087983 */ /* 0x000ea20000300800 */
[----:B------:R-:W-:-:S03]  /*22ec0*/  IMAD R19, R19, UR4, RZ ;  /* 0x0000000413137c24 */ /* 0x000fc6000f8e02ff */
[----:B------:R-:W-:Y:S01]  /*22ed0*/  STL [R1+0x23c], R21 ;  /* 0x00023c1501007387 */ /* 0x000fe20000100800 */
[----:B------:R-:W-:-:S03]  /*22ee0*/  IMAD R18, R18, UR4, RZ ;  /* 0x0000000412127c24 */ /* 0x000fc6000f8e02ff */
[----:B------:R-:W-:Y:S04]  /*22ef0*/  STL [R1+0x240], R20 ;  /* 0x0002401401007387 */ /* 0x000fe80000100800 */
[----:B------:R-:W-:Y:S04]  /*22f00*/  STL [R1+0x248], R19 ;  /* 0x0002481301007387 */ /* 0x000fe80000100800 */
[----:B------:R-:W-:Y:S01]  /*22f10*/  STL [R1+0x250], R18 ;  /* 0x0002501201007387 */ /* 0x000fe20000100800 */
[----:B---3--:R-:W-:Y:S02]  /*22f20*/  IMAD R17, R17, UR4, RZ ;  /* 0x0000000411117c24 */ /* 0x008fe4000f8e02ff */
[----:B------:R-:W-:-:S03]  /*22f30*/  IMAD R16, R16, UR4, RZ ;  /* 0x0000000410107c24 */ /* 0x000fc6000f8e02ff */
[----:B------:R-:W-:Y:S01]  /*22f40*/  STL [R1+0x254], R17 ;  /* 0x0002541101007387 */ /* 0x000fe20000100800 */
[----:B------:R-:W-:-:S03]  /*22f50*/  IMAD R9, R9, UR4, RZ ;  /* 0x0000000409097c24 */ /* 0x000fc6000f8e02ff */
[----:B------:R-:W-:Y:S01]  /*22f60*/  STL [R1+0x25c], R16 ;  /* 0x00025c1001007387 */ /* 0x000fe20000100800 */
[----:B------:R-:W-:-:S03]  /*22f70*/  IMAD R7, R7, UR4, RZ ;  /* 0x0000000407077c24 */ /* 0x000fc6000f8e02ff */
[----:B------:R0:W-:Y:S01]  /*22f80*/  STL [R1+0x260], R9 ;  /* 0x0002600901007387 */ /* 0x0001e20000100800 */
[----:B------:R-:W-:-:S03]  /*22f90*/  IMAD R6, R6, UR4, RZ ;  /* 0x0000000406067c24 */ /* 0x000fc6000f8e02ff */
[----:B------:R1:W-:Y:S01]  /*22fa0*/  STL [R1+0x268], R7 ;  /* 0x0002680701007387 */ /* 0x0003e20000100800 */
[----:B------:R-:W-:-:S03]  /*22fb0*/  IMAD R5, R5, UR4, RZ ;  /* 0x0000000405057c24 */ /* 0x000fc6000f8e02ff */
[----:B------:R3:W-:Y:S01]  /*22fc0*/  STL [R1+0x26c], R6 ;  /* 0x00026c0601007387 */ /* 0x0007e20000100800 */
[----:B------:R-:W-:-:S03]  /*22fd0*/  IMAD R3, R3, UR4, RZ ;  /* 0x0000000403037c24 */ /* 0x000fc6000f8e02ff */
[----:B0-----:R-:W2:Y:S04]  /*22fe0*/  LDL.LU R9, [R1+0x478] ;  /* 0x0004780001097983 */ /* 0x001ea80000300800 */
[----:B------:R0:W-:Y:S04]  /*22ff0*/  STL [R1+0x274], R5 ;  /* 0x0002740501007387 */ /* 0x0001e80000100800 */
[----:B-1----:R-:W2:Y:S04]  /*23000*/  LDL.LU R7, [R1+0x484] ;  /* 0x0004840001077983 */ /* 0x002ea80000300800 */
[----:B------:R1:W-:Y:S04]  /*23010*/  STL [R1+0x27c], R3 ;  /* 0x00027c0301007387 */ /* 0x0003e80000100800 */
[----:B---3--:R-:W3:Y:S04]  /*23020*/  LDL.LU R6, [R1+0x498] ;  /* 0x0004980001067983 */ /* 0x008ee80000300800 */
[----:B0-----:R-:W3:Y:S04]  /*23030*/  LDL.LU R5, [R1+0x4f0] ;  /* 0x0004f00001057983 */ /* 0x001ee80000300800 */
[----:B-1----:R-:W3:Y:S01]  /*23040*/  LDL.LU R3, [R1+0x510] ;  /* 0x0005100001037983 */ /* 0x002ee20000300800 */
[----:B-----5:R-:W-:-:S02]  /*23050*/  IMAD R16, R15, UR4, RZ ;  /* 0x000000040f107c24 */ /* 0x020fc4000f8e02ff */
        /* <DEDUP_REMOVED lines=8> */
[----:B----4-:R-:W-:-:S03]  /*230e0*/  IMAD R11, R10, UR4, RZ ;  /* 0x000000040a0b7c24 */ /* 0x010fc6000f8e02ff */
[----:B------:R-:W-:Y:S01]  /*230f0*/  STL [R1+0x2a4], R12 ;  /* 0x0002a40c01007387 */ /* 0x000fe20000100800 */
[----:B------:R-:W-:-:S03]  /*23100*/  IMAD R10, R4, UR4, RZ ;  /* 0x00000004040a7c24 */ /* 0x000fc6000f8e02ff */
[----:B------:R-:W-:Y:S01]  /*23110*/  STL [R1+0x2b0], R11 ;  /* 0x0002b00b01007387 */ /* 0x000fe20000100800 */
[----:B------:R-:W-:-:S03]  /*23120*/  IMAD R4, R29, UR4, RZ ;  /* 0x000000041d047c24 */ /* 0x000fc6000f8e02ff */
[----:B------:R-:W-:Y:S01]  /*23130*/  STL [R1+0x2b8], R10 ;  /* 0x0002b80a01007387 */ /* 0x000fe20000100800 */
[----:B------:R-:W-:-:S03]  /*23140*/  IMAD R2, R2, UR4, RZ ;  /* 0x0000000402027c24 */ /* 0x000fc6000f8e02ff */
[----:B------:R-:W4:Y:S04]  /*23150*/  LDL.LU R23, [R1+0x570] ;  /* 0x0005700001177983 */ /* 0x000f280000300800 */
[----:B------:R-:W-:Y:S04]  /*23160*/  STL [R1+0x2bc], R4 ;  /* 0x0002bc0401007387 */ /* 0x000fe80000100800 */
[----:B------:R-:W5:Y:S04]  /*23170*/  LDL.LU R22, [R1+0x580] ;  /* 0x0005800001167983 */ /* 0x000f680000300800 */
[----:B------:R0:W-:Y:S04]  /*23180*/  STL [R1+0x2c8], R2 ;  /* 0x0002c80201007387 */ /* 0x0001e80000100800 */
[----:B0-----:R-:W5:Y:S04]  /*23190*/  LDL.LU R2, [R1+0x57c] ;  /* 0x00057c0001027983 */ /* 0x001f680000300800 */
[----:B------:R-:W5:Y:S04]  /*231a0*/  LDL.LU R21, [R1+0x5dc] ;  /* 0x0005dc0001157983 */ /* 0x000f680000300800 */
[----:B------:R-:W5:Y:S01]  /*231b0*/  LDL.LU R20, [R1+0x608] ;  /* 0x0006080001147983 */ /* 0x000f620000300800 */
[----:B------:R-:W-:-:S05]  /*231c0*/  IMAD R0, R0, UR4, RZ ;  /* 0x0000000400007c24 */ /* 0x000fca000f8e02ff */
        /* <DEDUP_REMOVED lines=8> */
[----:B------:R-:W2:Y:S04]  /*23250*/  LDL.LU R11, [R1+0x6e4] ;  /* 0x0006e400010b7983 */ /* 0x000ea80000300800 */
[----:B------:R-:W2:Y:S04]  /*23260*/  LDL.LU R10, [R1+0x6f0] ;  /* 0x0006f000010a7983 */ /* 0x000ea80000300800 */
[----:B0-----:R-:W2:Y:S04]  /*23270*/  LDL.LU R4, [R1+0x758] ;  /* 0x0007580001047983 */ /* 0x001ea80000300800 */
[----:B------:R-:W2:Y:S04]  /*23280*/  LDL.LU R29, [R1+0x774] ;  /* 0x00077400011d7983 */ /* 0x000ea80000300800 */
[----:B------:R-:W2:Y:S01]  /*23290*/  LDL.LU R8, [R1+0x770] ;  /* 0x0007700001087983 */ /* 0x000ea20000300800 */
[----:B------:R-:W-:-:S02]  /*232a0*/  IMAD R9, R9, UR4, RZ ;  /* 0x0000000409097c24 */ /* 0x000fc4000f8e02ff */
[----:B------:R-:W-:-:S03]  /*232b0*/  IMAD R7, R7, UR4, RZ ;  /* 0x0000000407077c24 */ /* 0x000fc6000f8e02ff */
[----:B------:R0:W-:Y:S01]  /*232c0*/  STL [R1+0x2e8], R9 ;  /* 0x0002e80901007387 */ /* 0x0001e20000100800 */
[----:B---3--:R-:W-:-:S03]  /*232d0*/  IMAD R6, R6, UR4, RZ ;  /* 0x0000000406067c24 */ /* 0x008fc6000f8e02ff */
[----:B------:R1:W-:Y:S01]  /*232e0*/  STL [R1+0x2ec], R7 ;  /* 0x0002ec0701007387 */ /* 0x0003e20000100800 */
[----:B------:R-:W-:-:S03]  /*232f0*/  IMAD R5, R5, UR4, RZ ;  /* 0x0000000405057c24 */ /* 0x000fc6000f8e02ff */
[----:B------:R3:W-:Y:S01]  /*23300*/  STL [R1+0x2f4], R6 ;  /* 0x0002f40601007387 */ /* 0x0007e20000100800 */
[----:B------:R-:W-:-:S03]  /*23310*/  IMAD R3, R3, UR4, RZ ;  /* 0x0000000403037c24 */ /* 0x000fc6000f8e02ff */
[----:B------:R-:W2:Y:S04]  /*23320*/  LDL.LU R15, [R1+0x7bc] ;  /* 0x0007bc00010f7983 */ /* 0x000ea80000300800 */
[----:B------:R3:W-:Y:S04]  /*23330*/  STL [R1+0x2f8], R5 ;  /* 0x0002f80501007387 */ /* 0x0007e80000100800 */
[----:B------:R-:W2:Y:S04]  /*23340*/  LDL.LU R14, [R1+0x7d4] ;  /* 0x0007d400010e7983 */ /* 0x000ea80000300800 */
[----:B------:R3:W-:Y:S04]  /*23350*/  STL [R1+0x30c], R3 ;  /* 0x00030c0301007387 */ /* 0x0007e80000100800 */
[----:B------:R-:W2:Y:S04]  /*23360*/  LDL.LU R13, [R1+0x824] ;  /* 0x00082400010d7983 */ /* 0x000ea80000300800 */
[----:B------:R-:W2:Y:S04]  /*23370*/  LDL.LU R12, [R1+0x828] ;  /* 0x00082800010c7983 */ /* 0x000ea80000300800 */
[----:B0-----:R-:W2:Y:S04]  /*23380*/  LDL.LU R9, [R1+0x838] ;  /* 0x0008380001097983 */ /* 0x001ea80000300800 */
[----:B-1----:R-:W2:Y:S04]  /*23390*/  LDL.LU R7, [R1+0x834] ;  /* 0x0008340001077983 */ /* 0x002ea80000300800 */
[----:B---3--:R-:W3:Y:S04]  /*233a0*/  LDL.LU R6, [R1+0x830] ;  /* 0x0008300001067983 */ /* 0x008ee80000300800 */
[----:B------:R-:W3:Y:S04]  /*233b0*/  LDL.LU R5, [R1+0x82c] ;  /* 0x00082c0001057983 */ /* 0x000ee80000300800 */
[----:B------:R-:W3:Y:S01]  /*233c0*/  LDL.LU R3, [R1+0x820] ;  /* 0x0008200001037983 */ /* 0x000ee20000300800 */
[----:B----4-:R-:W-:-:S05]  /*233d0*/  IMAD R23, R23, UR4, RZ ;  /* 0x0000000417177c24 */ /* 0x010fca000f8e02ff */
[----:B------:R0:W-:Y:S01]  /*233e0*/  STL [R1+0x324], R23 ;  /* 0x0003241701007387 */ /* 0x0001e20000100800 */
[----:B-----5:R-:W-:Y:S02]  /*233f0*/  IMAD R22, R22, UR4, RZ ;  /* 0x0000000416167c24 */ /* 0x020fe4000f8e02ff */
[----:B0-----:R-:W-:Y:S02]  /*23400*/  IMAD R23, R2, UR4, RZ ;  /* 0x0000000402177c24 */ /* 0x001fe4000f8e02ff */
[----:B------:R-:W4:Y:S04]  /*23410*/  LDL.LU R2, [R1+0x81c] ;  /* 0x00081c0001027983 */ /* 0x000f280000300800 */
[----:B------:R0:W-:Y:S04]  /*23420*/  STL [R1+0x32c], R22 ;  /* 0x00032c1601007387 */ /* 0x0001e80000100800 */
[----:B------:R-:W-:Y:S01]  /*23430*/  STL [R1+0x334], R23 ;  /* 0x0003341701007387 */ /* 0x000fe20000100800 */
[----:B0-----:R-:W-:-:S02]  /*23440*/  IMAD R22, R21, UR4, RZ ;  /* 0x0000000415167c24 */ /* 0x001fc4000f8e02ff */
[----:B------:R-:W-:-:S03]  /*23450*/  IMAD R21, R20, UR4, RZ ;  /* 0x0000000414157c24 */ /* 0x000fc6000f8e02ff */
[----:B------:R-:W-:Y:S01]  /*23460*/  STL [R1+0x338], R22 ;  /* 0x0003381601007387 */ /* 0x000fe20000100800 */
[----:B------:R-:W-:-:S03]  /*23470*/  IMAD R20, R0, UR4, RZ ;  /* 0x0000000400147c24 */ /* 0x000fc6000f8e02ff */
[----:B------:R-:W5:Y:S04]  /*23480*/  LDL.LU R0, [R1+0x818] ;  /* 0x0008180001007983 */ /* 0x000f680000300800 */
[----:B------:R0:W-:Y:S04]  /*23490*/  STL [R1+0x340], R21 ;  /* 0x0003401501007387 */ /* 0x0001e80000100800 */
[----:B------:R1:W-:Y:S01]  /*234a0*/  STL [R1+0x35c], R20 ;  /* 0x00035c1401007387 */ /* 0x0003e20000100800 */
[----:B0-----:R-:W-:Y:S02]  /*234b0*/  IMAD R21, R19, UR4, RZ ;  /* 0x0000000413157c24 */ /* 0x001fe4000f8e02ff */
[----:B-1----:R-:W-:-:S03]  /*234c0*/  IMAD R20, R18, UR4, RZ ;  /* 0x0000000412147c24 */ /* 0x002fc6000f8e02ff */
[----:B------:R-:W-:Y:S04]  /*234d0*/  STL [R1+0x360], R21 ;  /* 0x0003601501007387 */ /* 0x000fe80000100800 */
[----:B------:R-:W-:Y:S01]  /*234e0*/  STL [R1+0x364], R20 ;  /* 0x0003641401007387 */ /* 0x000fe20000100800 */
[----:B--2---:R-:W-:Y:S02]  /*234f0*/  IMAD R19, R17, UR4, RZ ;  /* 0x0000000411137c24 */ /* 0x004fe4000f8e02ff */
        /* <DEDUP_REMOVED lines=9> */
[----:B------:R0:W-:Y:S01]  /*23590*/  STL [R1+0x3ac], R11 ;  /* 0x0003ac0b01007387 */ /* 0x0001e20000100800 */
[----:B------:R-:W-:-:S03]  /*235a0*/  IMAD R4, R8, UR4, RZ ;  /* 0x0000000408047c24 */ /* 0x000fc6000f8e02ff */
[----:B0-----:R-:W2:Y:S04]  /*235b0*/  LDL.LU R11, [R1+0x814] ;  /* 0x00081400010b7983 */ /* 0x001ea80000300800 */
[----:B------:R0:W-:Y:S04]  /*235c0*/  STL [R1+0x414], R10 ;  /* 0x0004140a01007387 */ /* 0x0001e80000100800 */
[----:B0-----:R-:W2:Y:S04]  /*235d0*/  LDL.LU R10, [R1+0x810] ;  /* 0x00081000010a7983 */ /* 0x001ea80000300800 */
[----:B------:R0:W-:Y:S04]  /*235e0*/  STL [R1+0x418], R4 ;  /* 0x0004180401007387 */ /* 0x0001e80000100800 */
[----:B0-----:R-:W2:Y:S04]  /*235f0*/  LDL.LU R4, [R1+0x80c] ;  /* 0x00080c0001047983 */ /* 0x001ea80000300800 */
[----:B------:R-:W2:Y:S04]  /*23600*/  LDL.LU R29, [R1+0x808] ;  /* 0x00080800011d7983 */ /* 0x000ea80000300800 */
[----:B------:R-:W2:Y:S01]  /*23610*/  LDL.LU R8, [R1+0x804] ;  /* 0x0008040001087983 */ /* 0x000ea20000300800 */
        /* <DEDUP_REMOVED lines=11> */
[----:B---3--:R-:W-:-:S03]  /*236d0*/  IMAD R6, R6, UR4, RZ ;  /* 0x0000000406067c24 */ /* 0x008fc6000f8e02ff */
[----:B------:R-:W-:Y:S01]  /*236e0*/  STL [R1+0x484], R7 ;  /* 0x0004840701007387 */ /* 0x000fe20000100800 */
[----:B------:R-:W-:-:S03]  /*236f0*/  IMAD R5, R5, UR4, RZ ;  /* 0x0000000405057c24 */ /* 0x000fc6000f8e02ff */
[----:B------:R-:W-:Y:S01]  /*23700*/  STL [R1+0x498], R6 ;  /* 0x0004980601007387 */ /* 0x000fe20000100800 */
[----:B------:R-:W-:-:S03]  /*23710*/  IMAD R3, R3, UR4, RZ ;  /* 0x0000000403037c24 */ /* 0x000fc6000f8e02ff */
[----:B------:R-:W3:Y:S04]  /*23720*/  LDL.LU R23, [R1+0x800] ;  /* 0x0008000001177983 */ /* 0x000ee80000300800 */
[----:B------:R-:W-:Y:S04]  /*23730*/  STL [R1+0x4f0], R5 ;  /* 0x0004f00501007387 */ /* 0x000fe80000100800 */
[----:B------:R-:W3:Y:S04]  /*23740*/  LDL.LU R22, [R1+0x7fc] ;  /* 0x0007fc0001167983 */ /* 0x000ee80000300800 */
[----:B------:R0:W-:Y:S04]  /*23750*/  STL [R1+0x510], R3 ;  /* 0x0005100301007387 */ /* 0x0001e80000100800 */
[----:B0-----:R-:W3:Y:S04]  /*23760*/  LDL.LU R3, [R1+0x7f8] ;  /* 0x0007f80001037983 */ /* 0x001ee80000300800 */
[----:B------:R-:W3:Y:S01]  /*23770*/  LDL.LU R21, [R1+0x7f4] ;  /* 0x0007f40001157983 */ /* 0x000ee20000300800 */
[----:B----4-:R-:W-:-:S03]  /*23780*/  IMAD R2, R2, UR4, RZ ;  /* 0x0000000402027c24 */ /* 0x010fc6000f8e02ff */
[----:B------:R-:W4:Y:S04]  /*23790*/  LDL.LU R20, [R1+0x7f0] ;  /* 0x0007f00001147983 */ /* 0x000f280000300800 */
[----:B------:R0:W-:Y:S04]  /*237a0*/  STL [R1+0x570], R2 ;  /* 0x0005700201007387 */ /* 0x0001e80000100800 */
[----:B0-----:R-:W4:Y:S04]  /*237b0*/  LDL.LU R2, [R1+0x7ec] ;  /* 0x0007ec0001027983 */ /* 0x001f280000300800 */
[----:B------:R-:W4:Y:S04]  /*237c0*/  LDL.LU R19, [R1+0x7e8] ;  /* 0x0007e80001137983 */ /* 0x000f280000300800 */
[----:B------:R-:W4:Y:S01]  /*237d0*/  LDL.LU R18, [R1+0x7e4] ;  /* 0x0007e40001127983 */ /* 0x000f220000300800 */
[----:B-----5:R-:W-:-:S05]  /*237e0*/  IMAD R0, R0, UR4, RZ ;  /* 0x0000000400007c24 */ /* 0x020fca000f8e02ff */
[----:B------:R0:W-:Y:S04]  /*237f0*/  STL [R1+0x57c], R0 ;  /* 0x00057c0001007387 */ /* 0x0001e80000100800 */
[----:B------:R-:W5:Y:S04]  /*23800*/  LDL.LU R17, [R1+0x7e0] ;  /* 0x0007e00001117983 */ /* 0x000f680000300800 */
[----:B------:R-:W5:Y:S04]  /*23810*/  LDL.LU R16, [R1+0x7dc] ;  /* 0x0007dc0001107983 */ /* 0x000f680000300800 */
[----:B------:R-:W5:Y:S04]  /*23820*/  LDL.LU R9, [R1+0x7d8] ;  /* 0x0007d80001097983 */ /* 0x000f680000300800 */
[----:B------:R-:W5:Y:S04]  /*23830*/  LDL.LU R7, [R1+0x7d0] ;  /* 0x0007d00001077983 */ /* 0x000f680000300800 */
[----:B------:R-:W5:Y:S04]  /*23840*/  LDL.LU R6, [R1+0x7cc] ;  /* 0x0007cc0001067983 */ /* 0x000f680000300800 */
[----:B------:R-:W5:Y:S04]  /*23850*/  LDL.LU R5, [R1+0x7c8] ;  /* 0x0007c80001057983 */ /* 0x000f680000300800 */
[----:B0-----:R-:W5:Y:S01]  /*23860*/  LDL.LU R0, [R1+0x7c4] ;  /* 0x0007c40001007983 */ /* 0x001f620000300800 */
[----:B--2---:R-:W-:-:S05]  /*23870*/  IMAD R13, R11, UR4, RZ ;  /* 0x000000040b0d7c24 */ /* 0x004fca000f8e02ff */
[----:B------:R0:W-:Y:S01]  /*23880*/  STL [R1+0x580], R13 ;  /* 0x0005800d01007387 */ /* 0x0001e20000100800 */
[----:B------:R-:W-:-:S05]  /*23890*/  IMAD R12, R10, UR4, RZ ;  /* 0x000000040a0c7c24 */ /* 0x000fca000f8e02ff */
[----:B------:R1:W-:Y:S01]  /*238a0*/  STL [R1+0x5dc], R12 ;  /* 0x0005dc0c01007387 */ /* 0x0003e20000100800 */
[----:B------:R-:W-:Y:S02]  /*238b0*/  IMAD R11, R4, UR4, RZ ;  /* 0x00000004040b7c24 */ /* 0x000fe4000f8e02ff */
[----:B------:R-:W-:-:S03]  /*238c0*/  IMAD R10, R29, UR4, RZ ;  /* 0x000000041d0a7c24 */ /* 0x000fc6000f8e02ff */
[----:B------:R2:W-:Y:S01]  /*238d0*/  STL [R1+0x608], R11 ;  /* 0x0006080b01007387 */ /* 0x0005e20000100800 */
[----:B------:R-:W-:-:S03]  /*238e0*/  IMAD R4, R8, UR4, RZ ;  /* 0x0000000408047c24 */ /* 0x000fc6000f8e02ff */
[----:B------:R-:W5:Y:S04]  /*238f0*/  LDL.LU R15, [R1+0x7c0] ;  /* 0x0007c000010f7983 */ /* 0x000f680000300800 */
[----:B------:R2:W-:Y:S04]  /*23900*/  STL [R1+0x628], R10 ;  /* 0x0006280a01007387 */ /* 0x0005e80000100800 */
[----:B------:R-:W5:Y:S04]  /*23910*/  LDL.LU R14, [R1+0x7b8] ;  /* 0x0007b800010e7983 */ /* 0x000f680000300800 */
[----:B------:R2:W-:Y:S04]  /*23920*/  STL [R1+0x664], R4 ;  /* 0x0006640401007387 */ /* 0x0005e80000100800 */
[----:B0-----:R-:W5:Y:S04]  /*23930*/  LDL.LU R13, [R1+0x7b4] ;  /* 0x0007b400010d7983 */ /* 0x001f680000300800 */
[----:B-1----:R-:W5:Y:S04]  /*23940*/  LDL.LU R12, [R1+0x7b0] ;  /* 0x0007b000010c7983 */ /* 0x002f680000300800 */
[----:B--2---:R-:W2:Y:S04]  /*23950*/  LDL.LU R11, [R1+0x7ac] ;  /* 0x0007ac00010b7983 */ /* 0x004ea80000300800 */
[----:B------:R-:W2:Y:S04]  /*23960*/  LDL.LU R10, [R1+0x7a8] ;  /* 0x0007a800010a7983 */ /* 0x000ea80000300800 */
[----:B------:R-:W2:Y:S04]  /*23970*/  LDL.LU R4, [R1+0x7a4] ;  /* 0x0007a40001047983 */ /* 0x000ea80000300800 */
[----:B------:R-:W2:Y:S01]  /*23980*/  LDL.LU R29, [R1+0x7a0] ;  /* 0x0007a000011d7983 */ /* 0x000ea20000300800 */
[----:B---3--:R-:W-:-:S03]  /*23990*/  IMAD R23, R23, UR4, RZ ;  /* 0x0000000417177c24 */ /* 0x008fc6000f8e02ff */
[----:B------:R-:W3:Y:S04]  /*239a0*/  LDL.LU R8, [R1+0x79c] ;  /* 0x00079c0001087983 */ /* 0x000ee80000300800 */
[----:B------:R0:W-:Y:S02]  /*239b0*/  STL [R1+0x668], R23 ;  /* 0x0006681701007387 */ /* 0x0001e40000100800 */
[----:B0-----:R-:W-:Y:S02]  /*239c0*/  IMAD R23, R3, UR4, RZ ;  /* 0x0000000403177c24 */ /* 0x001fe4000f8e02ff */
[----:B------:R-:W3:Y:S01]  /*239d0*/  LDL.LU R3, [R1+0x798] ;  /* 0x0007980001037983 */ /* 0x000ee20000300800 */
[----:B------:R-:W-:-:S05]  /*239e0*/  IMAD R22, R22, UR4, RZ ;  /* 0x0000000416167c24 */ /* 0x000fca000f8e02ff */
[----:B------:R0:W-:Y:S04]  /*239f0*/  STL [R1+0x678], R22 ;  /* 0x0006781601007387 */ /* 0x0001e80000100800 */
[----:B------:R-:W-:Y:S01]  /*23a00*/  STL [R1+0x694], R23 ;  /* 0x0006941701007387 */ /* 0x000fe20000100800 */
[----:B0-----:R-:W-:Y:S02]  /*23a10*/  IMAD R22, R21, UR4, RZ ;  /* 0x0000000415167c24 */ /* 0x001fe4000f8e02ff */
[----:B----4-:R-:W-:Y:S02]  /*23a20*/  IMAD R21, R20, UR4, RZ ;  /* 0x0000000414157c24 */ /* 0x010fe4000f8e02ff */
[----:B------:R-:W-:Y:S01]  /*23a30*/  IMAD R20, R2, UR4, RZ ;  /* 0x0000000402147c24 */ /* 0x000fe2000f8e02ff */
[----:B------:R-:W-:Y:S04]  /*23a40*/  STL [R1+0x6e4], R22 ;  /* 0x0006e41601007387 */ /* 0x000fe80000100800 */
[----:B------:R-:W4:Y:S01]  /*23a50*/  LDL.LU R2, [R1+0x794] ;  /* 0x0007940001027983 */ /* 0x000f220000300800 */
[----:B------:R-:W-:-:S02]  /*23a60*/  IMAD R19, R19, UR4, RZ ;  /* 0x0000000413137c24 */ /* 0x000fc4000f8e02ff */
[----:B------:R-:W-:Y:S01]  /*23a70*/  IMAD R18, R18, UR4, RZ ;  /* 0x0000000412127c24 */ /* 0x000fe2000f8e02ff */
[----:B------:R-:W-:Y:S04]  /*23a80*/  STL [R1+0x6f0], R21 ;  /* 0x0006f01501007387 */ /* 0x000fe80000100800 */
[----:B------:R-:W-:Y:S04]  /*23a90*/  STL [R1+0x758], R20 ;  /* 0x0007581401007387 */ /* 0x000fe80000100800 */
[----:B------:R-:W-:Y:S04]  /*23aa0*/  STL [R1+0x770], R19 ;  /* 0x0007701301007387 */ /* 0x000fe80000100800 */
[----:B------:R-:W-:Y:S01]  /*23ab0*/  STL [R1+0x774], R18 ;  /* 0x0007741201007387 */ /* 0x000fe20000100800 */
[----:B-----5:R-:W-:-:S02]  /*23ac0*/  IMAD R17, R17, UR4, RZ ;  /* 0x0000000411117c24 */ /* 0x020fc4000f8e02ff */
        /* <DEDUP_REMOVED lines=11> */
[----:B0-----:R-:W4:Y:S04]  /*23b80*/  LDL.LU R9, [R1+0x790] ;  /* 0x0007900001097983 */ /* 0x001f280000300800 */
[----:B------:R0:W-:Y:S04]  /*23b90*/  STL [R1+0x7c8], R5 ;  /* 0x0007c80501007387 */ /* 0x0001e80000100800 */
[----:B-1----:R-:W4:Y:S04]  /*23ba0*/  LDL.LU R7, [R1+0x78c] ;  /* 0x00078c0001077983 */ /* 0x002f280000300800 */
[----:B------:R1:W-:Y:S04]  /*23bb0*/  STL [R1+0x7c4], R0 ;  /* 0x0007c40001007387 */ /* 0x0003e80000100800 */
[----:B-----5:R-:W5:Y:S04]  /*23bc0*/  LDL.LU R6, [R1+0x788] ;  /* 0x0007880001067983 */ /* 0x020f680000300800 */
[----:B0-----:R-:W5:Y:S04]  /*23bd0*/  LDL.LU R5, [R1+0x784] ;  /* 0x0007840001057983 */ /* 0x001f680000300800 */
[----:B-1----:R-:W5:Y:S01]  /*23be0*/  LDL.LU R0, [R1+0x780] ;  /* 0x0007800001007983 */ /* 0x002f620000300800 */
[----:B------:R-:W-:-:S02]  /*23bf0*/  IMAD R17, R15, UR4, RZ ;  /* 0x000000040f117c24 */ /* 0x000fc4000f8e02ff */
[----:B------:R-:W-:-:S03]  /*23c00*/  IMAD R16, R14, UR4, RZ ;  /* 0x000000040e107c24 */ /* 0x000fc6000f8e02ff */
[----:B------:R-:W-:Y:S01]  /*23c10*/  STL [R1+0x7c0], R17 ;  /* 0x0007c01101007387 */ /* 0x000fe20000100800 */
[----:B------:R-:W-:-:S03]  /*23c20*/  IMAD R15, R13, UR4, RZ ;  /* 0x000000040d0f7c24 */ /* 0x000fc6000f8e02ff */
[----:B------:R-:W-:Y:S01]  /*23c30*/  STL [R1+0x7b8], R16 ;  /* 0x0007b81001007387 */ /* 0x000fe20000100800 */
[----:B------:R-:W-:-:S03]  /*23c40*/  IMAD R14, R12, UR4, RZ ;  /* 0x000000040c0e7c24 */ /* 0x000fc6000f8e02ff */
[----:B------:R-:W-:Y:S01]  /*23c50*/  STL [R1+0x7b4], R15 ;  /* 0x0007b40f01007387 */ /* 0x000fe20000100800 */
[----:B--2---:R-:W-:-:S03]  /*23c60*/  IMAD R13, R11, UR4, RZ ;  /* 0x000000040b0d7c24 */ /* 0x004fc6000f8e02ff */
        /* <DEDUP_REMOVED lines=8> */
[----:B------:R-:W2:Y:S04]  /*23cf0*/  LDL.LU R23, [R1+0x77c] ;  /* 0x00077c0001177983 */ /* 0x000ea80000300800 */
[----:B------:R-:W-:Y:S04]  /*23d00*/  STL [R1+0x7a0], R10 ;  /* 0x0007a00a01007387 */ /* 0x000fe80000100800 */
[----:B------:R-:W3:Y:S04]  /*23d10*/  LDL.LU R22, [R1+0x778] ;  /* 0x0007780001167983 */ /* 0x000ee80000300800 */
[----:B------:R-:W-:Y:S04]  /*23d20*/  STL [R1+0x79c], R4 ;  /* 0x00079c0401007387 */ /* 0x000fe80000100800 */
[----:B------:R-:W3:Y:S01]  /*23d30*/  LDL.LU R8, [R1+0x76c] ;  /* 0x00076c0001087983 */ /* 0x000ee20000300800 */
[----:B------:R-:W-:-:S03]  /*23d40*/  IMAD R3, R3, UR4, RZ ;  /* 0x0000000403037c24 */ /* 0x000fc6000f8e02ff */
[----:B------:R-:W3:Y:S04]  /*23d50*/  LDL.LU R21, [R1+0x768] ;  /* 0x0007680001157983 */ /* 0x000ee80000300800 */
[----:B------:R-:W3:Y:S04]  /*23d60*/  LDL.LU R20, [R1+0x764] ;  /* 0x0007640001147983 */ /* 0x000ee80000300800 */
[----:B------:R0:W-:Y:S04]  /*23d70*/  STL [R1+0x798], R3 ;  /* 0x0007980301007387 */ /* 0x0001e80000100800 */
[----:B0-----:R-:W3:Y:S04]  /*23d80*/  LDL.LU R3, [R1+0x760] ;  /* 0x0007600001037983 */ /* 0x001ee80000300800 */
[----:B------:R-:W3:Y:S01]  /*23d90*/  LDL.LU R19, [R1+0x75c] ;  /* 0x00075c0001137983 */ /* 0x000ee20000300800 */
[----:B----4-:R-:W-:-:S03]  /*23da0*/  IMAD R2, R2, UR4, RZ ;  /* 0x0000000402027c24 */ /* 0x010fc6000f8e02ff */
[----:B------:R-:W4:Y:S04]  /*23db0*/  LDL.LU R18, [R1+0x754] ;  /* 0x0007540001127983 */ /* 0x000f280000300800 */
[----:B------:R0:W-:Y:S04]  /*23dc0*/  STL [R1+0x794], R2 ;  /* 0x0007940201007387 */ /* 0x0001e80000100800 */
[----:B------:R-:W4:Y:S04]  /*23dd0*/  LDL.LU R17, [R1+0x750] ;  /* 0x0007500001117983 */ /* 0x000f280000300800 */
[----:B------:R-:W4:Y:S04]  /*23de0*/  LDL.LU R16, [R1+0x74c] ;  /* 0x00074c0001107983 */ /* 0x000f280000300800 */
[----:B------:R-:W4:Y:S04]  /*23df0*/  LDL.LU R11, [R1+0x748] ;  /* 0x00074800010b7983 */ /* 0x000f280000300800 */
[----:B------:R-:W4:Y:S04]  /*23e00*/  LDL.LU R10, [R1+0x744] ;  /* 0x00074400010a7983 */ /* 0x000f280000300800 */
[----:B------:R-:W4:Y:S04]  /*23e10*/  LDL.LU R4, [R1+0x740] ;  /* 0x0007400001047983 */ /* 0x000f280000300800 */
[----:B------:R-:W4:Y:S04]  /*23e20*/  LDL.LU R29, [R1+0x73c] ;  /* 0x00073c00011d7983 */ /* 0x000f280000300800 */
[----:B0-----:R-:W4:Y:S01]  /*23e30*/  LDL.LU R2, [R1+0x738] ;  /* 0x0007380001027983 */ /* 0x001f220000300800 */
[----:B------:R-:W-:-:S02]  /*23e40*/  IMAD R9, R9, UR4, RZ ;  /* 0x0000000409097c24 */ /* 0x000fc4000f8e02ff */
[----:B------:R-:W-:-:S03]  /*23e50*/  IMAD R7, R7, UR4, RZ ;  /* 0x0000000407077c24 */ /* 0x000fc6000f8e02ff */
[----:B------:R0:W-:Y:S01]  /*23e60*/  STL [R1+0x790], R9 ;  /* 0x0007900901007387 */ /* 0x0001e20000100800 */
[----:B-----5:R-:W-:-:S03]  /*23e70*/  IMAD R6, R6, UR4, RZ ;  /* 0x0000000406067c24 */ /* 0x020fc6000f8e02ff */
[----:B------:R1:W-:Y:S01]  /*23e80*/  STL [R1+0x78c], R7 ;  /* 0x00078c0701007387 */ /* 0x0003e20000100800 */
[----:B------:R-:W-:-:S03]  /*23e90*/  IMAD R5, R5, UR4, RZ ;  /* 0x0000000405057c24 */ /* 0x000fc6000f8e02ff */
[----:B------:R5:W-:Y:S01]  /*23ea0*/  STL [R1+0x788], R6 ;  /* 0x0007880601007387 */ /* 0x000be20000100800 */
[----:B------:R-:W-:-:S03]  /*23eb0*/  IMAD R0, R0, UR4, RZ ;  /* 0x0000000400007c24 */ /* 0x000fc6000f8e02ff */
[----:B------:R-:W4:Y:S04]  /*23ec0*/  LDL.LU R15, [R1+0x734] ;  /* 0x00073400010f7983 */ /* 0x000f280000300800 */
[----:B------:R5:W-:Y:S04]  /*23ed0*/  STL [R1+0x784], R5 ;  /* 0x0007840501007387 */ /* 0x000be80000100800 */
[----:B------:R-:W4:Y:S04]  /*23ee0*/  LDL.LU R14, [R1+0x730] ;  /* 0x00073000010e7983 */ /* 0x000f280000300800 */
[----:B------:R5:W-:Y:S04]  /*23ef0*/  STL [R1+0x780], R0 ;  /* 0x0007800001007387 */ /* 0x000be80000100800 */
[----:B------:R-:W4:Y:S04]  /*23f00*/  LDL.LU R13, [R1+0x72c] ;  /* 0x00072c00010d7983 */ /* 0x000f280000300800 */
[----:B------:R-:W4:Y:S04]  /*23f10*/  LDL.LU R12, [R1+0x728] ;  /* 0x00072800010c7983 */ /* 0x000f280000300800 */
[----:B0-----:R-:W4:Y:S04]  /*23f20*/  LDL.LU R9, [R1+0x724] ;  /* 0x0007240001097983 */ /* 0x001f280000300800 */
[----:B-1----:R-:W4:Y:S04]  /*23f30*/  LDL.LU R7, [R1+0x720] ;  /* 0x0007200001077983 */ /* 0x002f280000300800 */
[----:B-----5:R-:W5:Y:S04]  /*23f40*/  LDL.LU R6, [R1+0x71c] ;  /* 0x00071c0001067983 */ /* 0x020f680000300800 */
[----:B------:R-:W5:Y:S04]  /*23f50*/  LDL.LU R5, [R1+0x718] ;  /* 0x0007180001057983 */ /* 0x000f680000300800 */
[----:B------:R-:W5:Y:S01]  /*23f60*/  LDL.LU R0, [R1+0x714] ;  /* 0x0007140001007983 */ /* 0x000f620000300800 */
[----:B--2---:R-:W-:-:S05]  /*23f70*/  IMAD R23, R23, UR4, RZ ;  /* 0x0000000417177c24 */ /* 0x004fca000f8e02ff */
[----:B------:R0:W-:Y:S01]  /*23f80*/  STL [R1+0x77c], R23 ;  /* 0x00077c1701007387 */ /* 0x0001e20000100800 */
[----:B---3--:R-:W-:Y:S02]  /*23f90*/  IMAD R22, R22, UR4, RZ ;  /* 0x0000000416167c24 */ /* 0x008fe4000f8e02ff */
[----:B0-----:R-:W-:Y:S02]  /*23fa0*/  IMAD R23, R8, UR4, RZ ;  /* 0x0000000408177c24 */ /* 0x001fe4000f8e02ff */
[----:B------:R-:W2:Y:S04]  /*23fb0*/  LDL.LU R8, [R1+0x710] ;  /* 0x0007100001087983 */ /* 0x000ea80000300800 */
[----:B------:R0:W-:Y:S04]  /*23fc0*/  STL [R1+0x778], R22 ;  /* 0x0007781601007387 */ /* 0x0001e80000100800 */
[----:B------:R-:W-:Y:S01]  /*23fd0*/  STL [R1+0x76c], R23 ;  /* 0x00076c1701007387 */ /* 0x000fe20000100800 */
[----:B0-----:R-:W-:-:S05]  /*23fe0*/  IMAD R22, R21, UR4, RZ ;  /* 0x0000000415167c24 */ /* 0x001fca000f8e02ff */
[----:B------:R-:W-:Y:S01]  /*23ff0*/  STL [R1+0x768], R22 ;  /* 0x0007681601007387 */ /* 0x000fe20000100800 */
[----:B------:R-:W-:-:S03]  /*24000*/  IMAD R21, R3, UR4, RZ ;  /* 0x0000000403157c24 */ /* 0x000fc6000f8e02ff */
[----:B------:R-:W3:Y:S01]  /*24010*/  LDL.LU R3, [R1+0x70c] ;  /* 0x00070c0001037983 */ /* 0x000ee20000300800 */
[----:B------:R-:W-:-:S05]  /*24020*/  IMAD R20, R20, UR4, RZ ;  /* 0x0000000414147c24 */ /* 0x000fca000f8e02ff */
[----:B------:R0:W-:Y:S04]  /*24030*/  STL [R1+0x764], R20 ;  /* 0x0007641401007387 */ /* 0x0001e80000100800 */
[----:B------:R-:W-:Y:S01]  /*24040*/  STL [R1+0x760], R21 ;  /* 0x0007601501007387 */ /* 0x000fe20000100800 */
[----:B0-----:R-:W-:Y:S02]  /*24050*/  IMAD R20, R19, UR4, RZ ;  /* 0x0000000413147c24 */ /* 0x001fe4000f8e02ff */
[----:B----4-:R-:W-:Y:S02]  /*24060*/  IMAD R19, R18, UR4, RZ ;  /* 0x0000000412137c24 */ /* 0x010fe4000f8e02ff */
[----:B------:R-:W-:Y:S02]  /*24070*/  IMAD R18, R17, UR4, RZ ;  /* 0x0000000411127c24 */ /* 0x000fe4000f8e02ff */
[----:B------:R-:W-:Y:S01]  /*24080*/  IMAD R17, R16, UR4, RZ ;  /* 0x0000000410117c24 */ /* 0x000fe2000f8e02ff */
[----:B------:R-:W-:Y:S01]  /*24090*/  STL [R1+0x75c], R20 ;  /* 0x00075c1401007387 */ /* 0x000fe20000100800 */
[----:B------:R-:W-:-:S02]  /*240a0*/  IMAD R16, R11, UR4, RZ ;  /* 0x000000040b107c24 */ /* 0x000fc4000f8e02ff */
[----:B------:R-:W-:Y:S01]  /*240b0*/  IMAD R11, R10, UR4, RZ ;  /* 0x000000040a0b7c24 */ /* 0x000fe2000f8e02ff */
[----:B------:R-:W-:Y:S01]  /*240c0*/  STL [R1+0x754], R19 ;  /* 0x0007541301007387 */ /* 0x000fe20000100800 */
[----:B------:R-:W-:-:S03]  /*240d0*/  IMAD R10, R4, UR4, RZ ;  /* 0x00000004040a7c24 */ /* 0x000fc6000f8e02ff */
[----:B------:R-:W-:Y:S01]  /*240e0*/  STL [R1+0x750], R18 ;  /* 0x0007501201007387 */ /* 0x000fe20000100800 */
[----:B------:R-:W-:-:S03]  /*240f0*/  IMAD R4, R29, UR4, RZ ;  /* 0x000000041d047c24 */ /* 0x000fc6000f8e02ff */
[----:B------:R-:W-:Y:S01]  /*24100*/  STL [R1+0x74c], R17 ;  /* 0x00074c1101007387 */ /* 0x000fe20000100800 */
[----:B------:R-:W-:-:S03]  /*24110*/  IMAD R2, R2, UR4, RZ ;  /* 0x0000000402027c24 */ /* 0x000fc6000f8e02ff */
[----:B------:R-:W-:Y:S04]  /*24120*/  STL [R1+0x748], R16 ;  /* 0x0007481001007387 */ /* 0x000fe80000100800 */
[----:B------:R0:W-:Y:S04]  /*24130*/  STL [R1+0x744], R11 ;  /* 0x0007440b01007387 */ /* 0x0001e80000100800 */
[----:B------:R1:W-:Y:S04]  /*24140*/  STL [R1+0x740], R10 ;  /* 0x0007400a01007387 */ /* 0x0003e80000100800 */
[----:B0-----:R-:W4:Y:S04]  /*24150*/  LDL.LU R11, [R1+0x708] ;  /* 0x00070800010b7983 */ /* 0x001f280000300800 */
[----:B------:R0:W-:Y:S04]  /*24160*/  STL [R1+0x73c], R4 ;  /* 0x00073c0401007387 */ /* 0x0001e80000100800 */
[----:B-1----:R-:W4:Y:S04]  /*24170*/  LDL.LU R10, [R1+0x704] ;  /* 0x00070400010a7983 */ /* 0x002f280000300800 */
[----:B------:R1:W-:Y:S04]  /*24180*/  STL [R1+0x738], R2 ;  /* 0x0007380201007387 */ /* 0x0003e80000100800 */
[----:B0-----:R-:W4:Y:S04]  /*24190*/  LDL.LU R4, [R1+0x700] ;  /* 0x0007000001047983 */ /* 0x001f280000300800 */
[----:B------:R-:W4:Y:S04]  /*241a0*/  LDL.LU R29, [R1+0x6fc] ;  /* 0x0006fc00011d7983 */ /* 0x000f280000300800 */
[----:B-1----:R-:W4:Y:S01]  /*241b0*/  LDL.LU R2, [R1+0x6f8] ;  /* 0x0006f80001027983 */ /* 0x002f220000300800 */
        /* <DEDUP_REMOVED lines=11> */
[----:B-----5:R-:W-:-:S03]  /*24270*/  IMAD R6, R6, UR4, RZ ;  /* 0x0000000406067c24 */ /* 0x020fc6000f8e02ff */
[----:B------:R-:W-:Y:S01]  /*24280*/  STL [R1+0x720], R7 ;  /* 0x0007200701007387 */ /* 0x000fe20000100800 */
[----:B------:R-:W-:-:S03]  /*24290*/  IMAD R5, R5, UR4, RZ ;  /* 0x0000000405057c24 */ /* 0x000fc6000f8e02ff */
[----:B------:R-:W-:Y:S01]  /*242a0*/  STL [R1+0x71c], R6 ;  /* 0x00071c0601007387 */ /* 0x000fe20000100800 */
[----:B------:R-:W-:-:S03]  /*242b0*/  IMAD R0, R0, UR4, RZ ;  /* 0x0000000400007c24 */ /* 0x000fc6000f8e02ff */
[----:B------:R-:W5:Y:S04]  /*242c0*/  LDL.LU R23, [R1+0x6f4] ;  /* 0x0006f40001177983 */ /* 0x000f680000300800 */
        /* <DEDUP_REMOVED lines=21> */
[----:B------:R-:W-:-:S03]  /*24420*/  IMAD R11, R10, UR4, RZ ;  /* 0x000000040a0b7c24 */ /* 0x000fc6000f8e02ff */
[----:B------:R0:W-:Y:S01]  /*24430*/  STL [R1+0x708], R12 ;  /* 0x0007080c01007387 */ /* 0x0001e20000100800 */
[----:B------:R-:W-:-:S03]  /*24440*/  IMAD R10, R4, UR4, RZ ;  /* 0x00000004040a7c24 */ /* 0x000fc6000f8e02ff */
[----:B------:R1:W-:Y:S01]  /*24450*/  STL [R1+0x704], R11 ;  /* 0x0007040b01007387 */ /* 0x0003e20000100800 */
[----:B------:R-:W-:-:S03]  /*24460*/  IMAD R4, R29, UR4, RZ ;  /* 0x000000041d047c24 */ /* 0x000fc6000f8e02ff */
[----:B------:R4:W-:Y:S01]  /*24470*/  STL [R1+0x700], R10 ;  /* 0x0007000a01007387 */ /* 0x0009e20000100800 */
[----:B------:R-:W-:-:S03]  /*24480*/  IMAD R2, R2, UR4, RZ ;  /* 0x0000000402027c24 */ /* 0x000fc6000f8e02ff */
[----:B------:R-:W3:Y:S04]  /*24490*/  LDL.LU R15, [R1+0x6b0] ;  /* 0x0006b000010f7983 */ /* 0x000ee80000300800 */
[----:B------:R4:W-:Y:S04]  /*244a0*/  STL [R1+0x6fc], R4 ;  /* 0x0006fc0401007387 */ /* 0x0009e80000100800 */
[----:B------:R-:W3:Y:S04]  /*244b0*/  LDL.LU R14, [R1+0x6ac] ;  /* 0x0006ac00010e7983 */ /* 0x000ee80000300800 */
[----:B------:R5:W-:Y:S04]  /*244c0*/  STL [R1+0x6f8], R2 ;  /* 0x0006f80201007387 */ /* 0x000be80000100800 */
[----:B------:R-:W3:Y:S04]  /*244d0*/  LDL.LU R13, [R1+0x6a8] ;  /* 0x0006a800010d7983 */ /* 0x000ee80000300800 */
[----:B0-----:R-:W3:Y:S04]  /*244e0*/  LDL.LU R12, [R1+0x6a4] ;  /* 0x0006a400010c7983 */ /* 0x001ee80000300800 */
[----:B-1----:R-:W3:Y:S04]  /*244f0*/  LDL.LU R11, [R1+0x6a0] ;  /* 0x0006a000010b7983 */ /* 0x002ee80000300800 */
[----:B----4-:R-:W4:Y:S04]  /*24500*/  LDL.LU R10, [R1+0x69c] ;  /* 0x00069c00010a7983 */ /* 0x010f280000300800 */
[----:B------:R-:W4:Y:S04]  /*24510*/  LDL.LU R4, [R1+0x698] ;  /* 0x0006980001047983 */ /* 0x000f280000300800 */
[----:B------:R-:W4:Y:S01]  /*24520*/  LDL.LU R29, [R1+0x690] ;  /* 0x00069000011d7983 */ /* 0x000f220000300800 */
[----:B-----5:R-:W-:-:S03]  /*24530*/  IMAD R23, R23, UR4, RZ ;  /* 0x0000000417177c24 */ /* 0x020fc6000f8e02ff */
[----:B------:R-:W5:Y:S01]  /*24540*/  LDL.LU R2, [R1+0x68c] ;  /* 0x00068c0001027983 */ /* 0x000f620000300800 */
[----:B------:R-:W-:-:S03]  /*24550*/  IMAD R22, R22, UR4, RZ ;  /* 0x0000000416167c24 */ /* 0x000fc6000f8e02ff */
[----:B------:R0:W-:Y:S02]  /*24560*/  STL [R1+0x6f4], R23 ;  /* 0x0006f41701007387 */ /* 0x0001e40000100800 */
[----:B0-----:R-:W-:Y:S02]  /*24570*/  IMAD R23, R0, UR4, RZ ;  /* 0x0000000400177c24 */ /* 0x001fe4000f8e02ff */
[----:B------:R-:W5:Y:S04]  /*24580*/  LDL.LU R0, [R1+0x688] ;  /* 0x0006880001007983 */ /* 0x000f680000300800 */
        /* <DEDUP_REMOVED lines=47> */
[----:B-----5:R-:W-:-:S03]  /*24880*/  IMAD R2, R2, UR4, RZ ;  /* 0x0000000402027c24 */ /* 0x020fc6000f8e02ff */
[----:B------:R-:W4:Y:S04]  /*24890*/  LDL.LU R23, [R1+0x660] ;  /* 0x0006600001177983 */ /* 0x000f280000300800 */
[----:B------:R-:W-:Y:S04]  /*248a0*/  STL [R1+0x690], R4 ;  /* 0x0006900401007387 */ /* 0x000fe80000100800 */
[----:B------:R-:W5:Y:S04]  /*248b0*/  LDL.LU R22, [R1+0x65c] ;  /* 0x00065c0001167983 */ /* 0x000f680000300800 */
[----:B------:R0:W-:Y:S01]  /*248c0*/  STL [R1+0x68c], R2 ;  /* 0x00068c0201007387 */ /* 0x0001e20000100800 */
[----:B------:R-:W-:-:S03]  /*248d0*/  IMAD R0, R0, UR4, RZ ;  /* 0x0000000400007c24 */ /* 0x000fc6000f8e02ff */
[----:B0-----:R-:W5:Y:S04]  /*248e0*/  LDL.LU R2, [R1+0x658] ;  /* 0x0006580001027983 */ /* 0x001f680000300800 */
[----:B------:R-:W5:Y:S04]  /*248f0*/  LDL.LU R21, [R1+0x654] ;  /* 0x0006540001157983 */ /* 0x000f680000300800 */
        /* <DEDUP_REMOVED lines=91> */
[----:B------:R-:W3:Y:S04]  /*24eb0*/  LDL.LU R21, [R1+0x5cc] ;  /* 0x0005cc0001157983 */ /* 0x000ee80000300800 */
[----:B------:R-:W3:Y:S01]  /*24ec0*/  LDL.LU R20, [R1+0x5c8] ;  /* 0x0005c80001147983 */ /* 0x000ee20000300800 */
[----:B----4-:R-:W-:-:S05]  /*24ed0*/  IMAD R2, R2, UR4, RZ ;  /* 0x0000000402027c24 */ /* 0x010fca000f8e02ff */
[----:B------:R0:W-:Y:S04]  /*24ee0*/  STL [R1+0x5f8], R2 ;  /* 0x0005f80201007387 */ /* 0x0001e80000100800 */
[----:B0-----:R-:W4:Y:S04]  /*24ef0*/  LDL.LU R2, [R1+0x5c4] ;  /* 0x0005c40001027983 */ /* 0x001f280000300800 */
[----:B------:R-:W4:Y:S01]  /*24f00*/  LDL.LU R19, [R1+0x5c0] ;  /* 0x0005c00001137983 */ /* 0x000f220000300800 */
[----:B-----5:R-:W-:-:S03]  /*24f10*/  IMAD R0, R0, UR4, RZ ;  /* 0x0000000400007c24 */ /* 0x020fc6000f8e02ff */
        /* <DEDUP_REMOVED lines=36> */
[----:B------:R-:W-:-:S03]  /*25160*/  IMAD R21, R20, UR4, RZ ;  /* 0x0000000414157c24 */ /* 0x000fc6000f8e02ff */
[----:B------:R-:W-:Y:S01]  /*25170*/  STL [R1+0x5cc], R22 ;  /* 0x0005cc1601007387 */ /* 0x000fe20000100800 */
[----:B----4-:R-:W-:-:S03]  /*25180*/  IMAD R20, R2, UR4, RZ ;  /* 0x0000000402147c24 */ /* 0x010fc6000f8e02ff */
[----:B------:R-:W4:Y:S01]  /*25190*/  LDL.LU R2, [R1+0x568] ;  /* 0x0005680001027983 */ /* 0x000f220000300800 */
[----:B------:R-:W-:-:S03]  /*251a0*/  IMAD R19, R19, UR4, RZ ;  /* 0x0000000413137c24 */ /* 0x000fc6000f8e02ff */
[----:B------:R-:W-:Y:S01]  /*251b0*/  STL [R1+0x5c8], R21 ;  /* 0x0005c81501007387 */ /* 0x000fe20000100800 */
[----:B-----5:R-:W-:-:S03]  /*251c0*/  IMAD R18, R18, UR4, RZ ;  /* 0x0000000412127c24 */ /* 0x020fc6000f8e02ff */
[----:B------:R-:W-:Y:S04]  /*251d0*/  STL [R1+0x5c4], R20 ;  /* 0x0005c41401007387 */ /* 0x000fe80000100800 */
        /* <DEDUP_REMOVED lines=47> */
[----:B------:R-:W3:Y:S04]  /*254d0*/  LDL.LU R19, [R1+0x538] ;  /* 0x0005380001137983 */ /* 0x000ee80000300800 */
[----:B------:R-:W3:Y:S01]  /*254e0*/  LDL.LU R18, [R1+0x534] ;  /* 0x0005340001127983 */ /* 0x000ee20000300800 */
[----:B----4-:R-:W-:-:S05]  /*254f0*/  IMAD R2, R2, UR4, RZ ;  /* 0x0000000402027c24 */ /* 0x010fca000f8e02ff */
        /* <DEDUP_REMOVED lines=42> */
[----:B------:R-:W-:Y:S02]  /*257a0*/  IMAD R19, R18, UR4, RZ ;  /* 0x0000000412137c24 */ /* 0x000fe4000f8e02ff */
[----:B----4-:R-:W-:Y:S01]  /*257b0*/  IMAD R18, R17, UR4, RZ ;  /* 0x0000000411127c24 */ /* 0x010fe2000f8e02ff */
        /* <DEDUP_REMOVED lines=74> */
[----:B------:R-:W4:Y:S04]  /*25c60*/  LDL.LU R29, [R1+0x468] ;  /* 0x00046800011d7983 */ /* 0x000f280000300800 */
[----:B------:R-:W4:Y:S01]  /*25c70*/  LDL.LU R2, [R1+0x464] ;  /* 0x0004640001027983 */ /* 0x000f220000300800 */
[----:B-----5:R-:W-:-:S05]  /*25c80*/  IMAD R23, R23, UR4, RZ ;  /* 0x0000000417177c24 */ /* 0x020fca000f8e02ff */
[----:B------:R0:W-:Y:S01]  /*25c90*/  STL [R1+0x8ac], R23 ;  /* 0x0008ac1701007387 */ /* 0x0001e20000100800 */
[----:B------:R-:W-:Y:S02]  /*25ca0*/  IMAD R22, R22, UR4, RZ ;  /* 0x0000000416167c24 */ /* 0x000fe4000f8e02ff */
        /* <DEDUP_REMOVED lines=52> */
[----:B------:R-:W4:Y:S04]  /*25ff0*/  LDL.LU R22, [R1+0x434] ;  /* 0x0004340001167983 */ /* 0x000f280000300800 */
[----:B------:R0:W-:Y:S04]  /*26000*/  STL [R1+0x940], R2 ;  /* 0x0009400201007387 */ /* 0x0001e80000100800 */
[----:B0-----:R-:W4:Y:S01]  /*26010*/  LDL.LU R2, [R1+0x430] ;  /* 0x0004300001027983 */ /* 0x001f220000300800 */
[----:B-----5:R-:W-:-:S03]  /*26020*/  IMAD R0, R0, UR4, RZ ;  /* 0x0000000400007c24 */ /* 0x020fc6000f8e02ff */
        /* <DEDUP_REMOVED lines=36> */
[----:B------:R-:W-:Y:S02]  /*26270*/  IMAD R22, R22, UR4, RZ ;  /* 0x0000000416167c24 */ /* 0x000fe4000f8e02ff */
[----:B0-----:R-:W-:Y:S02]  /*26280*/  IMAD R23, R2, UR4, RZ ;  /* 0x0000000402177c24 */ /* 0x001fe4000f8e02ff */
[----:B------:R-:W4:Y:S04]  /*26290*/  LDL.LU R2, [R1+0x3c8] ;  /* 0x0003c80001027983 */ /* 0x000f280000300800 */
[----:B------:R5:W-:Y:S04]  /*262a0*/  STL [R1+0x978], R22 ;  /* 0x0009781601007387 */ /* 0x000be80000100800 */
[----:B------:R-:W-:Y:S01]  /*262b0*/  STL [R1+0x980], R23 ;  /* 0x0009801701007387 */ /* 0x000fe20000100800 */
[----:B-----5:R-:W-:-:S02]  /*262c0*/  IMAD R22, R21, UR4, RZ ;  /* 0x0000000415167c24 */ /* 0x020fc4000f8e02ff */
[----:B------:R-:W-:Y:S02]  /*262d0*/  IMAD R21, R20, UR4, RZ ;  /* 0x0000000414157c24 */ /* 0x000fe4000f8e02ff */
[----:B------:R-:W-:Y:S01]  /*262e0*/  IMAD R20, R0, UR4, RZ ;  /* 0x0000000400147c24 */ /* 0x000fe2000f8e02ff */
[----:B------:R-:W-:Y:S04]  /*262f0*/  STL [R1+0x984], R22 ;  /* 0x0009841601007387 */ /* 0x000fe80000100800 */
[----:B------:R-:W5:Y:S04]  /*26300*/  LDL.LU R0, [R1+0x3c4] ;  /* 0x0003c40001007983 */ /* 0x000f680000300800 */
[----:B------:R0:W-:Y:S04]  /*26310*/  STL [R1+0x98c], R21 ;  /* 0x00098c1501007387 */ /* 0x0001e80000100800 */
[----:B------:R1:W-:Y:S01]  /*26320*/  STL [R1+0x994], R20 ;  /* 0x0009941401007387 */ /* 0x0003e20000100800 */
[----:B0-----:R-:W-:-:S02]  /*26330*/  IMAD R21, R19, UR4, RZ ;  /* 0x0000000413157c24 */ /* 0x001fc4000f8e02ff */
        /* <DEDUP_REMOVED lines=92> */
[----:B------:R-:W-:-:S03]  /*26900*/  IMAD R18, R18, UR4, RZ ;  /* 0x0000000412127c24 */ /* 0x000fc6000f8e02ff */
[----:B------:R-:W-:Y:S04]  /*26910*/  STL [R1+0xa58], R20 ;  /* 0x000a581401007387 */ /* 0x000fe80000100800 */
[----:B------:R-:W-:Y:S01]  /*26920*/  STL [R1+0xa5c], R19 ;  /* 0x000a5c1301007387 */ /* 0x000fe20000100800 */
[----:B-----5:R-:W-:-:S03]  /*26930*/  IMAD R17, R17, UR4, RZ ;  /* 0x0000000411117c24 */ /* 0x020fc6000f8e02ff */
        /* <DEDUP_REMOVED lines=222> */
[----:B------:R0:W-:Y:S04]  /*27720*/  STL [R1+0xc4c], R4 ;  /* 0x000c4c0401007387 */ /* 0x0001e80000100800 */
[----:B------:R-:W4:Y:S04]  /*27730*/  LDL.LU R22, [R1+0x14c] ;  /* 0x00014c0001167983 */ /* 0x000f280000300800 */
[----:B------:R-:W-:Y:S04]  /*27740*/  STL [R1+0xc54], R2 ;  /* 0x000c540201007387 */ /* 0x000fe80000100800 */
[----:B0-----:R-:W4:Y:S04]  /*27750*/  LDL.LU R4, [R1+0x148] ;  /* 0x0001480001047983 */ /* 0x001f280000300800 */
[----:B------:R-:W4:Y:S04]  /*27760*/  LDL.LU R21, [R1+0x144] ;  /* 0x0001440001157983 */ /* 0x000f280000300800 */
[----:B------:R-:W4:Y:S01]  /*27770*/  LDL.LU R20, [R1+0x140] ;  /* 0x0001400001147983 */ /* 0x000f220000300800 */
[----:B-----5:R-:W-:-:S05]  /*27780*/  IMAD R0, R0, UR4, RZ ;  /* 0x0000000400007c24 */ /* 0x020fca000f8e02ff */
[----:B------:R2:W-:Y:S04]  /*27790*/  STL [R1+0xc58], R0 ;  /* 0x000c580001007387 */ /* 0x0005e80000100800 */
[----:B------:R-:W5:Y:S04]  /*277a0*/  LDL.LU R29, [R1+0x13c] ;  /* 0x00013c00011d7983 */ /* 0x000f680000300800 */
        /* <DEDUP_REMOVED lines=8> */
[----:B------:R-:W2:Y:S04]  /*27830*/  LDL.LU R2, [R1+0x120] ;  /* 0x0001200001027983 */ /* 0x000ea80000300800 */
[----:B0-----:R-:W2:Y:S04]  /*27840*/  LDL.LU R0, [R1+0x11c] ;  /* 0x00011c0001007983 */ /* 0x001ea80000300800 */
        /* <DEDUP_REMOVED lines=25> */
[----:B------:R0:W-:Y:S01]  /*279e0*/  STL [R1+0xc8c], R22 ;  /* 0x000c8c1601007387 */ /* 0x0001e20000100800 */
[----:B------:R-:W-:-:S03]  /*279f0*/  IMAD R20, R20, UR4, RZ ;  /* 0x0000000414147c24 */ /* 0x000fc6000f8e02ff */
[----:B------:R-:W-:Y:S01]  /*27a00*/  STL [R1+0xc94], R23 ;  /* 0x000c941701007387 */ /* 0x000fe20000100800 */
[----:B0-----:R-:W-:Y:S02]  /*27a10*/  IMAD R22, R21, UR4, RZ ;  /* 0x0000000415167c24 */ /* 0x001fe4000f8e02ff */
[----:B-----5:R-:W-:-:S03]  /*27a20*/  IMAD R21, R29, UR4, RZ ;  /* 0x000000041d157c24 */ /* 0x020fc6000f8e02ff */
[----:B------:R-:W-:Y:S04]  /*27a30*/  STL [R1+0xc98], R22 ;  /* 0x000c981601007387 */ /* 0x000fe80000100800 */
[----:B------:R-:W5:Y:S04]  /*27a40*/  LDL.LU R29, [R1+0xe8] ;  /* 0x0000e800011d7983 */ /* 0x000f680000300800 */
[----:B------:R0:W-:Y:S04]  /*27a50*/  STL [R1+0xca0], R20 ;  /* 0x000ca01401007387 */ /* 0x0001e80000100800 */
[----:B------:R-:W-:Y:S01]  /*27a60*/  STL [R1+0xca8], R21 ;  /* 0x000ca81501007387 */ /* 0x000fe20000100800 */
[----:B0-----:R-:W-:-:S02]  /*27a70*/  IMAD R20, R19, UR4, RZ ;  /* 0x0000000413147c24 */ /* 0x001fc4000f8e02ff */
[----:B------:R-:W-:-:S03]  /*27a80*/  IMAD R19, R18, UR4, RZ ;  /* 0x0000000412137c24 */ /* 0x000fc6000f8e02ff */
        /* <DEDUP_REMOVED lines=18> */
[----:B0-----:R-:W2:Y:S04]  /*27bb0*/  LDL.LU R2, [R1+0xdc] ;  /* 0x0000dc0001027983 */ /* 0x001ea80000300800 */
[----:B-1----:R-:W2:Y:S04]  /*27bc0*/  LDL.LU R0, [R1+0xd8] ;  /* 0x0000d80001007983 */ /* 0x002ea80000300800 */
        /* <DEDUP_REMOVED lines=36> */
[----:B0-----:R-:W5:Y:S04]  /*27e10*/  LDL.LU R4, [R1+0x7c] ;  /* 0x00007c0001047983 */ /* 0x001f680000300800 */
[----:B------:R-:W5:Y:S01]  /*27e20*/  LDL.LU R29, [R1+0x78] ;  /* 0x00007800011d7983 */ /* 0x000f620000300800 */
[----:B--2---:R-:W-:-:S02]  /*27e30*/  IMAD R12, R11, UR4, RZ ;  /* 0x000000040b0c7c24 */ /* 0x004fc4000f8e02ff */
[----:B------:R-:W-:-:S03]  /*27e40*/  IMAD R11, R10, UR4, RZ ;  /* 0x000000040a0b7c24 */ /* 0x000fc6000f8e02ff */
[----:B------:R0:W-:Y:S01]  /*27e50*/  STL [R1+0xd2c], R12 ;  /* 0x000d2c0c01007387 */ /* 0x0001e20000100800 */
[----:B------:R-:W-:-:S03]  /*27e60*/  IMAD R10, R2, UR4, RZ ;  /* 0x00000004020a7c24 */ /* 0x000fc6000f8e02ff */
[----:B------:R1:W-:Y:S01]  /*27e70*/  STL [R1+0xd34], R11 ;  /* 0x000d340b01007387 */ /* 0x0003e20000100800 */
[----:B------:R-:W-:-:S03]  /*27e80*/  IMAD R2, R0, UR4, RZ ;  /* 0x0000000400027c24 */ /* 0x000fc6000f8e02ff */
[----:B------:R-:W-:Y:S01]  /*27e90*/  STL [R1+0xd38], R10 ;  /* 0x000d380a01007387 */ /* 0x000fe20000100800 */
[----:B------:R-:W-:-:S03]  /*27ea0*/  IMAD R0, R8, UR4, RZ ;  /* 0x0000000408007c24 */ /* 0x000fc6000f8e02ff */
[----:B------:R-:W2:Y:S04]  /*27eb0*/  LDL.LU R15, [R1+0x74] ;  /* 0x00007400010f7983 */ /* 0x000ea80000300800 */
[----:B------:R-:W-:Y:S04]  /*27ec0*/  STL [R1+0xd40], R2 ;  /* 0x000d400201007387 */ /* 0x000fe80000100800 */
[----:B------:R-:W2:Y:S04]  /*27ed0*/  LDL.LU R14, [R1+0x68] ;  /* 0x00006800010e7983 */ /* 0x000ea80000300800 */
[----:B------:R1:W-:Y:S04]  /*27ee0*/  STL [R1+0xd44], R0 ;  /* 0x000d440001007387 */ /* 0x0003e80000100800 */
[----:B------:R-:W2:Y:S04]  /*27ef0*/  LDL.LU R13, [R1+0x64] ;  /* 0x00006400010d7983 */ /* 0x000ea80000300800 */
[----:B0-----:R-:W2:Y:S04]  /*27f00*/  LDL.LU R12, [R1+0x60] ;  /* 0x00006000010c7983 */ /* 0x001ea80000300800 */
[----:B-1----:R-:W2:Y:S04]  /*27f10*/  LDL.LU R11, [R1+0x5c] ;  /* 0x00005c00010b7983 */ /* 0x002ea80000300800 */
[----:B------:R-:W2:Y:S04]  /*27f20*/  LDL.LU R0, [R1+0x58] ;  /* 0x0000580001007983 */ /* 0x000ea80000300800 */
[----:B------:R-:W2:Y:S04]  /*27f30*/  LDL.LU R8, [R1+0x50] ;  /* 0x0000500001087983 */ /* 0x000ea80000300800 */
[----:B------:R-:W2:Y:S04]  /*27f40*/  LDL.LU R10, [R1+0x4c] ;  /* 0x00004c00010a7983 */ /* 0x000ea80000300800 */
[----:B------:R-:W2:Y:S01]  /*27f50*/  LDL.LU R2, [R1+0x48] ;  /* 0x0000480001027983 */ /* 0x000ea20000300800 */
[----:B---3--:R-:W-:-:S05]  /*27f60*/  IMAD R23, R23, UR4, RZ ;  /* 0x0000000417177c24 */ /* 0x008fca000f8e02ff */
[----:B------:R0:W-:Y:S01]  /*27f70*/  STL [R1+0xd4c], R23 ;  /* 0x000d4c1701007387 */ /* 0x0001e20000100800 */
[----:B------:R-:W-:-:S03]  /*27f80*/  IMAD R22, R22, UR4, RZ ;  /* 0x0000000416167c24 */ /* 0x000fc6000f8e02ff */
[----:B0-----:R-:W3:Y:S04]  /*27f90*/  LDL.LU R23, [R1+0x3470] ;  /* 0x0034700001177983 */ /* 0x001ee80000300800 */
[----:B------:R0:W-:Y:S01]  /*27fa0*/  STL [R1+0xd54], R22 ;  /* 0x000d541601007387 */ /* 0x0001e20000100800 */
[----:B------:R-:W-:-:S03]  /*27fb0*/  IMAD R3, R3, UR4, RZ ;  /* 0x0000000403037c24 */ /* 0x000fc6000f8e02ff */
[----:B0-----:R-:W3:Y:S04]  /*27fc0*/  LDL.LU R22, [R1+0x346c] ;  /* 0x00346c0001167983 */ /* 0x001ee80000300800 */
[----:B------:R0:W-:Y:S04]  /*27fd0*/  STL [R1+0xd58], R3 ;  /* 0x000d580301007387 */ /* 0x0001e80000100800 */
[----:B0-----:R-:W3:Y:S01]  /*27fe0*/  LDL.LU R3, [R1+0x44] ;  /* 0x0000440001037983 */ /* 0x001ee20000300800 */
[----:B------:R-:W-:Y:S02]  /*27ff0*/  IMAD R21, R21, UR4, RZ ;  /* 0x0000000415157c24 */ /* 0x000fe4000f8e02ff */
[----:B------:R-:W-:-:S02]  /*28000*/  IMAD R20, R20, UR4, RZ ;  /* 0x0000000414147c24 */ /* 0x000fc4000f8e02ff */
[----:B----4-:R-:W-:Y:S01]  /*28010*/  IMAD R9, R9, UR4, RZ ;  /* 0x0000000409097c24 */ /* 0x010fe2000f8e02ff */
[----:B------:R0:W-:Y:S01]  /*28020*/  STL [R1+0xd60], R21 ;  /* 0x000d601501007387 */ /* 0x0001e20000100800 */
[----:B------:R-:W-:Y:S02]  /*28030*/  IMAD R19, R19, UR4, RZ ;  /* 0x0000000413137c24 */ /* 0x000fe4000f8e02ff */
[----:B------:R-:W-:Y:S01]  /*28040*/  IMAD R18, R18, UR4, RZ ;  /* 0x0000000412127c24 */ /* 0x000fe2000f8e02ff */
[----:B0-----:R-:W4:Y:S04]  /*28050*/  LDL.LU R21, [R1+0x3468] ;  /* 0x0034680001157983 */ /* 0x001f280000300800 */
[----:B------:R0:W-:Y:S01]  /*28060*/  STL [R1+0xd64], R20 ;  /* 0x000d641401007387 */ /* 0x0001e20000100800 */
[----:B-----5:R-:W-:-:S03]  /*28070*/  IMAD R17, R17, UR4, RZ ;  /* 0x0000000411117c24 */ /* 0x020fc6000f8e02ff */
[----:B0-----:R-:W5:Y:S01]  /*28080*/  LDL.LU R20, [R1+0x3464] ;  /* 0x0034640001147983 */ /* 0x001f620000300800 */
[----:B------:R-:W-:-:S03]  /*28090*/  IMAD R16, R16, UR4, RZ ;  /* 0x0000000410107c24 */ /* 0x000fc6000f8e02ff */
[----:B------:R0:W-:Y:S01]  /*280a0*/  STL [R1+0xd6c], R9 ;  /* 0x000d6c0901007387 */ /* 0x0001e20000100800 */
[----:B------:R-:W-:-:S03]  /*280b0*/  IMAD R7, R7, UR4, RZ ;  /* 0x0000000407077c24 */ /* 0x000fc6000f8e02ff */
[----:B0-----:R-:W4:Y:S04]  /*280c0*/  LDL.LU R9, [R1+0x2c] ;  /* 0x00002c0001097983 */ /* 0x001f280000300800 */
[----:B------:R0:W-:Y:S04]  /*280d0*/  STL [R1+0xd70], R19 ;  /* 0x000d701301007387 */ /* 0x0001e80000100800 */
[----:B0-----:R-:W5:Y:S04]  /*280e0*/  LDL.LU R19, [R1+0x3460] ;  /* 0x0034600001137983 */ /* 0x001f680000300800 */
[----:B------:R0:W-:Y:S04]  /*280f0*/  STL [R1+0xd78], R18 ;  /* 0x000d781201007387 */ /* 0x0001e80000100800 */
[----:B0-----:R-:W5:Y:S04]  /*28100*/  LDL.LU R18, [R1+0x345c] ;  /* 0x00345c0001127983 */ /* 0x001f680000300800 */
[----:B------:R0:W-:Y:S04]  /*28110*/  STL [R1+0xd80], R17 ;  /* 0x000d801101007387 */ /* 0x0001e80000100800 */
[----:B0-----:R-:W5:Y:S04]  /*28120*/  LDL.LU R17, [R1+0x3458] ;  /* 0x0034580001117983 */ /* 0x001f680000300800 */
[----:B------:R0:W-:Y:S04]  /*28130*/  STL [R1+0xd84], R16 ;  /* 0x000d841001007387 */ /* 0x0001e80000100800 */
[----:B0-----:R-:W5:Y:S04]  /*28140*/  LDL.LU R16, [R1+0x3454] ;  /* 0x0034540001107983 */ /* 0x001f680000300800 */
[----:B------:R0:W-:Y:S02]  /*28150*/  STL [R1+0xd8c], R7 ;  /* 0x000d8c0701007387 */ /* 0x0001e40000100800 */
[----:B0-----:R-:W-:-:S02]  /*28160*/  IMAD R7, R6, UR4, RZ ;  /* 0x0000000406077c24 */ /* 0x001fc4000f8e02ff */
[----:B------:R-:W-:Y:S02]  /*28170*/  IMAD R6, R5, UR4, RZ ;  /* 0x0000000405067c24 */ /* 0x000fe4000f8e02ff */
[----:B------:R-:W-:Y:S01]  /*28180*/  IMAD R5, R4, UR4, RZ ;  /* 0x0000000404057c24 */ /* 0x000fe2000f8e02ff */
[----:B------:R0:W-:Y:S01]  /*28190*/  STL [R1+0xd90], R7 ;  /* 0x000d900701007387 */ /* 0x0001e20000100800 */
[----:B------:R-:W-:-:S03]  /*281a0*/  IMAD R4, R29, UR4, RZ ;  /* 0x000000041d047c24 */ /* 0x000fc6000f8e02ff */
[----:B------:R1:W-:Y:S04]  /*281b0*/  STL [R1+0xd98], R6 ;  /* 0x000d980601007387 */ /* 0x0003e80000100800 */
[----:B0-----:R-:W5:Y:S04]  /*281c0*/  LDL R7, [R1+0x20] ;  /* 0x0000200001077983 */ /* 0x001f680000100800 */
[----:B------:R0:W-:Y:S04]  /*281d0*/  STL [R1+0xdf8], R5 ;  /* 0x000df80501007387 */ /* 0x0001e80000100800 */
[----:B-1----:R-:W5:Y:S04]  /*281e0*/  LDL R6, [R1+0x1c] ;  /* 0x00001c0001067983 */ /* 0x002f680000100800 */
[----:B------:R1:W-:Y:S04]  /*281f0*/  STL [R1+0xd9c], R4 ;  /* 0x000d9c0401007387 */ /* 0x0003e80000100800 */
[----:B0-----:R-:W5:Y:S04]  /*28200*/  LDL R5, [R1+0x18] ;  /* 0x0000180001057983 */ /* 0x001f680000100800 */
[----:B------:R-:W5:Y:S04]  /*28210*/  LDL R29, [R1+0x10] ;  /* 0x00001000011d7983 */ /* 0x000f680000100800 */
[----:B-1----:R-:W5:Y:S01]  /*28220*/  LDL R4, [R1+0x14] ;  /* 0x0000140001047983 */ /* 0x002f620000100800 */
[----:B--2---:R-:W-:-:S05]  /*28230*/  IMAD R15, R15, UR4, RZ ;  /* 0x000000040f0f7c24 */ /* 0x004fca000f8e02ff */
[----:B------:R0:W-:Y:S01]  /*28240*/  STL [R1+0xda4], R15 ;  /* 0x000da40f01007387 */ /* 0x0001e20000100800 */
[----:B------:R-:W-:-:S03]  /*28250*/  IMAD R14, R14, UR4, RZ ;  /* 0x000000040e0e7c24 */ /* 0x000fc6000f8e02ff */
[----:B0-----:R-:W2:Y:S01]  /*28260*/  LDL.LU R15, [R1+0x3450] ;  /* 0x00345000010f7983 */ /* 0x001ea20000300800 */
[----:B------:R-:W-:-:S03]  /*28270*/  IMAD R13, R13, UR4, RZ ;  /* 0x000000040d0d7c24 */ /* 0x000fc6000f8e02ff */
[----:B------:R0:W-:Y:S01]  /*28280*/  STL [R1+0xdac], R14 ;  /* 0x000dac0e01007387 */ /* 0x0001e20000100800 */
[----:B------:R-:W-:Y:S02]  /*28290*/  IMAD R12, R12, UR4, RZ ;  /* 0x000000040c0c7c24 */ /* 0x000fe4000f8e02ff */
[----:B------:R-:W-:Y:S01]  /*282a0*/  IMAD R11, R11, UR4, RZ ;  /* 0x000000040b0b7c24 */ /* 0x000fe2000f8e02ff */
[----:B0-----:R-:W2:Y:S04]  /*282b0*/  LDL.LU R14, [R1+0x344c] ;  /* 0x00344c00010e7983 */ /* 0x001ea80000300800 */
[----:B------:R0:W-:Y:S01]  /*282c0*/  STL [R1+0xdb0], R13 ;  /* 0x000db00d01007387 */ /* 0x0001e20000100800 */
[----:B------:R-:W-:Y:S02]  /*282d0*/  IMAD R10, R10, UR4, RZ ;  /* 0x000000040a0a7c24 */ /* 0x000fe4000f8e02ff */
[----:B------:R-:W-:-:S02]  /*282e0*/  IMAD R0, R0, UR4, RZ ;  /* 0x0000000400007c24 */ /* 0x000fc4000f8e02ff */
[----:B------:R-:W-:Y:S01]  /*282f0*/  IMAD R2, R2, UR4, RZ ;  /* 0x0000000402027c24 */ /* 0x000fe2000f8e02ff */
[----:B0-----:R-:W2:Y:S04]  /*28300*/  LDL.LU R13, [R1+0x3448] ;  /* 0x00344800010d7983 */ /* 0x001ea80000300800 */
[----:B------:R0:W-:Y:S01]  /*28310*/  STL [R1+0xdb8], R12 ;  /* 0x000db80c01007387 */ /* 0x0001e20000100800 */
[----:B------:R-:W-:-:S03]  /*28320*/  IMAD R8, R8, UR4, RZ ;  /* 0x0000000408087c24 */ /* 0x000fc6000f8e02ff */
[----:B0-----:R-:W2:Y:S04]  /*28330*/  LDL.LU R12, [R1+0x3444] ;  /* 0x00344400010c7983 */ /* 0x001ea80000300800 */
[----:B------:R0:W-:Y:S04]  /*28340*/  STL [R1+0xdbc], R11 ;  /* 0x000dbc0b01007387 */ /* 0x0001e80000100800 */
[----:B0-----:R-:W2:Y:S04]  /*28350*/  LDL.LU R11, [R1+0x3440] ;  /* 0x00344000010b7983 */ /* 0x001ea80000300800 */
[----:B------:R0:W-:Y:S04]  /*28360*/  STL [R1+0xdd0], R10 ;  /* 0x000dd00a01007387 */ /* 0x0001e80000100800 */
[----:B0-----:R-:W2:Y:S04]  /*28370*/  LDL.LU R10, [R1+0x343c] ;  /* 0x00343c00010a7983 */ /* 0x001ea80000300800 */
[----:B------:R0:W-:Y:S01]  /*28380*/  STL [R1+0xdd8], R2 ;  /* 0x000dd80201007387 */ /* 0x0001e20000100800 */
[----:B---3--:R-:W-:-:S03]  /*28390*/  IMAD R3, R3, UR4, RZ ;  /* 0x0000000403037c24 */ /* 0x008fc6000f8e02ff */
[----:B0-----:R-:W3:Y:S04]  /*283a0*/  LDL.LU R2, [R1+0x3438] ;  /* 0x0034380001027983 */ /* 0x001ee80000300800 */
[----:B------:R-:W-:Y:S04]  /*283b0*/  STL [R1+0xdc4], R0 ;  /* 0x000dc40001007387 */ /* 0x000fe80000100800 */
[----:B------:R0:W-:Y:S04]  /*283c0*/  STL [R1+0x33f8], R0 ;  /* 0x0033f80001007387 */ /* 0x0001e80000100800 */
[----:B0-----:R-:W2:Y:S04]  /*283d0*/  LDL R0, [R1] ;  /* 0x0000000001007983 */ /* 0x001ea80000100800 */
[----:B------:R0:W-:Y:S04]  /*283e0*/  STL [R1+0xddc], R3 ;  /* 0x000ddc0301007387 */ /* 0x0001e80000100800 */
[----:B0-----:R-:W3:Y:S04]  /*283f0*/  LDL.LU R3, [R1+0x3434] ;  /* 0x0034340001037983 */ /* 0x001ee80000300800 */
[----:B------:R-:W-:Y:S04]  /*28400*/  STL [R1+0xdcc], R8 ;  /* 0x000dcc0801007387 */ /* 0x000fe80000100800 */
[----:B------:R0:W-:Y:S04]  /*28410*/  STL [R1+0x33fc], R8 ;  /* 0x0033fc0801007387 */ /* 0x0001e80000100800 */
[----:B0-----:R-:W2:Y:S01]  /*28420*/  LDL.LU R8, [R1+0x30] ;  /* 0x0000300001087983 */ /* 0x001ea20000300800 */
[----:B----4-:R-:W-:-:S05]  /*28430*/  IMAD R9, R9, UR4, RZ ;  /* 0x0000000409097c24 */ /* 0x010fca000f8e02ff */
[----:B------:R3:W-:Y:S01]  /*28440*/  STL [R1+0xde4], R9 ;  /* 0x000de40901007387 */ /* 0x0007e20000100800 */
[----:B-----5:R-:W-:Y:S02]  /*28450*/  SHF.R.S32.HI R7, RZ, 0x1f, R7 ;  /* 0x0000001fff077819 */ /* 0x020fe40000011407 */
[----:B------:R-:W-:Y:S02]  /*28460*/  SHF.R.S32.HI R6, RZ, 0x1f, R6 ;  /* 0x0000001fff067819 */ /* 0x000fe40000011406 */
[----:B------:R-:W-:Y:S02]  /*28470*/  SHF.R.S32.HI R5, RZ, 0x1f, R5 ;  /* 0x0000001fff057819 */ /* 0x000fe40000011405 */
[----:B------:R-:W-:Y:S02]  /*28480*/  SHF.R.S32.HI R29, RZ, 0x1f, R29 ;  /* 0x0000001fff1d7819 */ /* 0x000fe4000001141d */
[----:B------:R-:W-:Y:S02]  /*28490*/  SHF.R.S32.HI R4, RZ, 0x1f, R4 ;  /* 0x0000001fff047819 */ /* 0x000fe40000011404 */
[----:B---3--:R-:W-:Y:S01]  /*284a0*/  SHF.R.S32.HI R9, RZ, 0x1f, R3 ;  /* 0x0000001fff097819 */ /* 0x008fe20000011403 */
[----:B------:R0:W-:Y:S04]  /*284b0*/  STL [R1+0x3400], R3 ;  /* 0x0034000301007387 */ /* 0x0001e80000100800 */
[----:B0-----:R-:W3:Y:S04]  /*284c0*/  LDL R3, [R1+0x4] ;  /* 0x0000040001037983 */ /* 0x001ee80000100800 */
[----:B------:R0:W-:Y:S01]  /*284d0*/  STL [R1+0xc4], R9 ;  /* 0x0000c40901007387 */ /* 0x0001e20000100800 */
[----:B--2---:R-:W-:-:S05]  /*284e0*/  IMAD R8, R8, UR4, RZ ;  /* 0x0000000408087c24 */ /* 0x004fca000f8e02ff */
[----:B------:R-:W-:Y:S01]  /*284f0*/  STL [R1+0xa8c], R8 ;  /* 0x000a8c0801007387 */ /* 0x000fe20000100800 */
[----:B0-----:R-:W-:-:S03]  /*28500*/  SHF.R.S32.HI R9, RZ, 0x1f, R2 ;  /* 0x0000001fff097819 */ /* 0x001fc60000011402 */
[----:B------:R0:W-:Y:S04]  /*28510*/  STL [R1+0x3418], R8 ;  /* 0x0034180801007387 */ /* 0x0001e80000100800 */
[----:B0-----:R-:W2:Y:S04]  /*28520*/  LDL R8, [R1+0x8] ;  /* 0x0000080001087983 */ /* 0x001ea80000100800 */
[----:B------:R0:W-:Y:S04]  /*28530*/  STL [R1+0xc0], R9 ;  /* 0x0000c00901007387 */ /* 0x0001e80000100800 */
[----:B0-----:R-:W4:Y:S04]  /*28540*/  LDL.LU R9, [R1+0x3430] ;  /* 0x0034300001097983 */ /* 0x001f280000300800 */
[----:B------:R0:W-:Y:S04]  /*28550*/  STL [R1+0x3404], R2 ;  /* 0x0034040201007387 */ /* 0x0001e80000100800 */
[----:B0-----:R-:W5:Y:S04]  /*28560*/  LDL R2, [R1+0xc] ;  /* 0x00000c0001027983 */ /* 0x001f680000100800 */
        /* <DEDUP_REMOVED lines=9> */
[----:B0-----:R-:W4:Y:S01]  /*28600*/  LDL.LU R29, [R1+0x341c] ;  /* 0x00341c00011d7983 */ /* 0x001f220000300800 */
[----:B---3--:R-:W-:-:S02]  /*28610*/  SHF.R.S32.HI R3, RZ, 0x1f, R3 ;  /* 0x0000001fff037819 */ /* 0x008fc40000011403 */
[----:B--2---:R-:W-:Y:S02]  /*28620*/  SHF.R.S32.HI R8, RZ, 0x1f, R8 ;  /* 0x0000001fff087819 */ /* 0x004fe40000011408 */
[----:B-----5:R-:W-:-:S05]  /*28630*/  SHF.R.S32.HI R2, RZ, 0x1f, R2 ;  /* 0x0000001fff027819 */ /* 0x020fca0000011402 */
[----:B------:R0:W-:Y:S04]  /*28640*/  STL [R1+0xa8], R2 ;  /* 0x0000a80201007387 */ /* 0x0001e80000100800 */
[----:B------:R-:W-:Y:S01]  /*28650*/  STL [R1+0xa4], R8 ;  /* 0x0000a40801007387 */ /* 0x000fe20000100800 */
[----:B0-----:R-:W-:-:S03]  /*28660*/  SHF.R.S32.HI R2, RZ, 0x1f, R0 ;  /* 0x0000001fff027819 */ /* 0x001fc60000011400 */
[----:B------:R0:W-:Y:S02]  /*28670*/  STL [R1+0xa0], R3 ;  /* 0x0000a00301007387 */ /* 0x0001e40000100800 */
[----:B0-----:R-:W-:Y:S02]  /*28680*/  SHF.R.S32.HI R3, RZ, 0x1f, R15 ;  /* 0x0000001fff037819 */ /* 0x001fe4000001140f */
[----:B----4-:R-:W-:Y:S01]  /*28690*/  SHF.R.S32.HI R0, RZ, 0x1f, R29 ;  /* 0x0000001fff007819 */ /* 0x010fe2000001141d */
[----:B------:R-:W-:Y:S04]  /*286a0*/  STL [R1+0x33c4], R29 ;  /* 0x0033c41d01007387 */ /* 0x000fe80000100800 */
[----:B------:R0:W-:Y:S04]  /*286b0*/  STL [R1+0x9c], R2 ;  /* 0x00009c0201007387 */ /* 0x0001e80000100800 */
[----:B------:R1:W-:Y:S01]  /*286c0*/  STL [R1+0x98], R0 ;  /* 0x0000980001007387 */ /* 0x0003e20000100800 */
[----:B0-----:R-:W-:-:S03]  /*286d0*/  SHF.R.S32.HI R2, RZ, 0x1f, R4 ;  /* 0x0000001fff027819 */ /* 0x001fc60000011404 */
[----:B------:R-:W-:Y:S01]  /*286e0*/  STL [R1+0x33c0], R4 ;  /* 0x0033c00401007387 */ /* 0x000fe20000100800 */
[----:B-1----:R-:W-:-:S03]  /*286f0*/  SHF.R.S32.HI R0, RZ, 0x1f, R5 ;  /* 0x0000001fff007819 */ /* 0x002fc60000011405 */
[----:B------:R0:W-:Y:S04]  /*28700*/  STL [R1+0x94], R2 ;  /* 0x0000940201007387 */ /* 0x0001e80000100800 */
[----:B------:R-:W-:Y:S01]  /*28710*/  STL [R1+0x33b8], R5 ;  /* 0x0033b80501007387 */ /* 0x000fe20000100800 */
[----:B0-----:R-:W-:-:S03]  /*28720*/  SHF.R.S32.HI R2, RZ, 0x1f, R6 ;  /* 0x0000001fff027819 */ /* 0x001fc60000011406 */
[----:B------:R0:W-:Y:S04]  /*28730*/  STL [R1+0x90], R0 ;  /* 0x0000900001007387 */ /* 0x0001e80000100800 */
[----:B------:R-:W-:Y:S04]  /*28740*/  STL [R1+0x33bc], R6 ;  /* 0x0033bc0601007387 */ /* 0x000fe80000100800 */
[----:B------:R1:W-:Y:S01]  /*28750*/  STL [R1+0x8c], R2 ;  /* 0x00008c0201007387 */ /* 0x0003e20000100800 */
[----:B0-----:R-:W-:-:S03]  /*28760*/  SHF.R.S32.HI R0, RZ, 0x1f, R7 ;  /* 0x0000001fff007819 */ /* 0x001fc60000011407 */
[----:B------:R-:W-:Y:S01]  /*28770*/  STL [R1+0x33b0], R7 ;  /* 0x0033b00701007387 */ /* 0x000fe20000100800 */
[----:B-1----:R-:W-:-:S03]  /*28780*/  SHF.R.S32.HI R2, RZ, 0x1f, R9 ;  /* 0x0000001fff027819 */ /* 0x002fc60000011409 */
        /* <DEDUP_REMOVED lines=16> */
[----:B-1----:R-:W2:Y:S04]  /*28890*/  LDL R2, [R1+0xfc] ;  /* 0x0000fc0001027983 */ /* 0x002ea80000100800 */
[----:B------:R-:W-:Y:S04]  /*288a0*/  STL [R1+0x33d4], R14 ;  /* 0x0033d40e01007387 */ /* 0x000fe80000100800 */
[----:B------:R0:W-:Y:S04]  /*288b0*/  STL [R1+0x70], R0 ;  /* 0x0000700001007387 */ /* 0x0001e80000100800 */
[----:B------:R-:W-:Y:S04]  /*288c0*/  STL [R1+0x33d8], R15 ;  /* 0x0033d80f01007387 */ /* 0x000fe80000100800 */
[----:B------:R1:W-:Y:S04]  /*288d0*/  STL [R1+0x6c], R3 ;  /* 0x00006c0301007387 */ /* 0x0003e80000100800 */
[----:B------:R-:W3:Y:S04]  /*288e0*/  LDL R6, [R1+0x184] ;  /* 0x0001840001067983 */ /* 0x000ee80000100800 */
[----:B------:R-:W4:Y:S01]  /*288f0*/  LDL R8, [R1+0x18c] ;  /* 0x00018c0001087983 */ /* 0x000f220000100800 */
[----:B0-----:R-:W-:-:S02]  /*28900*/  SHF.R.S32.HI R0, RZ, 0x1f, R16 ;  /* 0x0000001fff007819 */ /* 0x001fc40000011410 */
[----:B-1----:R-:W-:-:S03]  /*28910*/  SHF.R.S32.HI R3, RZ, 0x1f, R17 ;  /* 0x0000001fff037819 */ /* 0x002fc60000011411 */
[----:B------:R0:W-:Y:S04]  /*28920*/  STL [R1+0x68], R0 ;  /* 0x0000680001007387 */ /* 0x0001e80000100800 */
[----:B------:R-:W-:Y:S04]  /*28930*/  STL [R1+0x33dc], R16 ;  /* 0x0033dc1001007387 */ /* 0x000fe80000100800 */
[----:B------:R-:W-:Y:S04]  /*28940*/  STL [R1+0x33e0], R17 ;  /* 0x0033e01101007387 */ /* 0x000fe80000100800 */
[----:B------:R1:W-:Y:S04]  /*28950*/  STL [R1+0x64], R3 ;  /* 0x0000640301007387 */ /* 0x0003e80000100800 */
[----:B------:R-:W5:Y:S01]  /*28960*/  LDL R7, [R1+0x194] ;  /* 0x0001940001077983 */ /* 0x000f620000100800 */
[----:B0-----:R-:W-:-:S03]  /*28970*/  SHF.R.S32.HI R0, RZ, 0x1f, R18 ;  /* 0x0000001fff007819 */ /* 0x001fc60000011412 */
[----:B-1----:R-:W5:Y:S04]  /*28980*/  LDL R3, [R1+0x198] ;  /* 0x0001980001037983 */ /* 0x002f680000100800 */
[----:B------:R0:W-:Y:S04]  /*28990*/  STL [R1+0x60], R0 ;  /* 0x0000600001007387 */ /* 0x0001e80000100800 */
[----:B0-----:R-:W5:Y:S01]  /*289a0*/  LDL R0, [R1+0x1a0] ;  /* 0x0001a00001007983 */ /* 0x001f620000100800 */
[----:B------:R-:W-:Y:S02]  /*289b0*/  SHF.R.S32.HI R4, RZ, 0x1f, R19 ;  /* 0x0000001fff047819 */ /* 0x000fe40000011413 */
[----:B------:R-:W-:Y:S01]  /*289c0*/  SHF.R.S32.HI R5, RZ, 0x1f, R20 ;  /* 0x0000001fff057819 */ /* 0x000fe20000011414 */
[----:B------:R-:W-:Y:S04]  /*289d0*/  STL [R1+0x33e4], R18 ;  /* 0x0033e41201007387 */ /* 0x000fe80000100800 */
[----:B------:R-:W-:Y:S04]  /*289e0*/  STL [R1+0x3408], R19 ;  /* 0x0034081301007387 */ /* 0x000fe80000100800 */
[----:B------:R0:W-:Y:S04]  /*289f0*/  STL [R1+0x5c], R4 ;  /* 0x00005c0401007387 */ /* 0x0001e80000100800 */
[----:B------:R-:W-:Y:S01]  /*28a00*/  STL [R1+0x340c], R20 ;  /* 0x00340c1401007387 */ /* 0x000fe20000100800 */
[----:B0-----:R-:W-:-:S03]  /*28a10*/  SHF.R.S32.HI R4, RZ, 0x1f, R21 ;  /* 0x0000001fff047819 */ /* 0x001fc60000011415 */
[----:B------:R0:W-:Y:S04]  /*28a20*/  STL [R1+0x58], R5 ;  /* 0x0000580501007387 */ /* 0x0001e80000100800 */
[----:B------:R-:W-:Y:S01]  /*28a30*/  STL [R1+0x3410], R21 ;  /* 0x0034101501007387 */ /* 0x000fe20000100800 */
[----:B------:R-:W-:-:S03]  /*28a40*/  IMAD R24, R24, UR4, RZ ;  /* 0x0000000418187c24 */ /* 0x000fc6000f8e02ff */
[----:B------:R1:W-:Y:S01]  /*28a50*/  STL [R1+0x54], R4 ;  /* 0x0000540401007387 */ /* 0x0003e20000100800 */
[----:B0-----:R-:W-:Y:S01]  /*28a60*/  SHF.R.S32.HI R5, RZ, 0x1f, R22 ;  /* 0x0000001fff057819 */ /* 0x001fe20000011416 */
[----:B------:R-:W-:Y:S01]  /*28a70*/  IMAD R25, R25, UR4, RZ ;  /* 0x0000000419197c24 */ /* 0x000fe2000f8e02ff */
[----:B------:R-:W-:Y:S01]  /*28a80*/  SHF.R.S32.HI R10, RZ, 0x1f, R23 ;  /* 0x0000001fff0a7819 */ /* 0x000fe20000011417 */
[----:B-1----:R-:W5:Y:S01]  /*28a90*/  LDL R4, [R1+0x1a4] ;  /* 0x0001a40001047983 */ /* 0x002f620000100800 */
[----:B------:R-:W-:Y:S01]  /*28aa0*/  SHF.R.S32.HI R9, RZ, 0x1f, R24 ;  /* 0x0000001fff097819 */ /* 0x000fe20000011418 */
[----:B------:R-:W-:Y:S02]  /*28ab0*/  IMAD R26, R26, UR4, RZ ;  /* 0x000000041a1a7c24 */ /* 0x000fe4000f8e02ff */
[----:B------:R-:W-:Y:S04]  /*28ac0*/  STL [R1+0x3414], R22 ;  /* 0x0034141601007387 */ /* 0x000fe80000100800 */
[----:B------:R0:W-:Y:S01]  /*28ad0*/  STL [R1+0x50], R5 ;  /* 0x0000500501007387 */ /* 0x0001e20000100800 */
[----:B------:R-:W-:-:S02]  /*28ae0*/  IMAD R27, R27, UR4, RZ ;  /* 0x000000041b1b7c24 */ /* 0x000fc4000f8e02ff */
[----:B------:R-:W-:Y:S01]  /*28af0*/  IMAD R28, R28, UR4, RZ ;  /* 0x000000041c1c7c24 */ /* 0x000fe2000f8e02ff */
[----:B0-----:R-:W5:Y:S04]  /*28b00*/  LDL R5, [R1+0x1b0] ;  /* 0x0001b00001057983 */ /* 0x001f680000100800 */
[----:B------:R0:W-:Y:S04]  /*28b10*/  STL [R1+0x4c], R10 ;  /* 0x00004c0a01007387 */ /* 0x0001e80000100800 */
[----:B------:R1:W-:Y:S04]  /*28b20*/  STL [R1+0x48], R9 ;  /* 0x0000480901007387 */ /* 0x0003e80000100800 */
[----:B------:R-:W5:Y:S01]  /*28b30*/  LDL R29, [R1+0x1b4] ;  /* 0x0001b400011d7983 */ /* 0x000f620000100800 */
[----:B0-----:R-:W-:-:S02]  /*28b40*/  SHF.R.S32.HI R10, RZ, 0x1f, R25 ;  /* 0x0000001fff0a7819 */ /* 0x001fc40000011419 */
[----:B-1----:R-:W-:-:S03]  /*28b50*/  SHF.R.S32.HI R9, RZ, 0x1f, R26 ;  /* 0x0000001fff097819 */ /* 0x002fc6000001141a */
[----:B------:R0:W-:Y:S04]  /*28b60*/  STL [R1+0x44], R10 ;  /* 0x0000440a01007387 */ /* 0x0001e80000100800 */
[----:B------:R1:W-:Y:S01]  /*28b70*/  STL [R1+0x40], R9 ;  /* 0x0000400901007387 */ /* 0x0003e20000100800 */
[----:B0-----:R-:W-:Y:S02]  /*28b80*/  SHF.R.S32.HI R10, RZ, 0x1f, R27 ;  /* 0x0000001fff0a7819 */ /* 0x001fe4000001141b */
[----:B-1----:R-:W-:-:S03]  /*28b90*/  SHF.R.S32.HI R9, RZ, 0x1f, R28 ;  /* 0x0000001fff097819 */ /* 0x002fc6000001141c */
[----:B------:R-:W-:Y:S04]  /*28ba0*/  STL [R1+0x3c], R10 ;  /* 0x00003c0a01007387 */ /* 0x000fe80000100800 */
[----:B------:R-:W5:Y:S04]  /*28bb0*/  LDL R22, [R1+0x1dc] ;  /* 0x0001dc0001167983 */ /* 0x000f680000100800 */
[----:B------:R0:W-:Y:S04]  /*28bc0*/  STL [R1+0x38], R9 ;  /* 0x0000380901007387 */ /* 0x0001e80000100800 */
[----:B0-----:R-:W5:Y:S01]  /*28bd0*/  LDL R9, [R1+0x1e0] ;  /* 0x0001e00001097983 */ /* 0x001f620000100800 */
[----:B--2---:R-:W-:-:S05]  /*28be0*/  SHF.R.S32.HI R2, RZ, 0x1f, R2 ;  /* 0x0000001fff027819 */ /* 0x004fca0000011402 */
[----:B------:R0:W-:Y:S04]  /*28bf0*/  STL [R1+0x34], R2 ;  /* 0x0000340201007387 */ /* 0x0001e80000100800 */
[----:B------:R-:W2:Y:S04]  /*28c00*/  LDL R21, [R1+0x1f8] ;  /* 0x0001f80001157983 */ /* 0x000ea80000100800 */
[----:B0-----:R-:W2:Y:S01]  /*28c10*/  LDL R2, [R1+0x1e8] ;  /* 0x0001e80001027983 */ /* 0x001ea20000100800 */
[----:B---3--:R-:W-:Y:S02]  /*28c20*/  SHF.R.S32.HI R10, RZ, 0x1f, R6 ;  /* 0x0000001fff0a7819 */ /* 0x008fe40000011406 */
[----:B----4-:R-:W-:-:S03]  /*28c30*/  SHF.R.S32.HI R6, RZ, 0x1f, R8 ;  /* 0x0000001fff067819 */ /* 0x010fc60000011408 */
[----:B------:R-:W-:Y:S04]  /*28c40*/  STL [R1+0x30], R10 ;  /* 0x0000300a01007387 */ /* 0x000fe80000100800 */
[----:B------:R-:W3:Y:S04]  /*28c50*/  LDL R20, [R1+0x1fc] ;  /* 0x0001fc0001147983 */ /* 0x000ee80000100800 */
[----:B------:R0:W-:Y:S04]  /*28c60*/  STL [R1+0x2c], R6 ;  /* 0x00002c0601007387 */ /* 0x0001e80000100800 */
[----:B------:R-:W4:Y:S04]  /*28c70*/  LDL R8, [R1+0x20c] ;  /* 0x00020c0001087983 */ /* 0x000f280000100800 */
[----:B0-----:R-:W4:Y:S01]  /*28c80*/  LDL R6, [R1+0x204] ;  /* 0x0002040001067983 */ /* 0x001f220000100800 */
[----:B-----5:R-:W-:-:S02]  /*28c90*/  SHF.R.S32.HI R10, RZ, 0x1f, R7 ;  /* 0x0000001fff0a7819 */ /* 0x020fc40000011407 */
[----:B------:R-:W-:Y:S02]  /*28ca0*/  SHF.R.S32.HI R7, RZ, 0x1f, R3 ;  /* 0x0000001fff077819 */ /* 0x000fe40000011403 */
[----:B------:R-:W5:Y:S04]  /*28cb0*/  LDL R3, [R1+0x214] ;  /* 0x0002140001037983 */ /* 0x000f680000100800 */
[----:B------:R-:W-:Y:S04]  /*28cc0*/  STL [R1+0xc8], R10 ;  /* 0x0000c80a01007387 */ /* 0x000fe80000100800 */
[----:B------:R-:W-:Y:S01]  /*28cd0*/  STL [R1+0xcc], R7 ;  /* 0x0000cc0701007387 */ /* 0x000fe20000100800 */
[----:B------:R-:W-:-:S03]  /*28ce0*/  SHF.R.S32.HI R0, RZ, 0x1f, R0 ;  /* 0x0000001fff007819 */ /* 0x000fc60000011400 */
[----:B------:R-:W5:Y:S04]  /*28cf0*/  LDL R19, [R1+0x21c] ;  /* 0x00021c0001137983 */ /* 0x000f680000100800 */
[----:B------:R-:W5:Y:S04]  /*28d00*/  LDL R18, [R1+0x220] ;  /* 0x0002200001127983 */ /* 0x000f680000100800 */
[----:B------:R0:W-:Y:S04]  /*28d10*/  STL [R1+0xd0], R0 ;  /* 0x0000d00001007387 */ /* 0x0001e80000100800 */
[----:B------:R-:W5:Y:S04]  /*28d20*/  LDL R17, [R1+0x23c] ;  /* 0x00023c0001117983 */ /* 0x000f680000100800 */
[----:B------:R-:W5:Y:S04]  /*28d30*/  LDL R16, [R1+0x240] ;  /* 0x0002400001107983 */ /* 0x000f680000100800 */
[----:B------:R-:W5:Y:S04]  /*28d40*/  LDL R15, [R1+0x248] ;  /* 0x00024800010f7983 */ /* 0x000f680000100800 */
[----:B0-----:R-:W5:Y:S04]  /*28d50*/  LDL R0, [R1+0x254] ;  /* 0x0002540001007983 */ /* 0x001f680000100800 */
[----:B------:R-:W5:Y:S04]  /*28d60*/  LDL R14, [R1+0x250] ;  /* 0x00025000010e7983 */ /* 0x000f680000100800 */
[----:B------:R-:W5:Y:S04]  /*28d70*/  LDL R13, [R1+0x25c] ;  /* 0x00025c00010d7983 */ /* 0x000f680000100800 */
[----:B------:R-:W5:Y:S01]  /*28d80*/  LDL R12, [R1+0x260] ;  /* 0x00026000010c7983 */ /* 0x000f620000100800 */
[----:B------:R-:W-:-:S05]  /*28d90*/  SHF.R.S32.HI R4, RZ, 0x1f, R4 ;  /* 0x0000001fff047819 */ /* 0x000fca0000011404 */
[----:B------:R0:W-:Y:S04]  /*28da0*/  STL [R1+0xd4], R4 ;  /* 0x0000d40401007387 */ /* 0x0001e80000100800 */
[----:B------:R-:W5:Y:S04]  /*28db0*/  LDL R11, [R1+0x26c] ;  /* 0x00026c00010b7983 */ /* 0x000f680000100800 */
[----:B0-----:R-:W5:Y:S01]  /*28dc0*/  LDL R4, [R1+0x268] ;  /* 0x0002680001047983 */ /* 0x001f620000100800 */
[----:B------:R-:W-:-:S03]  /*28dd0*/  SHF.R.S32.HI R7, RZ, 0x1f, R5 ;  /* 0x0000001fff077819 */ /* 0x000fc60000011405 */
[----:B------:R-:W5:Y:S04]  /*28de0*/  LDL R5, [R1+0x274] ;  /* 0x0002740001057983 */ /* 0x000f680000100800 */
[----:B------:R0:W-:Y:S04]  /*28df0*/  STL [R1+0xd8], R7 ;  /* 0x0000d80701007387 */ /* 0x0001e80000100800 */
[----:B------:R-:W5:Y:S01]  /*28e00*/  LDL R10, [R1+0x27c] ;  /* 0x00027c00010a7983 */ /* 0x000f620000100800 */
[----:B------:R-:W-:-:S03]  /*28e10*/  SHF.R.S32.HI R29, RZ, 0x1f, R29 ;  /* 0x0000001fff1d7819 */ /* 0x000fc6000001141d */
[----:B0-----:R-:W5:Y:S04]  /*28e20*/  LDL R7, [R1+0x280] ;  /* 0x0002800001077983 */ /* 0x001f680000100800 */
[----:B------:R0:W-:Y:S04]  /*28e30*/  STL [R1+0xdc], R29 ;  /* 0x0000dc1d01007387 */ /* 0x0001e80000100800 */
[----:B0-----:R-:W5:Y:S01]  /*28e40*/  LDL R29, [R1+0x28c] ;  /* 0x00028c00011d7983 */ /* 0x001f620000100800 */
[----:B------:R-:W-:-:S05]  /*28e50*/  SHF.R.S32.HI R22, RZ, 0x1f, R22 ;  /* 0x0000001fff167819 */ /* 0x000fca0000011416 */
[----:B------:R-:W-:Y:S01]  /*28e60*/  STL [R1+0xe0], R22 ;  /* 0x0000e01601007387 */ /* 0x000fe20000100800 */
[----:B------:R-:W-:-:S05]  /*28e70*/  SHF.R.S32.HI R9, RZ, 0x1f, R9 ;  /* 0x0000001fff097819 */ /* 0x000fca0000011409 */
[----:B------:R0:W-:Y:S04]  /*28e80*/  STL [R1+0xe4], R9 ;  /* 0x0000e40901007387 */ /* 0x0001e80000100800 */
[----:B0-----:R-:W5:Y:S01]  /*28e90*/  LDL R9, [R1+0x290] ;  /* 0x0002900001097983 */ /* 0x001f620000100800 */
[----:B--2---:R-:W-:Y:S02]  /*28ea0*/  SHF.R.S32.HI R21, RZ, 0x1f, R21 ;  /* 0x0000001fff157819 */ /* 0x004fe40000011415 */
[----:B------:R-:W-:Y:S02]  /*28eb0*/  SHF.R.S32.HI R22, RZ, 0x1f, R2 ;  /* 0x0000001fff167819 */ /* 0x000fe40000011402 */
[----:B------:R-:W2:Y:S04]  /*28ec0*/  LDL R2, [R1+0x29c] ;  /* 0x00029c0001027983 */ /* 0x000ea80000100800 */
[----:B------:R3:W-:Y:S04]  /*28ed0*/  STL [R1+0xe8], R22 ;  /* 0x0000e81601007387 */ /* 0x0007e80000100800 */
[----:B------:R0:W-:Y:S01]  /*28ee0*/  STL [R1+0xec], R21 ;  /* 0x0000ec1501007387 */ /* 0x0001e20000100800 */
[----:B---3--:R-:W-:-:S05]  /*28ef0*/  SHF.R.S32.HI R22, RZ, 0x1f, R20 ;  /* 0x0000001fff167819 */ /* 0x008fca0000011414 */
[----:B------:R-:W-:Y:S01]  /*28f00*/  STL [R1+0xf0], R22 ;  /* 0x0000f01601007387 */ /* 0x000fe20000100800 */
[----:B----4-:R-:W-:Y:S02]  /*28f10*/  SHF.R.S32.HI R20, RZ, 0x1f, R8 ;  /* 0x0000001fff147819 */ /* 0x010fe40000011408 */
[----:B0-----:R-:W-:Y:S02]  /*28f20*/  SHF.R.S32.HI R21, RZ, 0x1f, R6 ;  /* 0x0000001fff157819 */ /* 0x001fe40000011406 */
[----:B------:R-:W3:Y:S04]  /*28f30*/  LDL R6, [R1+0x2a4] ;  /* 0x0002a40001067983 */ /* 0x000ee80000100800 */
[----:B------:R5:W-:Y:S04]  /*28f40*/  STL [R1+0xf4], R21 ;  /* 0x0000f41501007387 */ /* 0x000be80000100800 */
[----:B------:R-:W4:Y:S04]  /*28f50*/  LDL R8, [R1+0x2b0] ;  /* 0x0002b00001087983 */ /* 0x000f280000100800 */
[----:B------:R0:W-:Y:S01]  /*28f60*/  STL [R1+0xf8], R20 ;  /* 0x0000f81401007387 */ /* 0x0001e20000100800 */
[----:B-----5:R-:W-:-:S03]  /*28f70*/  SHF.R.S32.HI R21, RZ, 0x1f, R3 ;  /* 0x0000001fff157819 */ /* 0x020fc60000011403 */
[----:B------:R-:W5:Y:S01]  /*28f80*/  LDL R3, [R1+0x2b8] ;  /* 0x0002b80001037983 */ /* 0x000f620000100800 */
[----:B0-----:R-:W-:-:S03]  /*28f90*/  SHF.R.S32.HI R20, RZ, 0x1f, R19 ;  /* 0x0000001fff147819 */ /* 0x001fc60000011413 */
[----:B------:R-:W-:Y:S01]  /*28fa0*/  STL [R1+0x100], R21 ;  /* 0x0001001501007387 */ /* 0x000fe20000100800 */
[----:B------:R-:W-:-:S03]  /*28fb0*/  SHF.R.S32.HI R19, RZ, 0x1f, R18 ;  /* 0x0000001fff137819 */ /* 0x000fc60000011412 */
        /* <DEDUP_REMOVED lines=8> */
[----:B------:R-:W-:Y:S04]  /*29040*/  STL [R1+0x114], R16 ;  /* 0x0001141001007387 */ /* 0x000fe80000100800 */
[----:B------:R-:W5:Y:S01]  /*29050*/  LDL R0, [R1+0x2bc] ;  /* 0x0002bc0001007983 */ /* 0x000f620000100800 */
[----:B------:R-:W-:-:S05]  /*29060*/  SHF.R.S32.HI R14, RZ, 0x1f, R14 ;  /* 0x0000001fff0e7819 */ /* 0x000fca000001140e */
[----:B------:R0:W-:Y:S04]  /*29070*/  STL [R1+0x118], R14 ;  /* 0x0001180e01007387 */ /* 0x0001e80000100800 */
[----:B------:R-:W-:Y:S01]  /*29080*/  STL [R1+0x11c], R15 ;  /* 0x00011c0f01007387 */ /* 0x000fe20000100800 */
[----:B0-----:R-:W-:Y:S02]  /*29090*/  SHF.R.S32.HI R14, RZ, 0x1f, R13 ;  /* 0x0000001fff0e7819 */ /* 0x001fe4000001140d */
[----:B------:R-:W-:-:S03]  /*290a0*/  SHF.R.S32.HI R13, RZ, 0x1f, R12 ;  /* 0x0000001fff0d7819 */ /* 0x000fc6000001140c */
[----:B------:R-:W-:Y:S01]  /*290b0*/  STL [R1+0x120], R14 ;  /* 0x0001200e01007387 */ /* 0x000fe20000100800 */
[----:B------:R-:W-:Y:S02]  /*290c0*/  SHF.R.S32.HI R11, RZ, 0x1f, R11 ;  /* 0x0000001fff0b7819 */ /* 0x000fe4000001140b */
[----:B------:R-:W-:Y:S02]  /*290d0*/  SHF.R.S32.HI R12, RZ, 0x1f, R4 ;  /* 0x0000001fff0c7819 */ /* 0x000fe40000011404 */
[----:B------:R-:W5:Y:S04]  /*290e0*/  LDL R4, [R1+0x2c8] ;  /* 0x0002c80001047983 */ /* 0x000f680000100800 */
[----:B------:R-:W-:Y:S04]  /*290f0*/  STL [R1+0x124], R13 ;  /* 0x0001240d01007387 */ /* 0x000fe80000100800 */
[----:B------:R0:W-:Y:S02]  /*29100*/  STL [R1+0x128], R12 ;  /* 0x0001280c01007387 */ /* 0x0001e40000100800 */
[----:B0-----:R-:W-:-:S02]  /*29110*/  SHF.R.S32.HI R12, RZ, 0x1f, R5 ;  /* 0x0000001fff0c7819 */ /* 0x001fc40000011405 */
[----:B------:R-:W5:Y:S01]  /*29120*/  LDL R5, [R1+0x2d0] ;  /* 0x0002d00001057983 */ /* 0x000f620000100800 */
[----:B------:R-:W-:-:S03]  /*29130*/  SHF.R.S32.HI R7, RZ, 0x1f, R7 ;  /* 0x0000001fff077819 */ /* 0x000fc60000011407 */
[----:B------:R0:W-:Y:S04]  /*29140*/  STL [R1+0x12c], R11 ;  /* 0x00012c0b01007387 */ /* 0x0001e80000100800 */
[----:B------:R-:W-:Y:S01]  /*29150*/  STL [R1+0x130], R12 ;  /* 0x0001300c01007387 */ /* 0x000fe20000100800 */
[----:B0-----:R-:W-:-:S05]  /*29160*/  SHF.R.S32.HI R11, RZ, 0x1f, R10 ;  /* 0x0000001fff0b7819 */ /* 0x001fca000001140a */
[----:B------:R-:W-:Y:S01]  /*29170*/  STL [R1+0x134], R11 ;  /* 0x0001340b01007387 */ /* 0x000fe20000100800 */
[----:B------:R-:W-:-:S03]  /*29180*/  SHF.R.S32.HI R10, RZ, 0x1f, R29 ;  /* 0x0000001fff0a7819 */ /* 0x000fc6000001141d */
[----:B------:R-:W5:Y:S04]  /*29190*/  LDL R22, [R1+0x2e0] ;  /* 0x0002e00001167983 */ /* 0x000f680000100800 */
[----:B------:R0:W-:Y:S04]  /*291a0*/  STL [R1+0x138], R7 ;  /* 0x0001380701007387 */ /* 0x0001e80000100800 */
[----:B0-----:R-:W5:Y:S04]  /*291b0*/  LDL R7, [R1+0x2e8] ;  /* 0x0002e80001077983 */ /* 0x001f680000100800 */
[----:B------:R-:W-:Y:S04]  /*291c0*/  STL [R1+0x13c], R10 ;  /* 0x00013c0a01007387 */ /* 0x000fe80000100800 */
[----:B------:R-:W5:Y:S01]  /*291d0*/  LDL R29, [R1+0x2ec] ;  /* 0x0002ec00011d7983 */ /* 0x000f620000100800 */
[----:B------:R-:W-:-:S03]  /*291e0*/  SHF.R.S32.HI R9, RZ, 0x1f, R9 ;  /* 0x0000001fff097819 */ /* 0x000fc60000011409 */
[----:B------:R-:W5:Y:S04]  /*291f0*/  LDL R21, [R1+0x2f4] ;  /* 0x0002f40001157983 */ /* 0x000f680000100800 */
[----:B------:R0:W-:Y:S04]  /*29200*/  STL [R1+0x140], R9 ;  /* 0x0001400901007387 */ /* 0x0001e80000100800 */
[----:B------:R-:W5:Y:S01]  /*29210*/  LDL R20, [R1+0x2f8] ;  /* 0x0002f80001147983 */ /* 0x000f620000100800 */
[----:B--2---:R-:W-:-:S05]  /*29220*/  SHF.R.S32.HI R2, RZ, 0x1f, R2 ;  /* 0x0000001fff027819 */ /* 0x004fca0000011402 */
[----:B------:R1:W-:Y:S04]  /*29230*/  STL [R1+0x144], R2 ;  /* 0x0001440201007387 */ /* 0x0003e80000100800 */
[----:B0-----:R-:W2:Y:S04]  /*29240*/  LDL R9, [R1+0x30c] ;  /* 0x00030c0001097983 */ /* 0x001ea80000100800 */
[----:B-1----:R-:W2:Y:S01]  /*29250*/  LDL R2, [R1+0x324] ;  /* 0x0003240001027983 */ /* 0x002ea20000100800 */
[----:B---3--:R-:W-:Y:S02]  /*29260*/  SHF.R.S32.HI R10, RZ, 0x1f, R6 ;  /* 0x0000001fff0a7819 */ /* 0x008fe40000011406 */
[----:B----4-:R-:W-:-:S02]  /*29270*/  SHF.R.S32.HI R6, RZ, 0x1f, R8 ;  /* 0x0000001fff067819 */ /* 0x010fc40000011408 */
[----:B------:R-:W3:Y:S04]  /*29280*/  LDL R8, [R1+0x32c] ;  /* 0x00032c0001087983 */ /* 0x000ee80000100800 */
[----:B------:R-:W-:Y:S01]  /*29290*/  STL [R1+0x148], R10 ;  /* 0x0001480a01007387 */ /* 0x000fe20000100800 */
[----:B-----5:R-:W-:-:S03]  /*292a0*/  SHF.R.S32.HI R3, RZ, 0x1f, R3 ;  /* 0x0000001fff037819 */ /* 0x020fc60000011403 */
[----:B------:R-:W-:Y:S04]  /*292b0*/  STL [R1+0x14c], R6 ;  /* 0x00014c0601007387 */ /* 0x000fe80000100800 */
[----:B------:R-:W4:Y:S04]  /*292c0*/  LDL R19, [R1+0x334] ;  /* 0x0003340001137983 */ /* 0x000f280000100800 */
[----:B------:R-:W5:Y:S04]  /*292d0*/  LDL R18, [R1+0x338] ;  /* 0x0003380001127983 */ /* 0x000f680000100800 */
[----:B------:R0:W-:Y:S04]  /*292e0*/  STL [R1+0x150], R3 ;  /* 0x0001500301007387 */ /* 0x0001e80000100800 */
[----:B------:R-:W5:Y:S04]  /*292f0*/  LDL R17, [R1+0x340] ;  /* 0x0003400001117983 */ /* 0x000f680000100800 */
[----:B------:R-:W5:Y:S04]  /*29300*/  LDL R16, [R1+0x35c] ;  /* 0x00035c0001107983 */ /* 0x000f680000100800 */
[----:B------:R-:W5:Y:S04]  /*29310*/  LDL R15, [R1+0x360] ;  /* 0x00036000010f7983 */ /* 0x000f680000100800 */
[----:B0-----:R-:W5:Y:S04]  /*29320*/  LDL R3, [R1+0x390] ;  /* 0x0003900001037983 */ /* 0x001f680000100800 */
[----:B------:R-:W5:Y:S01]  /*29330*/  LDL R14, [R1+0x364] ;  /* 0x00036400010e7983 */ /* 0x000f620000100800 */
[----:B------:R-:W-:-:S03]  /*29340*/  SHF.R.S32.HI R0, RZ, 0x1f, R0 ;  /* 0x0000001fff007819 */ /* 0x000fc60000011400 */
[----:B------:R-:W5:Y:S04]  /*29350*/  LDL R13, [R1+0x3a0] ;  /* 0x0003a000010d7983 */ /* 0x000f680000100800 */
[----:B------:R-:W5:Y:S04]  /*29360*/  LDL R12, [R1+0x3a4] ;  /* 0x0003a400010c7983 */ /* 0x000f680000100800 */
[----:B------:R0:W-:Y:S04]  /*29370*/  STL [R1+0x154], R0 ;  /* 0x0001540001007387 */ /* 0x0001e80000100800 */
[----:B------:R-:W5:Y:S04]  /*29380*/  LDL R11, [R1+0x3ac] ;  /* 0x0003ac00010b7983 */ /* 0x000f680000100800 */
[----:B0-----:R-:W5:Y:S01]  /*29390*/  LDL R0, [R1+0x3a8] ;  /* 0x0003a80001007983 */ /* 0x001f620000100800 */
[----:B------:R-:W-:-:S03]  /*293a0*/  SHF.R.S32.HI R6, RZ, 0x1f, R4 ;  /* 0x0000001fff067819 */ /* 0x000fc60000011404 */
[----:B------:R-:W5:Y:S04]  /*293b0*/  LDL R4, [R1+0x414] ;  /* 0x0004140001047983 */ /* 0x000f680000100800 */
[----:B------:R0:W-:Y:S04]  /*293c0*/  STL [R1+0x158], R6 ;  /* 0x0001580601007387 */ /* 0x0001e80000100800 */
[----:B------:R-:W5:Y:S04]  /*293d0*/  LDL R10, [R1+0x418] ;  /* 0x00041800010a7983 */ /* 0x000f680000100800 */
[----:B0-----:R-:W5:Y:S01]  /*293e0*/  LDL R6, [R1+0x42c] ;  /* 0x00042c0001067983 */ /* 0x001f620000100800 */
[----:B------:R-:W-:-:S05]  /*293f0*/  SHF.R.S32.HI R5, RZ, 0x1f, R5 ;  /* 0x0000001fff057819 */ /* 0x000fca0000011405 */
[----:B------:R0:W-:Y:S04]  /*29400*/  STL [R1+0x15c], R5 ;  /* 0x00015c0501007387 */ /* 0x0001e80000100800 */
[----:B0-----:R-:W5:Y:S01]  /*29410*/  LDL R5, [R1+0x444] ;  /* 0x0004440001057983 */ /* 0x001f620000100800 */
[----:B------:R-:W-:-:S05]  /*29420*/  SHF.R.S32.HI R22, RZ, 0x1f, R22 ;  /* 0x0000001fff167819 */ /* 0x000fca0000011416 */
[----:B------:R0:W-:Y:S01]  /*29430*/  STL [R1+0x160], R22 ;  /* 0x0001601601007387 */ /* 0x0001e20000100800 */
[----:B------:R-:W-:-:S05]  /*29440*/  SHF.R.S32.HI R7, RZ, 0x1f, R7 ;  /* 0x0000001fff077819 */ /* 0x000fca0000011407 */
[----:B------:R1:W-:Y:S01]  /*29450*/  STL [R1+0x164], R7 ;  /* 0x0001640701007387 */ /* 0x0003e20000100800 */
[----:B0-----:R-:W-:-:S03]  /*29460*/  SHF.R.S32.HI R22, RZ, 0x1f, R29 ;  /* 0x0000001fff167819 */ /* 0x001fc6000001141d */
[----:B------:R-:W5:Y:S04]  /*29470*/  LDL R29, [R1+0x460] ;  /* 0x00046000011d7983 */ /* 0x000f680000100800 */
[----:B-1----:R-:W5:Y:S01]  /*29480*/  LDL R7, [R1+0x450] ;  /* 0x0004500001077983 */ /* 0x002f620000100800 */
[----:B------:R-:W-:-:S03]  /*29490*/  SHF.R.S32.HI R21, RZ, 0x1f, R21 ;  /* 0x0000001fff157819 */ /* 0x000fc60000011415 */
[----:B------:R0:W-:Y:S04]  /*294a0*/  STL [R1+0x168], R22 ;  /* 0x0001681601007387 */ /* 0x0001e80000100800 */
[----:B------:R2:W-:Y:S01]  /*294b0*/  STL [R1+0x16c], R21 ;  /* 0x00016c1501007387 */ /* 0x0005e20000100800 */
[----:B0-----:R-:W-:-:S05]  /*294c0*/  SHF.R.S32.HI R22, RZ, 0x1f, R20 ;  /* 0x0000001fff167819 */ /* 0x001fca0000011414 */
[----:B------:R-:W-:Y:S01]  /*294d0*/  STL [R1+0x170], R22 ;  /* 0x0001701601007387 */ /* 0x000fe20000100800 */
[----:B--2---:R-:W-:-:S03]  /*294e0*/  SHF.R.S32.HI R21, RZ, 0x1f, R9 ;  /* 0x0000001fff157819 */ /* 0x004fc60000011409 */
[----:B------:R-:W2:Y:S01]  /*294f0*/  LDL R9, [R1+0x478] ;  /* 0x0004780001097983 */ /* 0x000ea20000100800 */
[----:B------:R-:W-:-:S03]  /*29500*/  SHF.R.S32.HI R20, RZ, 0x1f, R2 ;  /* 0x0000001fff147819 */ /* 0x000fc60000011402 */
[----:B------:R3:W-:Y:S04]  /*29510*/  STL [R1+0x174], R21 ;  /* 0x0001741501007387 */ /* 0x0007e80000100800 */
[----:B------:R-:W2:Y:S04]  /*29520*/  LDL R2, [R1+0x484] ;  /* 0x0004840001027983 */ /* 0x000ea80000100800 */
[----:B------:R4:W-:Y:S01]  /*29530*/  STL [R1+0x178], R20 ;  /* 0x0001781401007387 */ /* 0x0009e20000100800 */
[----:B---3--:R-:W-:-:S03]  /*29540*/  SHF.R.S32.HI R21, RZ, 0x1f, R8 ;  /* 0x0000001fff157819 */ /* 0x008fc60000011408 */
[----:B------:R-:W3:Y:S04]  /*29550*/  LDL R8, [R1+0x498] ;  /* 0x0004980001087983 */ /* 0x000ee80000100800 */
[----:B------:R-:W-:Y:S01]  /*29560*/  STL [R1+0x17c], R21 ;  /* 0x00017c1501007387 */ /* 0x000fe20000100800 */
[----:B----4-:R-:W-:Y:S02]  /*29570*/  SHF.R.S32.HI R20, RZ, 0x1f, R19 ;  /* 0x0000001fff147819 */ /* 0x010fe40000011413 */
[----:B-----5:R-:W-:-:S03]  /*29580*/  SHF.R.S32.HI R19, RZ, 0x1f, R18 ;  /* 0x0000001fff137819 */ /* 0x020fc60000011412 */
        /* <DEDUP_REMOVED lines=9> */
[----:B------:R-:W4:Y:S01]  /*29620*/  LDL R3, [R1+0x4f0] ;  /* 0x0004f00001037983 */ /* 0x000f220000100800 */
[----:B------:R-:W-:-:S05]  /*29630*/  SHF.R.S32.HI R14, RZ, 0x1f, R14 ;  /* 0x0000001fff0e7819 */ /* 0x000fca000001140e */
[----:B------:R0:W-:Y:S04]  /*29640*/  STL [R1+0x1ac], R14 ;  /* 0x0001ac0e01007387 */ /* 0x0001e80000100800 */
[----:B------:R-:W-:Y:S01]  /*29650*/  STL [R1+0x1b8], R15 ;  /* 0x0001b80f01007387 */ /* 0x000fe20000100800 */
[----:B0-----:R-:W-:Y:S02]  /*29660*/  SHF.R.S32.HI R14, RZ, 0x1f, R13 ;  /* 0x0000001fff0e7819 */ /* 0x001fe4000001140d */
[----:B------:R-:W-:-:S03]  /*29670*/  SHF.R.S32.HI R13, RZ, 0x1f, R0 ;  /* 0x0000001fff0d7819 */ /* 0x000fc60000011400 */
[----:B------:R-:W-:Y:S04]  /*29680*/  STL [R1+0x1bc], R14 ;  /* 0x0001bc0e01007387 */ /* 0x000fe80000100800 */
[----:B------:R-:W5:Y:S01]  /*29690*/  LDL R0, [R1+0x510] ;  /* 0x0005100001007983 */ /* 0x000f620000100800 */
[----:B------:R-:W-:-:S05]  /*296a0*/  SHF.R.S32.HI R12, RZ, 0x1f, R12 ;  /* 0x0000001fff0c7819 */ /* 0x000fca000001140c */
[----:B------:R0:W-:Y:S04]  /*296b0*/  STL [R1+0x1c0], R12 ;  /* 0x0001c00c01007387 */ /* 0x0001e80000100800 */
[----:B------:R-:W-:Y:S01]  /*296c0*/  STL [R1+0x1c4], R13 ;  /* 0x0001c40d01007387 */ /* 0x000fe20000100800 */
[----:B------:R-:W-:Y:S02]  /*296d0*/  SHF.R.S32.HI R10, RZ, 0x1f, R10 ;  /* 0x0000001fff0a7819 */ /* 0x000fe4000001140a */
[----:B0-----:R-:W-:Y:S02]  /*296e0*/  SHF.R.S32.HI R12, RZ, 0x1f, R11 ;  /* 0x0000001fff0c7819 */ /* 0x001fe4000001140b */
[----:B------:R-:W-:Y:S02]  /*296f0*/  SHF.R.S32.HI R11, RZ, 0x1f, R4 ;  /* 0x0000001fff0b7819 */ /* 0x000fe40000011404 */
[----:B------:R-:W5:Y:S01]  /*29700*/  LDL R4, [R1+0x570] ;  /* 0x0005700001047983 */ /* 0x000f620000100800 */
[----:B------:R-:W-:-:S03]  /*29710*/  SHF.R.S32.HI R6, RZ, 0x1f, R6 ;  /* 0x0000001fff067819 */ /* 0x000fc60000011406 */
[----:B------:R-:W-:Y:S04]  /*29720*/  STL [R1+0x1c8], R12 ;  /* 0x0001c80c01007387 */ /* 0x000fe80000100800 */
[----:B------:R-:W-:Y:S04]  /*29730*/  STL [R1+0x1cc], R11 ;  /* 0x0001cc0b01007387 */ /* 0x000fe80000100800 */
[----:B------:R-:W-:Y:S04]  /*29740*/  STL [R1+0x1d0], R10 ;  /* 0x0001d00a01007387 */ /* 0x000fe80000100800 */
[----:B------:R-:W5:Y:S01]  /*29750*/  LDL R22, [R1+0x57c] ;  /* 0x00057c0001167983 */ /* 0x000f620000100800 */
[----:B------:R-:W-:-:S03]  /*29760*/  SHF.R.S32.HI R5, RZ, 0x1f, R5 ;  /* 0x0000001fff057819 */ /* 0x000fc60000011405 */
[----:B------:R0:W-:Y:S04]  /*29770*/  STL [R1+0x1d4], R6 ;  /* 0x0001d40601007387 */ /* 0x0001e80000100800 */
[----:B0-----:R-:W5:Y:S04]  /*29780*/  LDL R6, [R1+0x580] ;  /* 0x0005800001067983 */ /* 0x001f680000100800 */
[----:B------:R0:W-:Y:S04]  /*29790*/  STL [R1+0x1d8], R5 ;  /* 0x0001d80501007387 */ /* 0x0001e80000100800 */
[----:B------:R-:W5:Y:S04]  /*297a0*/  LDL R21, [R1+0x608] ;  /* 0x0006080001157983 */ /* 0x000f680000100800 */
[----:B0-----:R-:W5:Y:S01]  /*297b0*/  LDL R5, [R1+0x5dc] ;  /* 0x0005dc0001057983 */ /* 0x001f620000100800 */
[----:B------:R-:W-:-:S02]  /*297c0*/  SHF.R.S32.HI R10, RZ, 0x1f, R7 ;  /* 0x0000001fff0a7819 */ /* 0x000fc40000011407 */
[----:B------:R-:W-:-:S03]  /*297d0*/  SHF.R.S32.HI R7, RZ, 0x1f, R29 ;  /* 0x0000001fff077819 */ /* 0x000fc6000001141d */
[----:B------:R-:W-:Y:S04]  /*297e0*/  STL [R1+0x1e4], R10 ;  /* 0x0001e40a01007387 */ /* 0x000fe80000100800 */
[----:B------:R-:W5:Y:S04]  /*297f0*/  LDL R20, [R1+0x628] ;  /* 0x0006280001147983 */ /* 0x000f680000100800 */
[----:B------:R0:W-:Y:S04]  /*29800*/  STL [R1+0x1ec], R7 ;  /* 0x0001ec0701007387 */ /* 0x0001e80000100800 */
[----:B------:R-:W5:Y:S04]  /*29810*/  LDL R29, [R1+0x668] ;  /* 0x00066800011d7983 */ /* 0x000f680000100800 */
[----:B0-----:R-:W5:Y:S01]  /*29820*/  LDL R7, [R1+0x664] ;  /* 0x0006640001077983 */ /* 0x001f620000100800 */
[----:B--2---:R-:W-:-:S02]  /*29830*/  SHF.R.S32.HI R10, RZ, 0x1f, R9 ;  /* 0x0000001fff0a7819 */ /* 0x004fc40000011409 */
[----:B------:R-:W-:Y:S02]  /*29840*/  SHF.R.S32.HI R9, RZ, 0x1f, R2 ;  /* 0x0000001fff097819 */ /* 0x000fe40000011402 */
[----:B------:R-:W2:Y:S04]  /*29850*/  LDL R2, [R1+0x678] ;  /* 0x0006780001027983 */ /* 0x000ea80000100800 */
[----:B------:R-:W-:Y:S04]  /*29860*/  STL [R1+0x1f0], R10 ;  /* 0x0001f00a01007387 */ /* 0x000fe80000100800 */
[----:B------:R-:W-:Y:S04]  /*29870*/  STL [R1+0x1f4], R9 ;  /* 0x0001f40901007387 */ /* 0x000fe80000100800 */
[----:B------:R-:W2:Y:S04]  /*29880*/  LDL R19, [R1+0x694] ;  /* 0x0006940001137983 */ /* 0x000ea80000100800 */
[----:B------:R-:W2:Y:S01]  /*29890*/  LDL R18, [R1+0x6e4] ;  /* 0x0006e40001127983 */ /* 0x000ea20000100800 */
[----:B---3--:R-:W-:-:S05]  /*298a0*/  SHF.R.S32.HI R8, RZ, 0x1f, R8 ;  /* 0x0000001fff087819 */ /* 0x008fca0000011408 */
[----:B------:R0:W-:Y:S04]  /*298b0*/  STL [R1+0x200], R8 ;  /* 0x0002000801007387 */ /* 0x0001e80000100800 */
[----:B------:R-:W3:Y:S04]  /*298c0*/  LDL R17, [R1+0x6f0] ;  /* 0x0006f00001117983 */ /* 0x000ee80000100800 */
[----:B------:R-:W3:Y:S04]  /*298d0*/  LDL R16, [R1+0x758] ;  /* 0x0007580001107983 */ /* 0x000ee80000100800 */
[----:B------:R-:W3:Y:S04]  /*298e0*/  LDL R15, [R1+0x770] ;  /* 0x00077000010f7983 */ /* 0x000ee80000100800 */
[----:B0-----:R-:W3:Y:S04]  /*298f0*/  LDL R8, [R1+0x7bc] ;  /* 0x0007bc0001087983 */ /* 0x001ee80000100800 */
[----:B------:R-:W3:Y:S04]  /*29900*/  LDL R14, [R1+0x774] ;  /* 0x00077400010e7983 */ /* 0x000ee80000100800 */
[----:B------:R-:W3:Y:S04]  /*29910*/  LDL R13, [R1+0x7d4] ;  /* 0x0007d400010d7983 */ /* 0x000ee80000100800 */
[----:B------:R-:W3:Y:S01]  /*29920*/  LDL R12, [R1+0x7d8] ;  /* 0x0007d800010c7983 */ /* 0x000ee20000100800 */
[----:B----4-:R-:W-:-:S05]  /*29930*/  SHF.R.S32.HI R3, RZ, 0x1f, R3 ;  /* 0x0000001fff037819 */ /* 0x010fca0000011403 */
[----:B------:R0:W-:Y:S04]  /*29940*/  STL [R1+0x208], R3 ;  /* 0x0002080301007387 */ /* 0x0001e80000100800 */
[----:B------:R-:W4:Y:S04]  /*29950*/  LDL R11, [R1+0x7cc] ;  /* 0x0007cc00010b7983 */ /* 0x000f280000100800 */
[----:B0-----:R-:W4:Y:S01]  /*29960*/  LDL R3, [R1+0x7d0] ;  /* 0x0007d00001037983 */ /* 0x001f220000100800 */
[----:B-----5:R-:W-:-:S03]  /*29970*/  SHF.R.S32.HI R9, RZ, 0x1f, R0 ;  /* 0x0000001fff097819 */ /* 0x020fc60000011400 */
        /* <DEDUP_REMOVED lines=8> */
[----:B------:R-:W-:Y:S01]  /*29a00*/  STL [R1+0x224], R22 ;  /* 0x0002241601007387 */ /* 0x000fe20000100800 */
[----:B------:R-:W-:-:S05]  /*29a10*/  SHF.R.S32.HI R6, RZ, 0x1f, R6 ;  /* 0x0000001fff067819 */ /* 0x000fca0000011406 */
[----:B------:R0:W-:Y:S01]  /*29a20*/  STL [R1+0x228], R6 ;  /* 0x0002280601007387 */ /* 0x0001e20000100800 */
[----:B------:R-:W-:-:S03]  /*29a30*/  SHF.R.S32.HI R21, RZ, 0x1f, R21 ;  /* 0x0000001fff157819 */ /* 0x000fc60000011415 */
[----:B0-----:R-:W5:Y:S01]  /*29a40*/  LDL R6, [R1+0x7b4] ;  /* 0x0007b40001067983 */ /* 0x001f620000100800 */
[----:B------:R-:W-:-:S03]  /*29a50*/  SHF.R.S32.HI R22, RZ, 0x1f, R5 ;  /* 0x0000001fff167819 */ /* 0x000fc60000011405 */
[----:B------:R-:W5:Y:S04]  /*29a60*/  LDL R5, [R1+0x7b0] ;  /* 0x0007b00001057983 */ /* 0x000f680000100800 */
[----:B------:R0:W-:Y:S04]  /*29a70*/  STL [R1+0x22c], R22 ;  /* 0x00022c1601007387 */ /* 0x0001e80000100800 */
[----:B------:R1:W-:Y:S01]  /*29a80*/  STL [R1+0x230], R21 ;  /* 0x0002301501007387 */ /* 0x0003e20000100800 */
[----:B0-----:R-:W-:-:S05]  /*29a90*/  SHF.R.S32.HI R22, RZ, 0x1f, R20 ;  /* 0x0000001fff167819 */ /* 0x001fca0000011414 */
[----:B------:R-:W-:Y:S01]  /*29aa0*/  STL [R1+0x234], R22 ;  /* 0x0002341601007387 */ /* 0x000fe20000100800 */
[----:B------:R-:W-:Y:S02]  /*29ab0*/  SHF.R.S32.HI R20, RZ, 0x1f, R29 ;  /* 0x0000001fff147819 */ /* 0x000fe4000001141d */
[----:B-1----:R-:W-:Y:S02]  /*29ac0*/  SHF.R.S32.HI R21, RZ, 0x1f, R7 ;  /* 0x0000001fff157819 */ /* 0x002fe40000011407 */
[----:B------:R-:W5:Y:S04]  /*29ad0*/  LDL R7, [R1+0x7ac] ;  /* 0x0007ac0001077983 */ /* 0x000f680000100800 */
[----:B------:R2:W-:Y:S04]  /*29ae0*/  STL [R1+0x238], R21 ;  /* 0x0002381501007387 */ /* 0x0005e80000100800 */
[----:B------:R-:W5:Y:S04]  /*29af0*/  LDL R29, [R1+0x7a8] ;  /* 0x0007a800011d7983 */ /* 0x000f680000100800 */
[----:B------:R0:W-:Y:S01]  /*29b00*/  STL [R1+0x244], R20 ;  /* 0x0002441401007387 */ /* 0x0001e20000100800 */
[----:B--2---:R-:W-:-:S03]  /*29b10*/  SHF.R.S32.HI R21, RZ, 0x1f, R2 ;  /* 0x0000001fff157819 */ /* 0x004fc60000011402 */
[----:B------:R-:W2:Y:S04]  /*29b20*/  LDL R2, [R1+0x7a4] ;  /* 0x0007a40001027983 */ /* 0x000ea80000100800 */
[----:B------:R-:W-:Y:S01]  /*29b30*/  STL [R1+0x24c], R21 ;  /* 0x00024c1501007387 */ /* 0x000fe20000100800 */
[----:B0-----:R-:W-:Y:S02]  /*29b40*/  SHF.R.S32.HI R20, RZ, 0x1f, R19 ;  /* 0x0000001fff147819 */ /* 0x001fe40000011413 */
[----:B------:R-:W-:-:S03]  /*29b50*/  SHF.R.S32.HI R19, RZ, 0x1f, R18 ;  /* 0x0000001fff137819 */ /* 0x000fc60000011412 */
[----:B------:R-:W-:Y:S04]  /*29b60*/  STL [R1+0x258], R20 ;  /* 0x0002581401007387 */ /* 0x000fe80000100800 */
[----:B------:R-:W-:Y:S01]  /*29b70*/  STL [R1+0x264], R19 ;  /* 0x0002641301007387 */ /* 0x000fe20000100800 */
[----:B---3--:R-:W-:Y:S02]  /*29b80*/  SHF.R.S32.HI R18, RZ, 0x1f, R17 ;  /* 0x0000001fff127819 */ /* 0x008fe40000011411 */
[----:B------:R-:W-:-:S03]  /*29b90*/  SHF.R.S32.HI R17, RZ, 0x1f, R16 ;  /* 0x0000001fff117819 */ /* 0x000fc60000011410 */
[----:B------:R-:W-:Y:S01]  /*29ba0*/  STL [R1+0x270], R18 ;  /* 0x0002701201007387 */ /* 0x000fe20000100800 */
[----:B------:R-:W-:-:S03]  /*29bb0*/  SHF.R.S32.HI R16, RZ, 0x1f, R15 ;  /* 0x0000001fff107819 */ /* 0x000fc6000001140f */
[----:B------:R-:W-:Y:S01]  /*29bc0*/  STL [R1+0x278], R17 ;  /* 0x0002781101007387 */ /* 0x000fe20000100800 */
[----:B------:R-:W-:-:S03]  /*29bd0*/  SHF.R.S32.HI R15, RZ, 0x1f, R8 ;  /* 0x0000001fff0f7819 */ /* 0x000fc60000011408 */
[----:B------:R-:W-:Y:S04]  /*29be0*/  STL [R1+0x284], R16 ;  /* 0x0002841001007387 */ /* 0x000fe80000100800 */
[----:B------:R-:W3:Y:S01]  /*29bf0*/  LDL R8, [R1+0x7a0] ;  /* 0x0007a00001087983 */ /* 0x000ee20000100800 */
[----:B------:R-:W-:-:S05]  /*29c00*/  SHF.R.S32.HI R14, RZ, 0x1f, R14 ;  /* 0x0000001fff0e7819 */ /* 0x000fca000001140e */
[----:B------:R0:W-:Y:S01]  /*29c10*/  STL [R1+0x288], R14 ;  /* 0x0002880e01007387 */ /* 0x0001e20000100800 */
[----:B------:R-:W-:-:S03]  /*29c20*/  SHF.R.S32.HI R12, RZ, 0x1f, R12 ;  /* 0x0000001fff0c7819 */ /* 0x000fc6000001140c */
[----:B------:R-:W-:Y:S01]  /*29c30*/  STL [R1+0x294], R15 ;  /* 0x0002940f01007387 */ /* 0x000fe20000100800 */
[----:B0-----:R-:W-:-:S05]  /*29c40*/  SHF.R.S32.HI R14, RZ, 0x1f, R13 ;  /* 0x0000001fff0e7819 */ /* 0x001fca000001140d */
[----:B------:R-:W-:Y:S01]  /*29c50*/  STL [R1+0x298], R14 ;  /* 0x0002980e01007387 */ /* 0x000fe20000100800 */
[----:B----4-:R-:W-:-:S03]  /*29c60*/  SHF.R.S32.HI R13, RZ, 0x1f, R3 ;  /* 0x0000001fff0d7819 */ /* 0x010fc60000011403 */
[----:B------:R-:W4:Y:S04]  /*29c70*/  LDL R3, [R1+0x79c] ;  /* 0x00079c0001037983 */ /* 0x000f280000100800 */
[----:B------:R0:W-:Y:S04]  /*29c80*/  STL [R1+0x2a0], R12 ;  /* 0x0002a00c01007387 */ /* 0x0001e80000100800 */
[----:B------:R-:W-:Y:S01]  /*29c90*/  STL [R1+0x2a8], R13 ;  /* 0x0002a80d01007387 */ /* 0x000fe20000100800 */
[----:B0-----:R-:W-:Y:S02]  /*29ca0*/  SHF.R.S32.HI R12, RZ, 0x1f, R11 ;  /* 0x0000001fff0c7819 */ /* 0x001fe4000001140b */
[----:B-----5:R-:W-:-:S02]  /*29cb0*/  SHF.R.S32.HI R11, RZ, 0x1f, R0 ;  /* 0x0000001fff0b7819 */ /* 0x020fc40000011400 */
[----:B------:R-:W5:Y:S01]  /*29cc0*/  LDL R0, [R1+0x798] ;  /* 0x0007980001007983 */ /* 0x000f620000100800 */
[----:B------:R-:W-:-:S03]  /*29cd0*/  SHF.R.S32.HI R10, RZ, 0x1f, R10 ;  /* 0x0000001fff0a7819 */ /* 0x000fc6000001140a */
[----:B------:R-:W-:Y:S01]  /*29ce0*/  STL [R1+0x2ac], R12 ;  /* 0x0002ac0c01007387 */ /* 0x000fe20000100800 */
[----:B------:R-:W-:-:S03]  /*29cf0*/  SHF.R.S32.HI R9, RZ, 0x1f, R9 ;  /* 0x0000001fff097819 */ /* 0x000fc60000011409 */
[----:B------:R-:W-:Y:S04]  /*29d00*/  STL [R1+0x2b4], R11 ;  /* 0x0002b40b01007387 */ /* 0x000fe80000100800 */
[----:B------:R-:W-:Y:S04]  /*29d10*/  STL [R1+0x2c0], R10 ;  /* 0x0002c00a01007387 */ /* 0x000fe80000100800 */
[----:B------:R-:W5:Y:S04]  /*29d20*/  LDL R22, [R1+0x794] ;  /* 0x0007940001167983 */ /* 0x000f680000100800 */
[----:B------:R0:W-:Y:S01]  /*29d30*/  STL [R1+0x2c4], R9 ;  /* 0x0002c40901007387 */ /* 0x0001e20000100800 */
[----:B------:R-:W-:-:S03]  /*29d40*/  SHF.R.S32.HI R4, RZ, 0x1f, R4 ;  /* 0x0000001fff047819 */ /* 0x000fc60000011404 */
[----:B0-----:R-:W5:Y:S04]  /*29d50*/  LDL R9, [R1+0x790] ;  /* 0x0007900001097983 */ /* 0x001f680000100800 */
[----:B------:R0:W-:Y:S04]  /*29d60*/  STL [R1+0x2cc], R4 ;  /* 0x0002cc0401007387 */ /* 0x0001e80000100800 */
[----:B------:R-:W5:Y:S04]  /*29d70*/  LDL R21, [R1+0x788] ;  /* 0x0007880001157983 */ /* 0x000f680000100800 */
[----:B0-----:R-:W5:Y:S01]  /*29d80*/  LDL R4, [R1+0x78c] ;  /* 0x00078c0001047983 */ /* 0x001f620000100800 */
[----:B------:R-:W-:-:S02]  /*29d90*/  SHF.R.S32.HI R6, RZ, 0x1f, R6 ;  /* 0x0000001fff067819 */ /* 0x000fc40000011406 */
[----:B------:R-:W-:-:S03]  /*29da0*/  SHF.R.S32.HI R5, RZ, 0x1f, R5 ;  /* 0x0000001fff057819 */ /* 0x000fc60000011405 */
[----:B------:R0:W-:Y:S04]  /*29db0*/  STL [R1+0x2d4], R6 ;  /* 0x0002d40601007387 */ /* 0x0001e80000100800 */
[----:B------:R-:W5:Y:S04]  /*29dc0*/  LDL R20, [R1+0x784] ;  /* 0x0007840001147983 */ /* 0x000f680000100800 */
[----:B------:R1:W-:Y:S04]  /*29dd0*/  STL [R1+0x2d8], R5 ;  /* 0x0002d80501007387 */ /* 0x0003e80000100800 */
[----:B0-----:R-:W5:Y:S04]  /*29de0*/  LDL R6, [R1+0x780] ;  /* 0x0007800001067983 */ /* 0x001f680000100800 */
[----:B-1----:R-:W5:Y:S01]  /*29df0*/  LDL R5, [R1+0x77c] ;  /* 0x00077c0001057983 */ /* 0x002f620000100800 */
[----:B------:R-:W-:-:S02]  /*29e00*/  SHF.R.S32.HI R10, RZ, 0x1f, R7 ;  /* 0x0000001fff0a7819 */ /* 0x000fc40000011407 */
[----:B------:R-:W-:Y:S02]  /*29e10*/  SHF.R.S32.HI R7, RZ, 0x1f, R29 ;  /* 0x0000001fff077819 */ /* 0x000fe4000001141d */
[----:B------:R-:W5:Y:S04]  /*29e20*/  LDL R29, [R1+0x778] ;  /* 0x00077800011d7983 */ /* 0x000f680000100800 */
[----:B------:R-:W-:Y:S04]  /*29e30*/  STL [R1+0x2dc], R10 ;  /* 0x0002dc0a01007387 */ /* 0x000fe80000100800 */
[----:B------:R-:W-:Y:S04]  /*29e40*/  STL [R1+0x2e4], R7 ;  /* 0x0002e40701007387 */ /* 0x000fe80000100800 */
[----:B------:R-:W5:Y:S04]  /*29e50*/  LDL R19, [R1+0x76c] ;  /* 0x00076c0001137983 */ /* 0x000f680000100800 */
[----:B------:R-:W5:Y:S01]  /*29e60*/  LDL R18, [R1+0x768] ;  /* 0x0007680001127983 */ /* 0x000f620000100800 */
[----:B--2---:R-:W-:-:S05]  /*29e70*/  SHF.R.S32.HI R2, RZ, 0x1f, R2 ;  /* 0x0000001fff027819 */ /* 0x004fca0000011402 */
[----:B------:R0:W-:Y:S04]  /*29e80*/  STL [R1+0x2f0], R2 ;  /* 0x0002f00201007387 */ /* 0x0001e80000100800 */
[----:B------:R-:W2:Y:S04]  /*29e90*/  LDL R17, [R1+0x764] ;  /* 0x0007640001117983 */ /* 0x000ea80000100800 */
[----:B------:R-:W2:Y:S04]  /*29ea0*/  LDL R16, [R1+0x760] ;  /* 0x0007600001107983 */ /* 0x000ea80000100800 */
[----:B------:R-:W2:Y:S04]  /*29eb0*/  LDL R15, [R1+0x75c] ;  /* 0x00075c00010f7983 */ /* 0x000ea80000100800 */
[----:B------:R-:W2:Y:S04]  /*29ec0*/  LDL R14, [R1+0x754] ;  /* 0x00075400010e7983 */ /* 0x000ea80000100800 */
[----:B0-----:R-:W2:Y:S04]  /*29ed0*/  LDL R2, [R1+0x750] ;  /* 0x0007500001027983 */ /* 0x001ea80000100800 */
[----:B------:R-:W2:Y:S04]  /*29ee0*/  LDL R13, [R1+0x74c] ;  /* 0x00074c00010d7983 */ /* 0x000ea80000100800 */
[----:B------:R-:W2:Y:S01]  /*29ef0*/  LDL R12, [R1+0x748] ;  /* 0x00074800010c7983 */ /* 0x000ea20000100800 */
[----:B---3--:R-:W-:-:S05]  /*29f00*/  SHF.R.S32.HI R7, RZ, 0x1f, R8 ;  /* 0x0000001fff077819 */ /* 0x008fca0000011408 */
[----:B------:R4:W-:Y:S04]  /*29f10*/  STL [R1+0x2fc], R7 ;  /* 0x0002fc0701007387 */ /* 0x0009e80000100800 */
[----:B------:R-:W3:Y:S04]  /*29f20*/  LDL R8, [R1+0x744] ;  /* 0x0007440001087983 */ /* 0x000ee80000100800 */
[----:B------:R-:W3:Y:S01]  /*29f30*/  LDL R11, [R1+0x740] ;  /* 0x00074000010b7983 */ /* 0x000ee20000100800 */
[----:B----4-:R-:W-:-:S03]  /*29f40*/  SHF.R.S32.HI R7, RZ, 0x1f, R3 ;  /* 0x0000001fff077819 */ /* 0x010fc60000011403 */
[----:B------:R-:W4:Y:S04]  /*29f50*/  LDL R3, [R1+0x73c] ;  /* 0x00073c0001037983 */ /* 0x000f280000100800 */
[----:B------:R0:W-:Y:S04]  /*29f60*/  STL [R1+0x300], R7 ;  /* 0x0003000701007387 */ /* 0x0001e80000100800 */
[----:B------:R-:W4:Y:S04]  /*29f70*/  LDL R10, [R1+0x738] ;  /* 0x00073800010a7983 */ /* 0x000f280000100800 */
[----:B0-----:R-:W4:Y:S01]  /*29f80*/  LDL R7, [R1+0x734] ;  /* 0x0007340001077983 */ /* 0x001f220000100800 */
[----:B-----5:R-:W-:-:S05]  /*29f90*/  SHF.R.S32.HI R0, RZ, 0x1f, R0 ;  /* 0x0000001fff007819 */ /* 0x020fca0000011400 */
[----:B------:R0:W-:Y:S04]  /*29fa0*/  STL [R1+0x304], R0 ;  /* 0x0003040001007387 */ /* 0x0001e80000100800 */
[----:B0-----:R-:W5:Y:S01]  /*29fb0*/  LDL R0, [R1+0x730] ;  /* 0x0007300001007983 */ /* 0x001f620000100800 */
[----:B------:R-:W-:-:S05]  /*29fc0*/  SHF.R.S32.HI R22, RZ, 0x1f, R22 ;  /* 0x0000001fff167819 */ /* 0x000fca0000011416 */
[----:B------:R0:W-:Y:S01]  /*29fd0*/  STL [R1+0x308], R22 ;  /* 0x0003081601007387 */ /* 0x0001e20000100800 */
[----:B------:R-:W-:-:S05]  /*29fe0*/  SHF.R.S32.HI R9, RZ, 0x1f, R9 ;  /* 0x0000001fff097819 */ /* 0x000fca0000011409 */
[----:B------:R1:W-:Y:S01]  /*29ff0*/  STL [R1+0x310], R9 ;  /* 0x0003100901007387 */ /* 0x0003e20000100800 */
[----:B------:R-:W-:Y:S02]  /*2a000*/  SHF.R.S32.HI R21, RZ, 0x1f, R21 ;  /* 0x0000001fff157819 */ /* 0x000fe40000011415 */
[----:B0-----:R-:W-:Y:S01]  /*2a010*/  SHF.R.S32.HI R22, RZ, 0x1f, R4 ;  /* 0x0000001fff167819 */ /* 0x001fe20000011404 */
[----:B-1----:R-:W5:Y:S04]  /*2a020*/  LDL R9, [R1+0x72c] ;  /* 0x00072c0001097983 */ /* 0x002f680000100800 */
[----:B------:R-:W5:Y:S04]  /*2a030*/  LDL R4, [R1+0x728] ;  /* 0x0007280001047983 */ /* 0x000f680000100800 */
[----:B------:R0:W-:Y:S04]  /*2a040*/  STL [R1+0x314], R22 ;  /* 0x0003141601007387 */ /* 0x0001e80000100800 */
[----:B------:R1:W-:Y:S01]  /*2a050*/  STL [R1+0x318], R21 ;  /* 0x0003181501007387 */ /* 0x0003e20000100800 */
[----:B0-----:R-:W-:-:S05]  /*2a060*/  SHF.R.S32.HI R22, RZ, 0x1f, R20 ;  /* 0x0000001fff167819 */ /* 0x001fca0000011414 */
[----:B------:R-:W-:Y:S01]  /*2a070*/  STL [R1+0x31c], R22 ;  /* 0x00031c1601007387 */ /* 0x000fe20000100800 */
[----:B-1----:R-:W-:-:S03]  /*2a080*/  SHF.R.S32.HI R21, RZ, 0x1f, R6 ;  /* 0x0000001fff157819 */ /* 0x002fc60000011406 */
[----:B------:R-:W5:Y:S01]  /*2a090*/  LDL R6, [R1+0x724] ;  /* 0x0007240001067983 */ /* 0x000f620000100800 */
[----:B------:R-:W-:-:S03]  /*2a0a0*/  SHF.R.S32.HI R20, RZ, 0x1f, R5 ;  /* 0x0000001fff147819 */ /* 0x000fc60000011405 */
[----:B------:R0:W-:Y:S04]  /*2a0b0*/  STL [R1+0x320], R21 ;  /* 0x0003201501007387 */ /* 0x0001e80000100800 */
[----:B------:R-:W5:Y:S04]  /*2a0c0*/  LDL R5, [R1+0x720] ;  /* 0x0007200001057983 */ /* 0x000f680000100800 */
[----:B------:R1:W-:Y:S01]  /*2a0d0*/  STL [R1+0x328], R20 ;  /* 0x0003281401007387 */ /* 0x0003e20000100800 */
[----:B0-----:R-:W-:-:S03]  /*2a0e0*/  SHF.R.S32.HI R21, RZ, 0x1f, R29 ;  /* 0x0000001fff157819 */ /* 0x001fc6000001141d */
[----:B------:R-:W5:Y:S04]  /*2a0f0*/  LDL R29, [R1+0x71c] ;  /* 0x00071c00011d7983 */ /* 0x000f680000100800 */
[----:B------:R-:W-:Y:S01]  /*2a100*/  STL [R1+0x330], R21 ;  /* 0x0003301501007387 */ /* 0x000fe20000100800 */
[----:B-1----:R-:W-:Y:S02]  /*2a110*/  SHF.R.S32.HI R20, RZ, 0x1f, R19 ;  /* 0x0000001fff147819 */ /* 0x002fe40000011413 */
[----:B------:R-:W-:-:S03]  /*2a120*/  SHF.R.S32.HI R19, RZ, 0x1f, R18 ;  /* 0x0000001fff137819 */ /* 0x000fc60000011412 */
[----:B------:R-:W-:Y:S04]  /*2a130*/  STL [R1+0x33c], R20 ;  /* 0x00033c1401007387 */ /* 0x000fe80000100800 */
[----:B------:R-:W-:Y:S01]  /*2a140*/  STL [R1+0x344], R19 ;  /* 0x0003441301007387 */ /* 0x000fe20000100800 */
[----:B--2---:R-:W-:Y:S02]  /*2a150*/  SHF.R.S32.HI R18, RZ, 0x1f, R17 ;  /* 0x0000001fff127819 */ /* 0x004fe40000011411 */
[----:B------:R-:W-:-:S03]  /*2a160*/  SHF.R.S32.HI R17, RZ, 0x1f, R16 ;  /* 0x0000001fff117819 */ /* 0x000fc60000011410 */
[----:B------:R-:W-:Y:S01]  /*2a170*/  STL [R1+0x348], R18 ;  /* 0x0003481201007387 */ /* 0x000fe20000100800 */
[----:B------:R-:W-:-:S03]  /*2a180*/  SHF.R.S32.HI R16, RZ, 0x1f, R15 ;  /* 0x0000001fff107819 */ /* 0x000fc6000001140f */
[----:B------:R-:W-:Y:S01]  /*2a190*/  STL [R1+0x34c], R17 ;  /* 0x00034c1101007387 */ /* 0x000fe20000100800 */
[----:B------:R-:W-:-:S03]  /*2a1a0*/  SHF.R.S32.HI R14, RZ, 0x1f, R14 ;  /* 0x0000001fff0e7819 */ /* 0x000fc6000001140e */
[----:B------:R-:W-:Y:S01]  /*2a1b0*/  STL [R1+0x350], R16 ;  /* 0x0003501001007387 */ /* 0x000fe20000100800 */
[----:B------:R-:W-:-:S03]  /*2a1c0*/  SHF.R.S32.HI R15, RZ, 0x1f, R2 ;  /* 0x0000001fff0f7819 */ /* 0x000fc60000011402 */
[----:B------:R-:W2:Y:S04]  /*2a1d0*/  LDL R2, [R1+0x718] ;  /* 0x0007180001027983 */ /* 0x000ea80000100800 */
[----:B------:R0:W-:Y:S04]  /*2a1e0*/  STL [R1+0x354], R14 ;  /* 0x0003540e01007387 */ /* 0x0001e80000100800 */
[----:B------:R-:W-:Y:S01]  /*2a1f0*/  STL [R1+0x358], R15 ;  /* 0x0003580f01007387 */ /* 0x000fe20000100800 */
[----:B0-----:R-:W-:Y:S02]  /*2a200*/  SHF.R.S32.HI R14, RZ, 0x1f, R13 ;  /* 0x0000001fff0e7819 */ /* 0x001fe4000001140d */
[----:B------:R-:W-:-:S03]  /*2a210*/  SHF.R.S32.HI R12, RZ, 0x1f, R12 ;  /* 0x0000001fff0c7819 */ /* 0x000fc6000001140c */
[----:B------:R-:W-:Y:S01]  /*2a220*/  STL [R1+0x368], R14 ;  /* 0x0003680e01007387 */ /* 0x000fe20000100800 */
[----:B---3--:R-:W-:-:S03]  /*2a230*/  SHF.R.S32.HI R13, RZ, 0x1f, R8 ;  /* 0x0000001fff0d7819 */ /* 0x008fc60000011408 */
[----:B------:R-:W3:Y:S04]  /*2a240*/  LDL R8, [R1+0x714] ;  /* 0x0007140001087983 */ /* 0x000ee80000100800 */
[----:B------:R0:W-:Y:S04]  /*2a250*/  STL [R1+0x36c], R12 ;  /* 0x00036c0c01007387 */ /* 0x0001e80000100800 */
[----:B------:R-:W-:Y:S01]  /*2a260*/  STL [R1+0x370], R13 ;  /* 0x0003700d01007387 */ /* 0x000fe20000100800 */
[----:B0-----:R-:W-:Y:S02]  /*2a270*/  SHF.R.S32.HI R12, RZ, 0x1f, R11 ;  /* 0x0000001fff0c7819 */ /* 0x001fe4000001140b */
[----:B----4-:R-:W-:-:S02]  /*2a280*/  SHF.R.S32.HI R11, RZ, 0x1f, R3 ;  /* 0x0000001fff0b7819 */ /* 0x010fc40000011403 */
[----:B------:R-:W4:Y:S01]  /*2a290*/  LDL R3, [R1+0x710] ;  /* 0x0007100001037983 */ /* 0x000f220000100800 */
[----:B------:R-:W-:-:S03]  /*2a2a0*/  SHF.R.S32.HI R10, RZ, 0x1f, R10 ;  /* 0x0000001fff0a7819 */ /* 0x000fc6000001140a */
[----:B------:R-:W-:Y:S01]  /*2a2b0*/  STL [R1+0x374], R12 ;  /* 0x0003740c01007387 */ /* 0x000fe20000100800 */
[----:B------:R-:W-:-:S03]  /*2a2c0*/  SHF.R.S32.HI R7, RZ, 0x1f, R7 ;  /* 0x0000001fff077819 */ /* 0x000fc60000011407 */
[----:B------:R-:W-:Y:S04]  /*2a2d0*/  STL [R1+0x378], R11 ;  /* 0x0003780b01007387 */ /* 0x000fe80000100800 */
[----:B------:R-:W-:Y:S04]  /*2a2e0*/  STL [R1+0x37c], R10 ;  /* 0x00037c0a01007387 */ /* 0x000fe80000100800 */
[----:B------:R-:W4:Y:S04]  /*2a2f0*/  LDL R22, [R1+0x70c] ;  /* 0x00070c0001167983 */ /* 0x000f280000100800 */
[----:B------:R0:W-:Y:S01]  /*2a300*/  STL [R1+0x380], R7 ;  /* 0x0003800701007387 */ /* 0x0001e20000100800 */
[----:B-----5:R-:W-:-:S03]  /*2a310*/  SHF.R.S32.HI R0, RZ, 0x1f, R0 ;  /* 0x0000001fff007819 */ /* 0x020fc60000011400 */
        /* <DEDUP_REMOVED lines=14> */
[----:B------:R0:W-:Y:S04]  /*2a400*/  STL [R1+0x394], R6 ;  /* 0x0003940601007387 */ /* 0x0001e80000100800 */
[----:B------:R-:W-:Y:S04]  /*2a410*/  STL [R1+0x398], R10 ;  /* 0x0003980a01007387 */ /* 0x000fe80000100800 */
[----:B------:R-:W5:Y:S01]  /*2a420*/  LDL R19, [R1+0x6e8] ;  /* 0x0006e80001137983 */ /* 0x000f620000100800 */
[----:B0-----:R-:W-:-:S03]  /*2a430*/  SHF.R.S32.HI R6, RZ, 0x1f, R29 ;  /* 0x0000001fff067819 */ /* 0x001fc6000001141d */
[----:B------:R-:W5:Y:S04]  /*2a440*/  LDL R18, [R1+0x6e0] ;  /* 0x0006e00001127983 */ /* 0x000f680000100800 */
[----:B------:R-:W-:Y:S04]  /*2a450*/  STL [R1+0x39c], R6 ;  /* 0x00039c0601007387 */ /* 0x000fe80000100800 */
[----:B------:R-:W5:Y:S04]  /*2a460*/  LDL R17, [R1+0x6dc] ;  /* 0x0006dc0001117983 */ /* 0x000f680000100800 */
[----:B------:R-:W5:Y:S04]  /*2a470*/  LDL R16, [R1+0x6d8] ;  /* 0x0006d80001107983 */ /* 0x000f680000100800 */
[----:B------:R-:W5:Y:S04]  /*2a480*/  LDL R15, [R1+0x6d4] ;  /* 0x0006d400010f7983 */ /* 0x000f680000100800 */
[----:B------:R-:W5:Y:S04]  /*2a490*/  LDL R14, [R1+0x6d0] ;  /* 0x0006d000010e7983 */ /* 0x000f680000100800 */
[----:B------:R-:W5:Y:S04]  /*2a4a0*/  LDL R29, [R1+0x6cc] ;  /* 0x0006cc00011d7983 */ /* 0x000f680000100800 */
[----:B------:R-:W5:Y:S04]  /*2a4b0*/  LDL R13, [R1+0x6c8] ;  /* 0x0006c800010d7983 */ /* 0x000f680000100800 */
[----:B------:R-:W5:Y:S01]  /*2a4c0*/  LDL R12, [R1+0x6c4] ;  /* 0x0006c400010c7983 */ /* 0x000f620000100800 */
[----:B--2---:R-:W-:-:S05]  /*2a4d0*/  SHF.R.S32.HI R2, RZ, 0x1f, R2 ;  /* 0x0000001fff027819 */ /* 0x004fca0000011402 */
[----:B------:R0:W-:Y:S04]  /*2a4e0*/  STL [R1+0x3b0], R2 ;  /* 0x0003b00201007387 */ /* 0x0001e80000100800 */
[----:B------:R-:W2:Y:S04]  /*2a4f0*/  LDL R11, [R1+0x6bc] ;  /* 0x0006bc00010b7983 */ /* 0x000ea80000100800 */
[----:B0-----:R-:W2:Y:S01]  /*2a500*/  LDL R2, [R1+0x6c0] ;  /* 0x0006c00001027983 */ /* 0x001ea20000100800 */
[----:B---3--:R-:W-:-:S03]  /*2a510*/  SHF.R.S32.HI R6, RZ, 0x1f, R8 ;  /* 0x0000001fff067819 */ /* 0x008fc60000011408 */
[----:B------:R-:W3:Y:S04]  /*2a520*/  LDL R8, [R1+0x6b8] ;  /* 0x0006b80001087983 */ /* 0x000ee80000100800 */
[----:B------:R0:W-:Y:S04]  /*2a530*/  STL [R1+0x3b4], R6 ;  /* 0x0003b40601007387 */ /* 0x0001e80000100800 */
[----:B------:R-:W3:Y:S04]  /*2a540*/  LDL R10, [R1+0x6b4] ;  /* 0x0006b400010a7983 */ /* 0x000ee80000100800 */
[----:B0-----:R-:W3:Y:S01]  /*2a550*/  LDL R6, [R1+0x6b0] ;  /* 0x0006b00001067983 */ /* 0x001ee20000100800 */
[----:B----4-:R-:W-:-:S05]  /*2a560*/  SHF.R.S32.HI R3, RZ, 0x1f, R3 ;  /* 0x0000001fff037819 */ /* 0x010fca0000011403 */
[----:B------:R0:W-:Y:S04]  /*2a570*/  STL [R1+0x3b8], R3 ;  /* 0x0003b80301007387 */ /* 0x0001e80000100800 */
[----:B0-----:R-:W4:Y:S01]  /*2a580*/  LDL R3, [R1+0x6ac] ;  /* 0x0006ac0001037983 */ /* 0x001f220000100800 */
[----:B------:R-:W-:-:S05]  /*2a590*/  SHF.R.S32.HI R22, RZ, 0x1f, R22 ;  /* 0x0000001fff167819 */ /* 0x000fca0000011416 */
[----:B------:R0:W-:Y:S01]  /*2a5a0*/  STL [R1+0x3bc], R22 ;  /* 0x0003bc1601007387 */ /* 0x0001e20000100800 */
[----:B-----5:R-:W-:-:S05]  /*2a5b0*/  SHF.R.S32.HI R7, RZ, 0x1f, R7 ;  /* 0x0000001fff077819 */ /* 0x020fca0000011407 */
[----:B------:R1:W-:Y:S01]  /*2a5c0*/  STL [R1+0x3c0], R7 ;  /* 0x0003c00701007387 */ /* 0x0003e20000100800 */
[----:B0-----:R-:W-:-:S03]  /*2a5d0*/  SHF.R.S32.HI R22, RZ, 0x1f, R0 ;  /* 0x0000001fff167819 */ /* 0x001fc60000011400 */
[----:B-1----:R-:W5:Y:S04]  /*2a5e0*/  LDL R7, [R1+0x6a8] ;  /* 0x0006a80001077983 */ /* 0x002f680000100800 */
[----:B------:R-:W5:Y:S01]  /*2a5f0*/  LDL R0, [R1+0x6a4] ;  /* 0x0006a40001007983 */ /* 0x000f620000100800 */
[----:B------:R-:W-:-:S03]  /*2a600*/  SHF.R.S32.HI R21, RZ, 0x1f, R21 ;  /* 0x0000001fff157819 */ /* 0x000fc60000011415 */
        /* <DEDUP_REMOVED lines=25> */
[----:B------:R-:W5:Y:S04]  /*2a7a0*/  LDL R29, [R1+0x690] ;  /* 0x00069000011d7983 */ /* 0x000f680000100800 */
[----:B------:R0:W-:Y:S01]  /*2a7b0*/  STL [R1+0x3f8], R14 ;  /* 0x0003f80e01007387 */ /* 0x0001e20000100800 */
[----:B------:R-:W-:-:S03]  /*2a7c0*/  SHF.R.S32.HI R12, RZ, 0x1f, R12 ;  /* 0x0000001fff0c7819 */ /* 0x000fc6000001140c */
[----:B------:R-:W-:Y:S01]  /*2a7d0*/  STL [R1+0x3fc], R15 ;  /* 0x0003fc0f01007387 */ /* 0x000fe20000100800 */
[----:B0-----:R-:W-:-:S05]  /*2a7e0*/  SHF.R.S32.HI R14, RZ, 0x1f, R13 ;  /* 0x0000001fff0e7819 */ /* 0x001fca000001140d */
[----:B------:R-:W-:Y:S01]  /*2a7f0*/  STL [R1+0x400], R14 ;  /* 0x0004000e01007387 */ /* 0x000fe20000100800 */
[----:B--2---:R-:W-:-:S03]  /*2a800*/  SHF.R.S32.HI R13, RZ, 0x1f, R2 ;  /* 0x0000001fff0d7819 */ /* 0x004fc60000011402 */
[----:B------:R-:W2:Y:S04]  /*2a810*/  LDL R2, [R1+0x68c] ;  /* 0x00068c0001027983 */ /* 0x000ea80000100800 */
[----:B------:R0:W-:Y:S04]  /*2a820*/  STL [R1+0x404], R12 ;  /* 0x0004040c01007387 */ /* 0x0001e80000100800 */
[----:B------:R-:W-:Y:S01]  /*2a830*/  STL [R1+0x408], R13 ;  /* 0x0004080d01007387 */ /* 0x000fe20000100800 */
[----:B0-----:R-:W-:Y:S02]  /*2a840*/  SHF.R.S32.HI R12, RZ, 0x1f, R11 ;  /* 0x0000001fff0c7819 */ /* 0x001fe4000001140b */
[----:B---3--:R-:W-:-:S02]  /*2a850*/  SHF.R.S32.HI R11, RZ, 0x1f, R8 ;  /* 0x0000001fff0b7819 */ /* 0x008fc40000011408 */
[----:B------:R-:W3:Y:S01]  /*2a860*/  LDL R8, [R1+0x688] ;  /* 0x0006880001087983 */ /* 0x000ee20000100800 */
[----:B------:R-:W-:-:S03]  /*2a870*/  SHF.R.S32.HI R10, RZ, 0x1f, R10 ;  /* 0x0000001fff0a7819 */ /* 0x000fc6000001140a */
[----:B------:R-:W-:Y:S01]  /*2a880*/  STL [R1+0x40c], R12 ;  /* 0x00040c0c01007387 */ /* 0x000fe20000100800 */
[----:B------:R-:W-:-:S03]  /*2a890*/  SHF.R.S32.HI R6, RZ, 0x1f, R6 ;  /* 0x0000001fff067819 */ /* 0x000fc60000011406 */
[----:B------:R-:W-:Y:S04]  /*2a8a0*/  STL [R1+0x410], R11 ;  /* 0x0004100b01007387 */ /* 0x000fe80000100800 */
[----:B------:R-:W-:Y:S04]  /*2a8b0*/  STL [R1+0x41c], R10 ;  /* 0x00041c0a01007387 */ /* 0x000fe80000100800 */
[----:B------:R-:W3:Y:S04]  /*2a8c0*/  LDL R22, [R1+0x684] ;  /* 0x0006840001167983 */ /* 0x000ee80000100800 */
[----:B------:R0:W-:Y:S01]  /*2a8d0*/  STL [R1+0x420], R6 ;  /* 0x0004200601007387 */ /* 0x0001e20000100800 */
[----:B----4-:R-:W-:-:S03]  /*2a8e0*/  SHF.R.S32.HI R3, RZ, 0x1f, R3 ;  /* 0x0000001fff037819 */ /* 0x010fc60000011403 */
[----:B0-----:R-:W4:Y:S04]  /*2a8f0*/  LDL R6, [R1+0x680] ;  /* 0x0006800001067983 */ /* 0x001f280000100800 */
[----:B------:R0:W-:Y:S04]  /*2a900*/  STL [R1+0x424], R3 ;  /* 0x0004240301007387 */ /* 0x0001e80000100800 */
[----:B------:R-:W4:Y:S04]  /*2a910*/  LDL R21, [R1+0x3f4] ;  /* 0x0003f40001157983 */ /* 0x000f280000100800 */
[----:B0-----:R-:W4:Y:S01]  /*2a920*/  LDL R3, [R1+0x67c] ;  /* 0x00067c0001037983 */ /* 0x001f220000100800 */
[----:B-----5:R-:W-:-:S02]  /*2a930*/  SHF.R.S32.HI R7, RZ, 0x1f, R7 ;  /* 0x0000001fff077819 */ /* 0x020fc40000011407 */
        /* <DEDUP_REMOVED lines=11> */
[----:B------:R-:W5:Y:S01]  /*2a9f0*/  LDL R19, [R1+0x65c] ;  /* 0x00065c0001137983 */ /* 0x000f620000100800 */
[----:B------:R-:W-:-:S03]  /*2aa00*/  SHF.R.S32.HI R5, RZ, 0x1f, R5 ;  /* 0x0000001fff057819 */ /* 0x000fc60000011405 */
[----:B------:R-:W5:Y:S04]  /*2aa10*/  LDL R18, [R1+0x658] ;  /* 0x0006580001127983 */ /* 0x000f680000100800 */
[----:B------:R0:W-:Y:S04]  /*2aa20*/  STL [R1+0x43c], R5 ;  /* 0x00043c0501007387 */ /* 0x0001e80000100800 */
[----:B------:R-:W5:Y:S04]  /*2aa30*/  LDL R17, [R1+0x654] ;  /* 0x0006540001117983 */ /* 0x000f680000100800 */
[----:B------:R-:W5:Y:S04]  /*2aa40*/  LDL R16, [R1+0x650] ;  /* 0x0006500001107983 */ /* 0x000f680000100800 */
[----:B------:R-:W5:Y:S04]  /*2aa50*/  LDL R15, [R1+0x64c] ;  /* 0x00064c00010f7983 */ /* 0x000f680000100800 */
[----:B------:R-:W5:Y:S04]  /*2aa60*/  LDL R14, [R1+0x648] ;  /* 0x00064800010e7983 */ /* 0x000f680000100800 */
[----:B0-----:R-:W5:Y:S04]  /*2aa70*/  LDL R5, [R1+0x644] ;  /* 0x0006440001057983 */ /* 0x001f680000100800 */
[----:B------:R-:W5:Y:S04]  /*2aa80*/  LDL R13, [R1+0x640] ;  /* 0x00064000010d7983 */ /* 0x000f680000100800 */
[----:B------:R-:W5:Y:S01]  /*2aa90*/  LDL R12, [R1+0x63c] ;  /* 0x00063c00010c7983 */ /* 0x000f620000100800 */
[----:B------:R-:W-:-:S05]  /*2aaa0*/  SHF.R.S32.HI R9, RZ, 0x1f, R29 ;  /* 0x0000001fff097819 */ /* 0x000fca000001141d */
[----:B------:R2:W-:Y:S04]  /*2aab0*/  STL [R1+0x440], R9 ;  /* 0x0004400901007387 */ /* 0x0005e80000100800 */
[----:B------:R-:W5:Y:S04]  /*2aac0*/  LDL R29, [R1+0x638] ;  /* 0x00063800011d7983 */ /* 0x000f680000100800 */
[----:B------:R-:W5:Y:S01]  /*2aad0*/  LDL R11, [R1+0x634] ;  /* 0x00063400010b7983 */ /* 0x000f620000100800 */
[----:B--2---:R-:W-:-:S03]  /*2aae0*/  SHF.R.S32.HI R9, RZ, 0x1f, R2 ;  /* 0x0000001fff097819 */ /* 0x004fc60000011402 */
[----:B------:R-:W2:Y:S04]  /*2aaf0*/  LDL R2, [R1+0x630] ;  /* 0x0006300001027983 */ /* 0x000ea80000100800 */
[----:B------:R0:W-:Y:S04]  /*2ab00*/  STL [R1+0x448], R9 ;  /* 0x0004480901007387 */ /* 0x0001e80000100800 */
[----:B------:R-:W2:Y:S04]  /*2ab10*/  LDL R10, [R1+0x62c] ;  /* 0x00062c00010a7983 */ /* 0x000ea80000100800 */
[----:B0-----:R-:W2:Y:S01]  /*2ab20*/  LDL R9, [R1+0x624] ;  /* 0x0006240001097983 */ /* 0x001ea20000100800 */
[----:B---3--:R-:W-:-:S05]  /*2ab30*/  SHF.R.S32.HI R8, RZ, 0x1f, R8 ;  /* 0x0000001fff087819 */ /* 0x008fca0000011408 */
[----:B------:R0:W-:Y:S04]  /*2ab40*/  STL [R1+0x44c], R8 ;  /* 0x00044c0801007387 */ /* 0x0001e80000100800 */
[----:B0-----:R-:W3:Y:S01]  /*2ab50*/  LDL R8, [R1+0x620] ;  /* 0x0006200001087983 */ /* 0x001ee20000100800 */
[----:B------:R-:W-:-:S05]  /*2ab60*/  SHF.R.S32.HI R22, RZ, 0x1f, R22 ;  /* 0x0000001fff167819 */ /* 0x000fca0000011416 */
[----:B------:R0:W-:Y:S01]  /*2ab70*/  STL [R1+0x454], R22 ;  /* 0x0004541601007387 */ /* 0x0001e20000100800 */
[----:B----4-:R-:W-:-:S05]  /*2ab80*/  SHF.R.S32.HI R6, RZ, 0x1f, R6 ;  /* 0x0000001fff067819 */ /* 0x010fca0000011406 */
[----:B------:R1:W-:Y:S01]  /*2ab90*/  STL [R1+0x458], R6 ;  /* 0x0004580601007387 */ /* 0x0003e20000100800 */
[----:B0-----:R-:W-:-:S03]  /*2aba0*/  SHF.R.S32.HI R22, RZ, 0x1f, R3 ;  /* 0x0000001fff167819 */ /* 0x001fc60000011403 */
[----:B-1----:R-:W4:Y:S04]  /*2abb0*/  LDL R6, [R1+0x61c] ;  /* 0x00061c0001067983 */ /* 0x002f280000100800 */
[----:B------:R-:W4:Y:S01]  /*2abc0*/  LDL R3, [R1+0x618] ;  /* 0x0006180001037983 */ /* 0x000f220000100800 */
[----:B------:R-:W-:-:S03]  /*2abd0*/  SHF.R.S32.HI R21, RZ, 0x1f, R21 ;  /* 0x0000001fff157819 */ /* 0x000fc60000011415 */
[----:B------:R5:W-:Y:S04]  /*2abe0*/  STL [R1+0x45c], R22 ;  /* 0x00045c1601007387 */ /* 0x000be80000100800 */
[----:B------:R0:W-:Y:S01]  /*2abf0*/  STL [R1+0x464], R21 ;  /* 0x0004641501007387 */ /* 0x0001e20000100800 */
[----:B-----5:R-:W-:-:S05]  /*2ac00*/  SHF.R.S32.HI R22, RZ, 0x1f, R20 ;  /* 0x0000001fff167819 */ /* 0x020fca0000011414 */
[----:B------:R-:W-:Y:S01]  /*2ac10*/  STL [R1+0x468], R22 ;  /* 0x0004681601007387 */ /* 0x000fe20000100800 */
[----:B0-----:R-:W-:-:S03]  /*2ac20*/  SHF.R.S32.HI R21, RZ, 0x1f, R7 ;  /* 0x0000001fff157819 */ /* 0x001fc60000011407 */
        /* <DEDUP_REMOVED lines=26> */
[----:B------:R-:W-:-:S03]  /*2add0*/  SHF.R.S32.HI R13, RZ, 0x1f, R29 ;  /* 0x0000001fff0d7819 */ /* 0x000fc6000001141d */
[----:B------:R-:W5:Y:S04]  /*2ade0*/  LDL R29, [R1+0x600] ;  /* 0x00060000011d7983 */ /* 0x000f680000100800 */
[----:B------:R0:W-:Y:S04]  /*2adf0*/  STL [R1+0x4a4], R12 ;  /* 0x0004a40c01007387 */ /* 0x0001e80000100800 */
[----:B------:R-:W-:Y:S01]  /*2ae00*/  STL [R1+0x4a8], R13 ;  /* 0x0004a80d01007387 */ /* 0x000fe20000100800 */
[----:B0-----:R-:W-:Y:S02]  /*2ae10*/  SHF.R.S32.HI R12, RZ, 0x1f, R11 ;  /* 0x0000001fff0c7819 */ /* 0x001fe4000001140b */
[----:B--2---:R-:W-:-:S02]  /*2ae20*/  SHF.R.S32.HI R11, RZ, 0x1f, R2 ;  /* 0x0000001fff0b7819 */ /* 0x004fc40000011402 */
[----:B------:R-:W2:Y:S01]  /*2ae30*/  LDL R2, [R1+0x5fc] ;  /* 0x0005fc0001027983 */ /* 0x000ea20000100800 */
[----:B------:R-:W-:-:S03]  /*2ae40*/  SHF.R.S32.HI R10, RZ, 0x1f, R10 ;  /* 0x0000001fff0a7819 */ /* 0x000fc6000001140a */
[----:B------:R-:W-:Y:S01]  /*2ae50*/  STL [R1+0x4ac], R12 ;  /* 0x0004ac0c01007387 */ /* 0x000fe20000100800 */
[----:B------:R-:W-:-:S03]  /*2ae60*/  SHF.R.S32.HI R9, RZ, 0x1f, R9 ;  /* 0x0000001fff097819 */ /* 0x000fc60000011409 */
[----:B------:R-:W-:Y:S04]  /*2ae70*/  STL [R1+0x4b0], R11 ;  /* 0x0004b00b01007387 */ /* 0x000fe80000100800 */
[----:B------:R-:W-:Y:S04]  /*2ae80*/  STL [R1+0x4b4], R10 ;  /* 0x0004b40a01007387 */ /* 0x000fe80000100800 */
[----:B------:R-:W2:Y:S04]  /*2ae90*/  LDL R22, [R1+0x5f8] ;  /* 0x0005f80001167983 */ /* 0x000ea80000100800 */
[----:B------:R0:W-:Y:S01]  /*2aea0*/  STL [R1+0x4b8], R9 ;  /* 0x0004b80901007387 */ /* 0x0001e20000100800 */
[----:B---3--:R-:W-:-:S03]  /*2aeb0*/  SHF.R.S32.HI R8, RZ, 0x1f, R8 ;  /* 0x0000001fff087819 */ /* 0x008fc60000011408 */
[----:B0-----:R-:W3:Y:S04]  /*2aec0*/  LDL R9, [R1+0x5f4] ;  /* 0x0005f40001097983 */ /* 0x001ee80000100800 */
[----:B------:R0:W-:Y:S04]  /*2aed0*/  STL [R1+0x4bc], R8 ;  /* 0x0004bc0801007387 */ /* 0x0001e80000100800 */
[----:B------:R-:W3:Y:S04]  /*2aee0*/  LDL R21, [R1+0x5ec] ;  /* 0x0005ec0001157983 */ /* 0x000ee80000100800 */
[----:B0-----:R-:W3:Y:S01]  /*2aef0*/  LDL R8, [R1+0x5f0] ;  /* 0x0005f00001087983 */ /* 0x001ee20000100800 */
[----:B----4-:R-:W-:-:S02]  /*2af00*/  SHF.R.S32.HI R6, RZ, 0x1f, R6 ;  /* 0x0000001fff067819 */ /* 0x010fc40000011406 */
[----:B------:R-:W-:-:S03]  /*2af10*/  SHF.R.S32.HI R3, RZ, 0x1f, R3 ;  /* 0x0000001fff037819 */ /* 0x000fc60000011403 */
[----:B------:R0:W-:Y:S04]  /*2af20*/  STL [R1+0x4c0], R6 ;  /* 0x0004c00601007387 */ /* 0x0001e80000100800 */
[----:B------:R-:W4:Y:S04]  /*2af30*/  LDL R20, [R1+0x5e8] ;  /* 0x0005e80001147983 */ /* 0x000f280000100800 */
[----:B------:R1:W-:Y:S04]  /*2af40*/  STL [R1+0x4c4], R3 ;  /* 0x0004c40301007387 */ /* 0x0003e80000100800 */
[----:B0-----:R-:W4:Y:S04]  /*2af50*/  LDL R6, [R1+0x5e4] ;  /* 0x0005e40001067983 */ /* 0x001f280000100800 */
[----:B-1----:R-:W4:Y:S01]  /*2af60*/  LDL R3, [R1+0x5e0] ;  /* 0x0005e00001037983 */ /* 0x002f220000100800 */
        /* <DEDUP_REMOVED lines=25> */
[----:B--2---:R-:W-:-:S05]  /*2b100*/  SHF.R.S32.HI R2, RZ, 0x1f, R2 ;  /* 0x0000001fff027819 */ /* 0x004fca0000011402 */
[----:B------:R0:W-:Y:S04]  /*2b110*/  STL [R1+0x4dc], R2 ;  /* 0x0004dc0201007387 */ /* 0x0001e80000100800 */
[----:B0-----:R-:W2:Y:S01]  /*2b120*/  LDL R2, [R1+0x59c] ;  /* 0x00059c0001027983 */ /* 0x001ea20000100800 */
[----:B------:R-:W-:-:S05]  /*2b130*/  SHF.R.S32.HI R22, RZ, 0x1f, R22 ;  /* 0x0000001fff167819 */ /* 0x000fca0000011416 */
[----:B------:R0:W-:Y:S01]  /*2b140*/  STL [R1+0x4e0], R22 ;  /* 0x0004e01601007387 */ /* 0x0001e20000100800 */
[----:B---3--:R-:W-:-:S05]  /*2b150*/  SHF.R.S32.HI R9, RZ, 0x1f, R9 ;  /* 0x0000001fff097819 */ /* 0x008fca0000011409 */
[----:B------:R1:W-:Y:S01]  /*2b160*/  STL [R1+0x4e4], R9 ;  /* 0x0004e40901007387 */ /* 0x0003e20000100800 */
[----:B------:R-:W-:Y:S02]  /*2b170*/  SHF.R.S32.HI R21, RZ, 0x1f, R21 ;  /* 0x0000001fff157819 */ /* 0x000fe40000011415 */
[----:B0-----:R-:W-:Y:S01]  /*2b180*/  SHF.R.S32.HI R22, RZ, 0x1f, R8 ;  /* 0x0000001fff167819 */ /* 0x001fe20000011408 */
[----:B-1----:R-:W3:Y:S04]  /*2b190*/  LDL R9, [R1+0x598] ;  /* 0x0005980001097983 */ /* 0x002ee80000100800 */
[----:B------:R-:W3:Y:S04]  /*2b1a0*/  LDL R8, [R1+0x594] ;  /* 0x0005940001087983 */ /* 0x000ee80000100800 */
[----:B------:R4:W-:Y:S04]  /*2b1b0*/  STL [R1+0x4e8], R22 ;  /* 0x0004e81601007387 */ /* 0x0009e80000100800 */
[----:B------:R0:W-:Y:S01]  /*2b1c0*/  STL [R1+0x4ec], R21 ;  /* 0x0004ec1501007387 */ /* 0x0001e20000100800 */
[----:B----4-:R-:W-:-:S05]  /*2b1d0*/  SHF.R.S32.HI R22, RZ, 0x1f, R20 ;  /* 0x0000001fff167819 */ /* 0x010fca0000011414 */
[----:B------:R-:W-:Y:S01]  /*2b1e0*/  STL [R1+0x4f4], R22 ;  /* 0x0004f41601007387 */ /* 0x000fe20000100800 */
[----:B0-----:R-:W-:-:S03]  /*2b1f0*/  SHF.R.S32.HI R21, RZ, 0x1f, R6 ;  /* 0x0000001fff157819 */ /* 0x001fc60000011406 */
[----:B------:R-:W4:Y:S01]  /*2b200*/  LDL R6, [R1+0x590] ;  /* 0x0005900001067983 */ /* 0x000f220000100800 */
[----:B------:R-:W-:-:S03]  /*2b210*/  SHF.R.S32.HI R20, RZ, 0x1f, R3 ;  /* 0x0000001fff147819 */ /* 0x000fc60000011403 */
[----:B------:R5:W-:Y:S04]  /*2b220*/  STL [R1+0x4f8], R21 ;  /* 0x0004f81501007387 */ /* 0x000be80000100800 */
[----:B------:R-:W4:Y:S04]  /*2b230*/  LDL R3, [R1+0x58c] ;  /* 0x00058c0001037983 */ /* 0x000f280000100800 */
[----:B------:R0:W-:Y:S01]  /*2b240*/  STL [R1+0x4fc], R20 ;  /* 0x0004fc1401007387 */ /* 0x0001e20000100800 */
[----:B-----5:R-:W-:-:S03]  /*2b250*/  SHF.R.S32.HI R21, RZ, 0x1f, R0 ;  /* 0x0000001fff157819 */ /* 0x020fc60000011400 */
[----:B------:R-:W5:Y:S04]  /*2b260*/  LDL R0, [R1+0x588] ;  /* 0x0005880001007983 */ /* 0x000f680000100800 */
[----:B------:R-:W-:Y:S01]  /*2b270*/  STL [R1+0x500], R21 ;  /* 0x0005001501007387 */ /* 0x000fe20000100800 */
[----:B0-----:R-:W-:Y:S02]  /*2b280*/  SHF.R.S32.HI R20, RZ, 0x1f, R19 ;  /* 0x0000001fff147819 */ /* 0x001fe40000011413 */
        /* <DEDUP_REMOVED lines=22> */
[----:B------:R-:W-:-:S02]  /*2b3f0*/  SHF.R.S32.HI R11, RZ, 0x1f, R29 ;  /* 0x0000001fff0b7819 */ /* 0x000fc4000001141d */
[----:B------:R-:W-:Y:S01]  /*2b400*/  SHF.R.S32.HI R10, RZ, 0x1f, R10 ;  /* 0x0000001fff0a7819 */ /* 0x000fe2000001140a */
[----:B------:R-:W5:Y:S01]  /*2b410*/  LDL R29, [R1+0x574] ;  /* 0x00057400011d7983 */ /* 0x000f620000100800 */
[----:B------:R-:W-:-:S03]  /*2b420*/  SHF.R.S32.HI R7, RZ, 0x1f, R7 ;  /* 0x0000001fff077819 */ /* 0x000fc60000011407 */
[----:B------:R-:W-:Y:S04]  /*2b430*/  STL [R1+0x530], R12 ;  /* 0x0005300c01007387 */ /* 0x000fe80000100800 */
[----:B------:R-:W-:Y:S04]  /*2b440*/  STL [R1+0x534], R11 ;  /* 0x0005340b01007387 */ /* 0x000fe80000100800 */
        /* <DEDUP_REMOVED lines=9> */
[----:B------:R-:W-:-:S03]  /*2b4e0*/  SHF.R.S32.HI R8, RZ, 0x1f, R8 ;  /* 0x0000001fff087819 */ /* 0x000fc60000011408 */
[----:B------:R0:W-:Y:S04]  /*2b4f0*/  STL [R1+0x544], R9 ;  /* 0x0005440901007387 */ /* 0x0001e80000100800 */
[----:B------:R-:W3:Y:S04]  /*2b500*/  LDL R20, [R1+0x55c] ;  /* 0x00055c0001147983 */ /* 0x000ee80000100800 */
[----:B------:R1:W-:Y:S04]  /*2b510*/  STL [R1+0x548], R8 ;  /* 0x0005480801007387 */ /* 0x0003e80000100800 */
[----:B0-----:R-:W3:Y:S04]  /*2b520*/  LDL R9, [R1+0x7dc] ;  /* 0x0007dc0001097983 */ /* 0x001ee80000100800 */
[----:B-1----:R-:W3:Y:S01]  /*2b530*/  LDL R8, [R1+0x7e0] ;  /* 0x0007e00001087983 */ /* 0x002ee20000100800 */
[----:B----4-:R-:W-:-:S02]  /*2b540*/  SHF.R.S32.HI R10, RZ, 0x1f, R6 ;  /* 0x0000001fff0a7819 */ /* 0x010fc40000011406 */
[----:B------:R-:W-:Y:S02]  /*2b550*/  SHF.R.S32.HI R6, RZ, 0x1f, R3 ;  /* 0x0000001fff067819 */ /* 0x000fe40000011403 */
[----:B------:R-:W4:Y:S04]  /*2b560*/  LDL R3, [R1+0x7e8] ;  /* 0x0007e80001037983 */ /* 0x000f280000100800 */
[----:B------:R-:W-:Y:S04]  /*2b570*/  STL [R1+0x54c], R10 ;  /* 0x00054c0a01007387 */ /* 0x000fe80000100800 */
[----:B------:R-:W-:Y:S04]  /*2b580*/  STL [R1+0x550], R6 ;  /* 0x0005500601007387 */ /* 0x000fe80000100800 */
[----:B------:R-:W4:Y:S04]  /*2b590*/  LDL R19, [R1+0x7ec] ;  /* 0x0007ec0001137983 */ /* 0x000f280000100800 */
[----:B------:R-:W4:Y:S01]  /*2b5a0*/  LDL R18, [R1+0x7f4] ;  /* 0x0007f40001127983 */ /* 0x000f220000100800 */
[----:B-----5:R-:W-:-:S05]  /*2b5b0*/  SHF.R.S32.HI R0, RZ, 0x1f, R0 ;  /* 0x0000001fff007819 */ /* 0x020fca0000011400 */
        /* <DEDUP_REMOVED lines=11> */
[----:B------:R-:W5:Y:S04]  /*2b670*/  LDL R6, [R1+0x834] ;  /* 0x0008340001067983 */ /* 0x000f680000100800 */
[----:B0-----:R-:W5:Y:S01]  /*2b680*/  LDL R4, [R1+0x828] ;  /* 0x0008280001047983 */ /* 0x001f620000100800 */
[----:B------:R-:W-:-:S05]  /*2b690*/  SHF.R.S32.HI R5, RZ, 0x1f, R5 ;  /* 0x0000001fff057819 */ /* 0x000fca0000011405 */
        /* <DEDUP_REMOVED lines=18> */
[----:B0-----:R-:W-:-:S03]  /*2b7c0*/  SHF.R.S32.HI R21, RZ, 0x1f, R9 ;  /* 0x0000001fff157819 */ /* 0x001fc60000011409 */
[----:B------:R-:W3:Y:S01]  /*2b7d0*/  LDL R9, [R1+0x85c] ;  /* 0x00085c0001097983 */ /* 0x000ee20000100800 */
[----:B------:R-:W-:-:S03]  /*2b7e0*/  SHF.R.S32.HI R20, RZ, 0x1f, R8 ;  /* 0x0000001fff147819 */ /* 0x000fc60000011408 */
[----:B------:R4:W-:Y:S04]  /*2b7f0*/  STL [R1+0x830], R21 ;  /* 0x0008301501007387 */ /* 0x0009e80000100800 */
[----:B------:R-:W3:Y:S04]  /*2b800*/  LDL R8, [R1+0x860] ;  /* 0x0008600001087983 */ /* 0x000ee80000100800 */
[----:B------:R0:W-:Y:S01]  /*2b810*/  STL [R1+0x838], R20 ;  /* 0x0008381401007387 */ /* 0x0001e20000100800 */
[----:B----4-:R-:W-:-:S03]  /*2b820*/  SHF.R.S32.HI R21, RZ, 0x1f, R3 ;  /* 0x0000001fff157819 */ /* 0x010fc60000011403 */
[----:B------:R-:W4:Y:S04]  /*2b830*/  LDL R3, [R1+0x868] ;  /* 0x0008680001037983 */ /* 0x000f280000100800 */
[----:B------:R-:W-:Y:S01]  /*2b840*/  STL [R1+0x844], R21 ;  /* 0x0008441501007387 */ /* 0x000fe20000100800 */
[----:B0-----:R-:W-:Y:S02]  /*2b850*/  SHF.R.S32.HI R20, RZ, 0x1f, R19 ;  /* 0x0000001fff147819 */ /* 0x001fe40000011413 */
[----:B------:R-:W-:-:S03]  /*2b860*/  SHF.R.S32.HI R19, RZ, 0x1f, R18 ;  /* 0x0000001fff137819 */ /* 0x000fc60000011412 */
[----:B------:R-:W-:Y:S04]  /*2b870*/  STL [R1+0x850], R20 ;  /* 0x0008501401007387 */ /* 0x000fe80000100800 */
[----:B------:R-:W-:Y:S01]  /*2b880*/  STL [R1+0x858], R19 ;  /* 0x0008581301007387 */ /* 0x000fe20000100800 */
[----:B-----5:R-:W-:Y:S02]  /*2b890*/  SHF.R.S32.HI R18, RZ, 0x1f, R17 ;  /* 0x0000001fff127819 */ /* 0x020fe40000011411 */
        /* <DEDUP_REMOVED lines=30> */
[----:B------:R-:W5:Y:S04]  /*2ba80*/  LDL R29, [R1+0x88c] ;  /* 0x00088c00011d7983 */ /* 0x000f680000100800 */
[----:B------:R-:W5:Y:S01]  /*2ba90*/  LDL R21, [R1+0x894] ;  /* 0x0008940001157983 */ /* 0x000f620000100800 */
[----:B------:R-:W-:-:S05]  /*2baa0*/  SHF.R.S32.HI R7, RZ, 0x1f, R7 ;  /* 0x0000001fff077819 */ /* 0x000fca0000011407 */
[----:B------:R0:W-:Y:S04]  /*2bab0*/  STL [R1+0x8f0], R7 ;  /* 0x0008f00701007387 */ /* 0x0001e80000100800 */
[----:B------:R-:W5:Y:S01]  /*2bac0*/  LDL R20, [R1+0x89c] ;  /* 0x00089c0001147983 */ /* 0x000f620000100800 */
[----:B--2---:R-:W-:-:S05]  /*2bad0*/  SHF.R.S32.HI R2, RZ, 0x1f, R2 ;  /* 0x0000001fff027819 */ /* 0x004fca0000011402 */
[----:B------:R1:W-:Y:S04]  /*2bae0*/  STL [R1+0x8fc], R2 ;  /* 0x0008fc0201007387 */ /* 0x0003e80000100800 */
[----:B0-----:R-:W2:Y:S04]  /*2baf0*/  LDL R7, [R1+0x8a0] ;  /* 0x0008a00001077983 */ /* 0x001ea80000100800 */
[----:B-1----:R-:W2:Y:S01]  /*2bb00*/  LDL R2, [R1+0x8a8] ;  /* 0x0008a80001027983 */ /* 0x002ea20000100800 */
[----:B---3--:R-:W-:Y:S02]  /*2bb10*/  SHF.R.S32.HI R10, RZ, 0x1f, R9 ;  /* 0x0000001fff0a7819 */ /* 0x008fe40000011409 */
[----:B------:R-:W-:-:S02]  /*2bb20*/  SHF.R.S32.HI R9, RZ, 0x1f, R8 ;  /* 0x0000001fff097819 */ /* 0x000fc40000011408 */
[----:B------:R-:W3:Y:S04]  /*2bb30*/  LDL R8, [R1+0x8ac] ;  /* 0x0008ac0001087983 */ /* 0x000ee80000100800 */
[----:B------:R-:W-:Y:S04]  /*2bb40*/  STL [R1+0x908], R10 ;  /* 0x0009080a01007387 */ /* 0x000fe80000100800 */
[----:B------:R-:W-:Y:S01]  /*2bb50*/  STL [R1+0x910], R9 ;  /* 0x0009100901007387 */ /* 0x000fe20000100800 */
[----:B----4-:R-:W-:-:S03]  /*2bb60*/  SHF.R.S32.HI R3, RZ, 0x1f, R3 ;  /* 0x0000001fff037819 */ /* 0x010fc60000011403 */
[----:B------:R-:W4:Y:S04]  /*2bb70*/  LDL R19, [R1+0x8b4] ;  /* 0x0008b40001137983 */ /* 0x000f280000100800 */
[----:B------:R-:W4:Y:S04]  /*2bb80*/  LDL R18, [R1+0x8bc] ;  /* 0x0008bc0001127983 */ /* 0x000f280000100800 */
[----:B------:R0:W-:Y:S04]  /*2bb90*/  STL [R1+0x91c], R3 ;  /* 0x00091c0301007387 */ /* 0x0001e80000100800 */
[----:B------:R-:W4:Y:S04]  /*2bba0*/  LDL R17, [R1+0x8c0] ;  /* 0x0008c00001117983 */ /* 0x000f280000100800 */
[----:B------:R-:W4:Y:S04]  /*2bbb0*/  LDL R16, [R1+0x8c8] ;  /* 0x0008c80001107983 */ /* 0x000f280000100800 */
[----:B------:R-:W4:Y:S04]  /*2bbc0*/  LDL R15, [R1+0x8cc] ;  /* 0x0008cc00010f7983 */ /* 0x000f280000100800 */
[----:B0-----:R-:W4:Y:S04]  /*2bbd0*/  LDL R3, [R1+0x8d8] ;  /* 0x0008d80001037983 */ /* 0x001f280000100800 */
[----:B------:R-:W4:Y:S04]  /*2bbe0*/  LDL R14, [R1+0x8d4] ;  /* 0x0008d400010e7983 */ /* 0x000f280000100800 */
[----:B------:R-:W4:Y:S04]  /*2bbf0*/  LDL R13, [R1+0x8e0] ;  /* 0x0008e000010d7983 */ /* 0x000f280000100800 */
[----:B------:R-:W4:Y:S01]  /*2bc00*/  LDL R12, [R1+0x8e8] ;  /* 0x0008e800010c7983 */ /* 0x000f220000100800 */
[----:B-----5:R-:W-:-:S05]  /*2bc10*/  SHF.R.S32.HI R0, RZ, 0x1f, R0 ;  /* 0x0000001fff007819 */ /* 0x020fca0000011400 */
        /* <DEDUP_REMOVED lines=16> */
[----:B------:R-:W5:Y:S01]  /*2bd20*/  LDL R29, [R1+0x918] ;  /* 0x00091800011d7983 */ /* 0x000f620000100800 */
[----:B------:R-:W-:-:S03]  /*2bd30*/  SHF.R.S32.HI R21, RZ, 0x1f, R21 ;  /* 0x0000001fff157819 */ /* 0x000fc60000011415 */
[----:B-1----:R-:W5:Y:S04]  /*2bd40*/  LDL R5, [R1+0x914] ;  /* 0x0009140001057983 */ /* 0x002f680000100800 */
        /* <DEDUP_REMOVED lines=28> */
[----:B0-----:R-:W-:-:S05]  /*2bf10*/  SHF.R.S32.HI R14, RZ, 0x1f, R13 ;  /* 0x0000001fff0e7819 */ /* 0x001fca000001140d */
[----:B------:R-:W-:Y:S01]  /*2bf20*/  STL [R1+0x9e8], R14 ;  /* 0x0009e80e01007387 */ /* 0x000fe20000100800 */
[----:B-----5:R-:W-:-:S03]  /*2bf30*/  SHF.R.S32.HI R13, RZ, 0x1f, R0 ;  /* 0x0000001fff0d7819 */ /* 0x020fc60000011400 */
[----:B------:R-:W5:Y:S01]  /*2bf40*/  LDL R0, [R1+0x938] ;  /* 0x0009380001007983 */ /* 0x000f620000100800 */
[----:B------:R-:W-:-:S05]  /*2bf50*/  SHF.R.S32.HI R12, RZ, 0x1f, R12 ;  /* 0x0000001fff0c7819 */ /* 0x000fca000001140c */
[----:B------:R0:W-:Y:S04]  /*2bf60*/  STL [R1+0x9f4], R12 ;  /* 0x0009f40c01007387 */ /* 0x0001e80000100800 */
[----:B------:R-:W-:Y:S01]  /*2bf70*/  STL [R1+0x9fc], R13 ;  /* 0x0009fc0d01007387 */ /* 0x000fe20000100800 */
[----:B0-----:R-:W-:Y:S02]  /*2bf80*/  SHF.R.S32.HI R12, RZ, 0x1f, R11 ;  /* 0x0000001fff0c7819 */ /* 0x001fe4000001140b */
[----:B------:R-:W-:Y:S02]  /*2bf90*/  SHF.R.S32.HI R11, RZ, 0x1f, R4 ;  /* 0x0000001fff0b7819 */ /* 0x000fe40000011404 */
        /* <DEDUP_REMOVED lines=23> */
[----:B------:R3:W-:Y:S04]  /*2c110*/  STL [R1+0xa54], R7 ;  /* 0x000a540701007387 */ /* 0x0007e80000100800 */
[----:B------:R-:W-:Y:S04]  /*2c120*/  STL [R1+0xa60], R10 ;  /* 0x000a600a01007387 */ /* 0x000fe80000100800 */
[----:B------:R-:W2:Y:S04]  /*2c130*/  LDL R19, [R1+0x978] ;  /* 0x0009780001137983 */ /* 0x000ea80000100800 */
[----:B------:R-:W2:Y:S01]  /*2c140*/  LDL R18, [R1+0x980] ;  /* 0x0009800001127983 */ /* 0x000ea20000100800 */
[----:B---3--:R-:W-:-:S05]  /*2c150*/  SHF.R.S32.HI R7, RZ, 0x1f, R8 ;  /* 0x0000001fff077819 */ /* 0x008fca0000011408 */
[----:B------:R-:W-:Y:S04]  /*2c160*/  STL [R1+0xa68], R7 ;  /* 0x000a680701007387 */ /* 0x000fe80000100800 */
[----:B------:R-:W3:Y:S04]  /*2c170*/  LDL R17, [R1+0x984] ;  /* 0x0009840001117983 */ /* 0x000ee80000100800 */
[----:B------:R-:W3:Y:S04]  /*2c180*/  LDL R16, [R1+0x98c] ;  /* 0x00098c0001107983 */ /* 0x000ee80000100800 */
[----:B------:R-:W3:Y:S04]  /*2c190*/  LDL R15, [R1+0x994] ;  /* 0x00099400010f7983 */ /* 0x000ee80000100800 */
[----:B------:R-:W3:Y:S04]  /*2c1a0*/  LDL R14, [R1+0x998] ;  /* 0x00099800010e7983 */ /* 0x000ee80000100800 */
        /* <DEDUP_REMOVED lines=46> */
[----:B------:R-:W-:Y:S01]  /*2c490*/  STL [R1+0xb18], R16 ;  /* 0x000b181001007387 */ /* 0x000fe20000100800 */
[----:B------:R-:W-:-:S03]  /*2c4a0*/  SHF.R.S32.HI R15, RZ, 0x1f, R8 ;  /* 0x0000001fff0f7819 */ /* 0x000fc60000011408 */
[----:B------:R-:W3:Y:S04]  /*2c4b0*/  LDL R8, [R1+0x9f8] ;  /* 0x0009f80001087983 */ /* 0x000ee80000100800 */
[----:B------:R0:W-:Y:S04]  /*2c4c0*/  STL [R1+0xb24], R14 ;  /* 0x000b240e01007387 */ /* 0x0001e80000100800 */
[----:B------:R-:W-:Y:S01]  /*2c4d0*/  STL [R1+0xb30], R15 ;  /* 0x000b300f01007387 */ /* 0x000fe20000100800 */
[----:B0-----:R-:W-:Y:S02]  /*2c4e0*/  SHF.R.S32.HI R14, RZ, 0x1f, R13 ;  /* 0x0000001fff0e7819 */ /* 0x001fe4000001140d */
[----:B------:R-:W-:-:S03]  /*2c4f0*/  SHF.R.S32.HI R12, RZ, 0x1f, R12 ;  /* 0x0000001fff0c7819 */ /* 0x000fc6000001140c */
        /* <DEDUP_REMOVED lines=27> */
[----:B------:R-:W-:-:S03]  /*2c6b0*/  SHF.R.S32.HI R11, RZ, 0x1f, R5 ;  /* 0x0000001fff0b7819 */ /* 0x000fc60000011405 */
[----:B------:R-:W5:Y:S01]  /*2c6c0*/  LDL R5, [R1+0xa38] ;  /* 0x000a380001057983 */ /* 0x000f620000100800 */
[----:B------:R-:W-:-:S03]  /*2c6d0*/  SHF.R.S32.HI R9, RZ, 0x1f, R29 ;  /* 0x0000001fff097819 */ /* 0x000fc6000001141d */
        /* <DEDUP_REMOVED lines=10> */
[----:B------:R-:W2:Y:S04]  /*2c780*/  LDL R29, [R1+0xa64] ;  /* 0x000a6400011d7983 */ /* 0x000ea80000100800 */
[----:B------:R-:W2:Y:S04]  /*2c790*/  LDL R13, [R1+0xa6c] ;  /* 0x000a6c00010d7983 */ /* 0x000ea80000100800 */
[----:B------:R-:W2:Y:S01]  /*2c7a0*/  LDL R12, [R1+0xa70] ;  /* 0x000a7000010c7983 */ /* 0x000ea20000100800 */
[----:B---3--:R-:W-:-:S05]  /*2c7b0*/  SHF.R.S32.HI R2, RZ, 0x1f, R8 ;  /* 0x0000001fff027819 */ /* 0x008fca0000011408 */
[----:B------:R0:W-:Y:S04]  /*2c7c0*/  STL [R1+0xbc4], R2 ;  /* 0x000bc40201007387 */ /* 0x0001e80000100800 */
[----:B------:R-:W3:Y:S04]  /*2c7d0*/  LDL R11, [R1+0xa7c] ;  /* 0x000a7c00010b7983 */ /* 0x000ee80000100800 */
[----:B0-----:R-:W3:Y:S01]  /*2c7e0*/  LDL R2, [R1+0xa78] ;  /* 0x000a780001027983 */ /* 0x001ee20000100800 */
        /* <DEDUP_REMOVED lines=47> */
[----:B---3--:R-:W-:Y:S02]  /*2cae0*/  SHF.R.S32.HI R11, RZ, 0x1f, R11 ;  /* 0x0000001fff0b7819 */ /* 0x008fe4000001140b */
[----:B------:R-:W-:Y:S02]  /*2caf0*/  SHF.R.S32.HI R12, RZ, 0x1f, R2 ;  /* 0x0000001fff0c7819 */ /* 0x000fe40000011402 */
[----:B------:R-:W3:Y:S04]  /*2cb00*/  LDL R2, [R1+0xac8] ;  /* 0x000ac80001027983 */ /* 0x000ee80000100800 */
[----:B------:R-:W-:Y:S04]  /*2cb10*/  STL [R1+0xc90], R13 ;  /* 0x000c900d01007387 */ /* 0x000fe80000100800 */
[----:B------:R4:W-:Y:S02]  /*2cb20*/  STL [R1+0xc9c], R12 ;  /* 0x000c9c0c01007387 */ /* 0x0009e40000100800 */
[----:B----4-:R-:W-:-:S02]  /*2cb30*/  SHF.R.S32.HI R12, RZ, 0x1f, R3 ;  /* 0x0000001fff0c7819 */ /* 0x010fc40000011403 */
[----:B------:R-:W4:Y:S04]  /*2cb40*/  LDL R3, [R1+0xacc] ;  /* 0x000acc0001037983 */ /* 0x000f280000100800 */
[----:B------:R0:W-:Y:S04]  /*2cb50*/  STL [R1+0xca4], R11 ;  /* 0x000ca40b01007387 */ /* 0x0001e80000100800 */
[----:B------:R-:W-:Y:S01]  /*2cb60*/  STL [R1+0xcb0], R12 ;  /* 0x000cb00c01007387 */ /* 0x000fe20000100800 */
[----:B0-----:R-:W-:Y:S02]  /*2cb70*/  SHF.R.S32.HI R11, RZ, 0x1f, R9 ;  /* 0x0000001fff0b7819 */ /* 0x001fe40000011409 */
[----:B------:R-:W-:-:S03]  /*2cb80*/  SHF.R.S32.HI R9, RZ, 0x1f, R8 ;  /* 0x0000001fff097819 */ /* 0x000fc60000011408 */
[----:B------:R-:W-:Y:S04]  /*2cb90*/  STL [R1+0xcbc], R11 ;  /* 0x000cbc0b01007387 */ /* 0x000fe80000100800 */
[----:B------:R-:W4:Y:S01]  /*2cba0*/  LDL R8, [R1+0xad4] ;  /* 0x000ad40001087983 */ /* 0x000f220000100800 */
[----:B-----5:R-:W-:-:S03]  /*2cbb0*/  SHF.R.S32.HI R0, RZ, 0x1f, R0 ;  /* 0x0000001fff007819 */ /* 0x020fc60000011400 */
[----:B------:R0:W-:Y:S04]  /*2cbc0*/  STL [R1+0xcc8], R9 ;  /* 0x000cc80901007387 */ /* 0x0001e80000100800 */
        /* <DEDUP_REMOVED lines=18> */
[----:B------:R-:W-:-:S05]  /*2ccf0*/  SHF.R.S32.HI R5, RZ, 0x1f, R5 ;  /* 0x0000001fff057819 */ /* 0x000fca0000011405 */
        /* <DEDUP_REMOVED lines=8> */
[----:B--2---:R-:W-:-:S05]  /*2cd80*/  SHF.R.S32.HI R10, RZ, 0x1f, R29 ;  /* 0x0000001fff0a7819 */ /* 0x004fca000001141d */
[----:B------:R3:W-:Y:S04]  /*2cd90*/  STL [R1+0xd10], R10 ;  /* 0x000d100a01007387 */ /* 0x0007e80000100800 */
[----:B------:R-:W2:Y:S04]  /*2cda0*/  LDL R29, [R1+0xb40] ;  /* 0x000b4000011d7983 */ /* 0x000ea80000100800 */
[----:B------:R-:W2:Y:S01]  /*2cdb0*/  LDL R12, [R1+0xb48] ;  /* 0x000b4800010c7983 */ /* 0x000ea20000100800 */
        /* <DEDUP_REMOVED lines=10> */
[----:B-----5:R-:W-:-:S03]  /*2ce60*/  SHF.R.S32.HI R9, RZ, 0x1f, R9 ;  /* 0x0000001fff097819 */ /* 0x020fc60000011409 */
[----:B0-----:R-:W5:Y:S04]  /*2ce70*/  LDL.LU R8, [R1+0x3418] ;  /* 0x0034180001087983 */ /* 0x001f680000300800 */
[----:B------:R0:W-:Y:S01]  /*2ce80*/  STL [R1+0xd3c], R9 ;  /* 0x000d3c0901007387 */ /* 0x0001e20000100800 */
[----:B------:R-:W-:-:S03]  /*2ce90*/  SHF.R.S32.HI R0, RZ, 0x1f, R0 ;  /* 0x0000001fff007819 */ /* 0x000fc60000011400 */
[----:B0-----:R-:W5:Y:S04]  /*2cea0*/  LDL R9, [R1+0xb68] ;  /* 0x000b680001097983 */ /* 0x001f680000100800 */
[----:B------:R0:W-:Y:S04]  /*2ceb0*/  STL [R1+0xd48], R0 ;  /* 0x000d480001007387 */ /* 0x0001e80000100800 */
[----:B0-----:R-:W5:Y:S01]  /*2cec0*/  LDL R0, [R1+0xb70] ;  /* 0x000b700001007983 */ /* 0x001f620000100800 */
[----:B------:R-:W-:Y:S02]  /*2ced0*/  SHF.R.S32.HI R22, RZ, 0x1f, R22 ;  /* 0x0000001fff167819 */ /* 0x000fe40000011416 */
[----:B------:R-:W-:-:S03]  /*2cee0*/  SHF.R.S32.HI R21, RZ, 0x1f, R21 ;  /* 0x0000001fff157819 */ /* 0x000fc60000011415 */
[----:B------:R0:W-:Y:S04]  /*2cef0*/  STL [R1+0xd50], R22 ;  /* 0x000d501601007387 */ /* 0x0001e80000100800 */
[----:B------:R1:W-:Y:S01]  /*2cf00*/  STL [R1+0xd5c], R21 ;  /* 0x000d5c1501007387 */ /* 0x0003e20000100800 */
[----:B0-----:R-:W-:-:S03]  /*2cf10*/  SHF.R.S32.HI R22, RZ, 0x1f, R7 ;  /* 0x0000001fff167819 */ /* 0x001fc60000011407 */
[----:B------:R-:W5:Y:S01]  /*2cf20*/  LDL R7, [R1+0xb74] ;  /* 0x000b740001077983 */ /* 0x000f620000100800 */
[----:B-1----:R-:W-:-:S03]  /*2cf30*/  SHF.R.S32.HI R21, RZ, 0x1f, R4 ;  /* 0x0000001fff157819 */ /* 0x002fc60000011404 */
        /* <DEDUP_REMOVED lines=10> */
[----:B------:R-:W-:Y:S02]  /*2cfe0*/  SHF.R.S32.HI R19, RZ, 0x1f, R18 ;  /* 0x0000001fff137819 */ /* 0x000fe40000011412 */
        /* <DEDUP_REMOVED lines=19> */
[----:B------:R-:W3:Y:S04]  /*2d120*/  LDL R2, [R1+0xb94] ;  /* 0x000b940001027983 */ /* 0x000ee80000100800 */
[----:B------:R0:W-:Y:S04]  /*2d130*/  STL [R1+0xdec], R13 ;  /* 0x000dec0d01007387 */ /* 0x0001e80000100800 */
[----:B------:R1:W-:Y:S01]  /*2d140*/  STL [R1+0xdf0], R12 ;  /* 0x000df00c01007387 */ /* 0x0003e20000100800 */
[----:B0-----:R-:W-:Y:S02]  /*2d150*/  SHF.R.S32.HI R13, RZ, 0x1f, R11 ;  /* 0x0000001fff0d7819 */ /* 0x001fe4000001140b */
[----:B-1----:R-:W-:-:S03]  /*2d160*/  SHF.R.S32.HI R12, RZ, 0x1f, R10 ;  /* 0x0000001fff0c7819 */ /* 0x002fc6000001140a */
[----:B------:R-:W-:Y:S04]  /*2d170*/  STL [R1+0xdf4], R13 ;  /* 0x000df40d01007387 */ /* 0x000fe80000100800 */
[----:B------:R-:W-:Y:S01]  /*2d180*/  STL [R1+0xdfc], R12 ;  /* 0x000dfc0c01007387 */ /* 0x000fe20000100800 */
[----:B----4-:R-:W-:-:S03]  /*2d190*/  SHF.R.S32.HI R11, RZ, 0x1f, R3 ;  /* 0x0000001fff0b7819 */ /* 0x010fc60000011403 */
[----:B------:R-:W4:Y:S04]  /*2d1a0*/  LDL R3, [R1+0xb9c] ;  /* 0x000b9c0001037983 */ /* 0x000f280000100800 */
[----:B------:R-:W-:Y:S01]  /*2d1b0*/  STL [R1+0xe00], R11 ;  /* 0x000e000b01007387 */ /* 0x000fe20000100800 */
[----:B-----5:R-:W-:-:S03]  /*2d1c0*/  SHF.R.S32.HI R10, RZ, 0x1f, R8 ;  /* 0x0000001fff0a7819 */ /* 0x020fc60000011408 */
[----:B------:R-:W5:Y:S04]  /*2d1d0*/  LDL R8, [R1+0xba0] ;  /* 0x000ba00001087983 */ /* 0x000f680000100800 */
[----:B------:R-:W-:Y:S04]  /*2d1e0*/  STL [R1+0xe04], R10 ;  /* 0x000e040a01007387 */ /* 0x000fe80000100800 */
[----:B------:R-:W5:Y:S01]  /*2d1f0*/  LDL R22, [R1+0xba8] ;  /* 0x000ba80001167983 */ /* 0x000f620000100800 */
[----:B------:R-:W-:-:S05]  /*2d200*/  SHF.R.S32.HI R9, RZ, 0x1f, R9 ;  /* 0x0000001fff097819 */ /* 0x000fca0000011409 */
[----:B------:R0:W-:Y:S04]  /*2d210*/  STL [R1+0xe08], R9 ;  /* 0x000e080901007387 */ /* 0x0001e80000100800 */
[----:B------:R-:W5:Y:S01]  /*2d220*/  LDL R21, [R1+0xbac] ;  /* 0x000bac0001157983 */ /* 0x000f620000100800 */
[----:B------:R-:W-:-:S05]  /*2d230*/  SHF.R.S32.HI R0, RZ, 0x1f, R0 ;  /* 0x0000001fff007819 */ /* 0x000fca0000011400 */
[----:B------:R1:W-:Y:S04]  /*2d240*/  STL [R1+0xe0c], R0 ;  /* 0x000e0c0001007387 */ /* 0x0003e80000100800 */
[----:B0-----:R-:W5:Y:S04]  /*2d250*/  LDL R9, [R1+0xbb4] ;  /* 0x000bb40001097983 */ /* 0x001f680000100800 */
[----:B-1----:R-:W5:Y:S01]  /*2d260*/  LDL R0, [R1+0xbbc] ;  /* 0x000bbc0001007983 */ /* 0x002f620000100800 */
[----:B------:R-:W-:Y:S02]  /*2d270*/  SHF.R.S32.HI R10, RZ, 0x1f, R7 ;  /* 0x0000001fff0a7819 */ /* 0x000fe40000011407 */
[----:B------:R-:W-:-:S02]  /*2d280*/  SHF.R.S32.HI R7, RZ, 0x1f, R4 ;  /* 0x0000001fff077819 */ /* 0x000fc40000011404 */
        /* <DEDUP_REMOVED lines=17> */
[----:B------:R-:W5:Y:S04]  /*2d3a0*/  LDL R7, [R1+0xc0c] ;  /* 0x000c0c0001077983 */ /* 0x000f680000100800 */
[----:B0-----:R-:W5:Y:S01]  /*2d3b0*/  LDL R5, [R1+0xc00] ;  /* 0x000c000001057983 */ /* 0x001f620000100800 */
[----:B--2---:R-:W-:-:S05]  /*2d3c0*/  SHF.R.S32.HI R10, RZ, 0x1f, R29 ;  /* 0x0000001fff0a7819 */ /* 0x004fca000001141d */
[----:B------:R0:W-:Y:S04]  /*2d3d0*/  STL [R1+0xe20], R10 ;  /* 0x000e200a01007387 */ /* 0x0001e80000100800 */
[----:B------:R-:W2:Y:S04]  /*2d3e0*/  LDL R11, [R1+0xc14] ;  /* 0x000c1400010b7983 */ /* 0x000ea80000100800 */
[----:B0-----:R-:W2:Y:S01]  /*2d3f0*/  LDL R10, [R1+0xc1c] ;  /* 0x000c1c00010a7983 */ /* 0x001ea20000100800 */
[----:B---3--:R-:W-:-:S05]  /*2d400*/  SHF.R.S32.HI R2, RZ, 0x1f, R2 ;  /* 0x0000001fff027819 */ /* 0x008fca0000011402 */
[----:B------:R0:W-:Y:S04]  /*2d410*/  STL [R1+0xe24], R2 ;  /* 0x000e240201007387 */ /* 0x0001e80000100800 */
[----:B------:R-:W3:Y:S04]  /*2d420*/  LDL R29, [R1+0xc20] ;  /* 0x000c2000011d7983 */ /* 0x000ee80000100800 */
[----:B0-----:R-:W3:Y:S01]  /*2d430*/  LDL R2, [R1+0xc28] ;  /* 0x000c280001027983 */ /* 0x001ee20000100800 */
[----:B----4-:R-:W-:-:S05]  /*2d440*/  SHF.R.S32.HI R3, RZ, 0x1f, R3 ;  /* 0x0000001fff037819 */ /* 0x010fca0000011403 */
[----:B------:R0:W-:Y:S04]  /*2d450*/  STL [R1+0xe28], R3 ;  /* 0x000e280301007387 */ /* 0x0001e80000100800 */
[----:B0-----:R-:W4:Y:S01]  /*2d460*/  LDL R3, [R1+0xc2c] ;  /* 0x000c2c0001037983 */ /* 0x001f220000100800 */
[----:B-----5:R-:W-:-:S05]  /*2d470*/  SHF.R.S32.HI R8, RZ, 0x1f, R8 ;  /* 0x0000001fff087819 */ /* 0x020fca0000011408 */
[----:B------:R0:W-:Y:S01]  /*2d480*/  STL [R1+0xe2c], R8 ;  /* 0x000e2c0801007387 */ /* 0x0001e20000100800 */
[----:B------:R-:W-:-:S03]  /*2d490*/  SHF.R.S32.HI R22, RZ, 0x1f, R22 ;  /* 0x0000001fff167819 */ /* 0x000fc60000011416 */
[----:B0-----:R-:W5:Y:S04]  /*2d4a0*/  LDL R8, [R1+0xc34] ;  /* 0x000c340001087983 */ /* 0x001f680000100800 */
[----:B------:R0:W-:Y:S01]  /*2d4b0*/  STL [R1+0xe30], R22 ;  /* 0x000e301601007387 */ /* 0x0001e20000100800 */
[----:B------:R-:W-:-:S05]  /*2d4c0*/  SHF.R.S32.HI R21, RZ, 0x1f, R21 ;  /* 0x0000001fff157819 */ /* 0x000fca0000011415 */
        /* <DEDUP_REMOVED lines=34> */
[----:B------:R-:W5:Y:S04]  /*2d6f0*/  LDL R7, [R1+0xc58] ;  /* 0x000c580001077983 */ /* 0x000f680000100800 */
[----:B------:R2:W-:Y:S04]  /*2d700*/  STL [R1+0xe6c], R13 ;  /* 0x000e6c0d01007387 */ /* 0x0005e80000100800 */
[----:B------:R0:W-:Y:S01]  /*2d710*/  STL [R1+0xe70], R12 ;  /* 0x000e700c01007387 */ /* 0x0001e20000100800 */
[----:B--2---:R-:W-:Y:S02]  /*2d720*/  SHF.R.S32.HI R13, RZ, 0x1f, R11 ;  /* 0x0000001fff0d7819 */ /* 0x004fe4000001140b */
[----:B0-----:R-:W-:-:S03]  /*2d730*/  SHF.R.S32.HI R12, RZ, 0x1f, R10 ;  /* 0x0000001fff0c7819 */ /* 0x001fc6000001140a */
[----:B------:R-:W-:Y:S04]  /*2d740*/  STL [R1+0xe74], R13 ;  /* 0x000e740d01007387 */ /* 0x000fe80000100800 */
[----:B------:R-:W-:Y:S01]  /*2d750*/  STL [R1+0xe78], R12 ;  /* 0x000e780c01007387 */ /* 0x000fe20000100800 */
[----:B---3--:R-:W-:-:S03]  /*2d760*/  SHF.R.S32.HI R11, RZ, 0x1f, R29 ;  /* 0x0000001fff0b7819 */ /* 0x008fc6000001141d */
[----:B------:R-:W2:Y:S01]  /*2d770*/  LDL R29, [R1+0xc60] ;  /* 0x000c6000011d7983 */ /* 0x000ea20000100800 */
[----:B------:R-:W-:-:S03]  /*2d780*/  SHF.R.S32.HI R10, RZ, 0x1f, R2 ;  /* 0x0000001fff0a7819 */ /* 0x000fc60000011402 */
[----:B------:R-:W-:Y:S04]  /*2d790*/  STL [R1+0xe7c], R11 ;  /* 0x000e7c0b01007387 */ /* 0x000fe80000100800 */
[----:B------:R-:W3:Y:S04]  /*2d7a0*/  LDL R2, [R1+0xc68] ;  /* 0x000c680001027983 */ /* 0x000ee80000100800 */
[----:B------:R4:W-:Y:S04]  /*2d7b0*/  STL [R1+0xe80], R10 ;  /* 0x000e800a01007387 */ /* 0x0009e80000100800 */
[----:B------:R-:W3:Y:S01]  /*2d7c0*/  LDL R22, [R1+0xc6c] ;  /* 0x000c6c0001167983 */ /* 0x000ee20000100800 */
[----:B----4-:R-:W-:-:S05]  /*2d7d0*/  SHF.R.S32.HI R10, RZ, 0x1f, R3 ;  /* 0x0000001fff0a7819 */ /* 0x010fca0000011403 */
[----:B------:R-:W-:Y:S04]  /*2d7e0*/  STL [R1+0xe84], R10 ;  /* 0x000e840a01007387 */ /* 0x000fe80000100800 */
[----:B------:R-:W4:Y:S01]  /*2d7f0*/  LDL R21, [R1+0xc74] ;  /* 0x000c740001157983 */ /* 0x000f220000100800 */
[----:B-----5:R-:W-:-:S05]  /*2d800*/  SHF.R.S32.HI R3, RZ, 0x1f, R8 ;  /* 0x0000001fff037819 */ /* 0x020fca0000011408 */
[----:B------:R0:W-:Y:S04]  /*2d810*/  STL [R1+0xe88], R3 ;  /* 0x000e880301007387 */ /* 0x0001e80000100800 */
[----:B------:R-:W5:Y:S04]  /*2d820*/  LDL R8, [R1+0xc80] ;  /* 0x000c800001087983 */ /* 0x000f680000100800 */
[----:B0-----:R-:W5:Y:S01]  /*2d830*/  LDL R3, [R1+0xc7c] ;  /* 0x000c7c0001037983 */ /* 0x001f620000100800 */
[----:B------:R-:W-:Y:S02]  /*2d840*/  SHF.R.S32.HI R10, RZ, 0x1f, R9 ;  /* 0x0000001fff0a7819 */ /* 0x000fe40000011409 */
[----:B------:R-:W-:-:S02]  /*2d850*/  SHF.R.S32.HI R9, RZ, 0x1f, R0 ;  /* 0x0000001fff097819 */ /* 0x000fc40000011400 */
[----:B------:R-:W5:Y:S04]  /*2d860*/  LDL R0, [R1+0xc88] ;  /* 0x000c880001007983 */ /* 0x000f680000100800 */
[----:B------:R-:W-:Y:S01]  /*2d870*/  STL [R1+0xe8c], R10 ;  /* 0x000e8c0a01007387 */ /* 0x000fe20000100800 */
[----:B------:R-:W-:-:S03]  /*2d880*/  SHF.R.S32.HI R4, RZ, 0x1f, R4 ;  /* 0x0000001fff047819 */ /* 0x000fc60000011404 */
[----:B------:R-:W-:Y:S04]  /*2d890*/  STL [R1+0xe90], R9 ;  /* 0x000e900901007387 */ /* 0x000fe80000100800 */
        /* <DEDUP_REMOVED lines=8> */
[----:B------:R-:W5:Y:S01]  /*2d920*/  LDL R14, [R1+0xcb8] ;  /* 0x000cb800010e7983 */ /* 0x000f620000100800 */
[----:B------:R-:W-:-:S03]  /*2d930*/  SHF.R.S32.HI R6, RZ, 0x1f, R6 ;  /* 0x0000001fff067819 */ /* 0x000fc60000011406 */
        /* <DEDUP_REMOVED lines=8> */
[----:B------:R-:W5:Y:S01]  /*2d9c0*/  LDL R10, [R1+0xce0] ;  /* 0x000ce000010a7983 */ /* 0x000f620000100800 */
[----:B------:R-:W-:-:S05]  /*2d9d0*/  SHF.R.S32.HI R7, RZ, 0x1f, R7 ;  /* 0x0000001fff077819 */ /* 0x000fca0000011407 */
[----:B------:R1:W-:Y:S04]  /*2d9e0*/  STL [R1+0xea0], R7 ;  /* 0x000ea00701007387 */ /* 0x0003e80000100800 */
[----:B0-----:R-:W5:Y:S04]  /*2d9f0*/  LDL R9, [R1+0xce4] ;  /* 0x000ce40001097983 */ /* 0x001f680000100800 */
[----:B-1----:R-:W5:Y:S01]  /*2da00*/  LDL R7, [R1+0xcec] ;  /* 0x000cec0001077983 */ /* 0x002f620000100800 */
[----:B--2---:R-:W-:-:S05]  /*2da10*/  SHF.R.S32.HI R29, RZ, 0x1f, R29 ;  /* 0x0000001fff1d7819 */ /* 0x004fca000001141d */
[----:B------:R0:W-:Y:S01]  /*2da20*/  STL [R1+0xea4], R29 ;  /* 0x000ea41d01007387 */ /* 0x0001e20000100800 */
[----:B---3--:R-:W-:-:S03]  /*2da30*/  SHF.R.S32.HI R2, RZ, 0x1f, R2 ;  /* 0x0000001fff027819 */ /* 0x008fc60000011402 */
[----:B0-----:R-:W2:Y:S01]  /*2da40*/  LDL R29, [R1+0xcf4] ;  /* 0x000cf400011d7983 */ /* 0x001ea20000100800 */
[----:B------:R-:W-:-:S03]  /*2da50*/  SHF.R.S32.HI R22, RZ, 0x1f, R22 ;  /* 0x0000001fff167819 */ /* 0x000fc60000011416 */
[----:B------:R0:W-:Y:S04]  /*2da60*/  STL [R1+0xea8], R2 ;  /* 0x000ea80201007387 */ /* 0x0001e80000100800 */
[----:B0-----:R-:W3:Y:S04]  /*2da70*/  LDL R2, [R1+0xcf8] ;  /* 0x000cf80001027983 */ /* 0x001ee80000100800 */
[----:B------:R-:W-:Y:S01]  /*2da80*/  STL [R1+0xeac], R22 ;  /* 0x000eac1601007387 */ /* 0x000fe20000100800 */
[----:B----4-:R-:W-:-:S05]  /*2da90*/  SHF.R.S32.HI R21, RZ, 0x1f, R21 ;  /* 0x0000001fff157819 */ /* 0x010fca0000011415 */
[----:B------:R5:W-:Y:S02]  /*2daa0*/  STL [R1+0xeb0], R21 ;  /* 0x000eb01501007387 */ /* 0x000be40000100800 */
[----:B-----5:R-:W-:Y:S02]  /*2dab0*/  SHF.R.S32.HI R21, RZ, 0x1f, R8 ;  /* 0x0000001fff157819 */ /* 0x020fe40000011408 */
[----:B------:R-:W-:Y:S02]  /*2dac0*/  SHF.R.S32.HI R22, RZ, 0x1f, R3 ;  /* 0x0000001fff167819 */ /* 0x000fe40000011403 */
[----:B------:R-:W4:Y:S04]  /*2dad0*/  LDL R3, [R1+0xd00] ;  /* 0x000d000001037983 */ /* 0x000f280000100800 */
        /* <DEDUP_REMOVED lines=30> */
[----:B------:R-:W5:Y:S01]  /*2dcc0*/  LDL R5, [R1+0xd20] ;  /* 0x000d200001057983 */ /* 0x000f620000100800 */
[----:B------:R-:W-:-:S03]  /*2dcd0*/  SHF.R.S32.HI R11, RZ, 0x1f, R11 ;  /* 0x0000001fff0b7819 */ /* 0x000fc6000001140b */
[----:B------:R-:W-:Y:S01]  /*2dce0*/  STL [R1+0xee8], R13 ;  /* 0x000ee80d01007387 */ /* 0x000fe20000100800 */
[----:B------:R-:W-:-:S03]  /*2dcf0*/  SHF.R.S32.HI R10, RZ, 0x1f, R10 ;  /* 0x0000001fff0a7819 */ /* 0x000fc6000001140a */
[----:B------:R0:W-:Y:S04]  /*2dd00*/  STL [R1+0xeec], R12 ;  /* 0x000eec0c01007387 */ /* 0x0001e80000100800 */
[----:B------:R-:W-:Y:S04]  /*2dd10*/  STL [R1+0xef0], R11 ;  /* 0x000ef00b01007387 */ /* 0x000fe80000100800 */
[----:B------:R-:W-:Y:S01]  /*2dd20*/  STL [R1+0xef4], R10 ;  /* 0x000ef40a01007387 */ /* 0x000fe20000100800 */
[----:B------:R-:W-:-:S03]  /*2dd30*/  SHF.R.S32.HI R9, RZ, 0x1f, R9 ;  /* 0x0000001fff097819 */ /* 0x000fc60000011409 */
[----:B0-----:R-:W5:Y:S01]  /*2dd40*/  LDL R12, [R1+0xd24] ;  /* 0x000d2400010c7983 */ /* 0x001f620000100800 */
[----:B------:R-:W-:-:S03]  /*2dd50*/  SHF.R.S32.HI R7, RZ, 0x1f, R7 ;  /* 0x0000001fff077819 */ /* 0x000fc60000011407 */
[----:B------:R0:W-:Y:S04]  /*2dd60*/  STL [R1+0xef8], R9 ;  /* 0x000ef80901007387 */ /* 0x0001e80000100800 */
[----:B0-----:R-:W5:Y:S04]  /*2dd70*/  LDL R9, [R1+0xd2c] ;  /* 0x000d2c0001097983 */ /* 0x001f680000100800 */
[----:B------:R2:W-:Y:S04]  /*2dd80*/  STL [R1+0xefc], R7 ;  /* 0x000efc0701007387 */ /* 0x0005e80000100800 */
[----:B------:R-:W5:Y:S01]  /*2dd90*/  LDL R22, [R1+0xd34] ;  /* 0x000d340001167983 */ /* 0x000f620000100800 */
[----:B--2---:R-:W-:-:S05]  /*2dda0*/  SHF.R.S32.HI R7, RZ, 0x1f, R29 ;  /* 0x0000001fff077819 */ /* 0x004fca000001141d */
[----:B------:R0:W-:Y:S04]  /*2ddb0*/  STL [R1+0xf00], R7 ;  /* 0x000f000701007387 */ /* 0x0001e80000100800 */
[----:B------:R-:W2:Y:S01]  /*2ddc0*/  LDL R21, [R1+0xd38] ;  /* 0x000d380001157983 */ /* 0x000ea20000100800 */
[----:B---3--:R-:W-:-:S05]  /*2ddd0*/  SHF.R.S32.HI R2, RZ, 0x1f, R2 ;  /* 0x0000001fff027819 */ /* 0x008fca0000011402 */
[----:B------:R5:W-:Y:S04]  /*2dde0*/  STL [R1+0xf04], R2 ;  /* 0x000f040201007387 */ /* 0x000be80000100800 */
[----:B------:R-:W3:Y:S04]  /*2ddf0*/  LDL R11, [R1+0xd40] ;  /* 0x000d4000010b7983 */ /* 0x000ee80000100800 */
[----:B------:R-:W3:Y:S04]  /*2de00*/  LDL R10, [R1+0xd44] ;  /* 0x000d4400010a7983 */ /* 0x000ee80000100800 */
[----:B0-----:R-:W3:Y:S01]  /*2de10*/  LDL R7, [R1+0xd4c] ;  /* 0x000d4c0001077983 */ /* 0x001ee20000100800 */
[----:B----4-:R-:W-:-:S02]  /*2de20*/  SHF.R.S32.HI R3, RZ, 0x1f, R3 ;  /* 0x0000001fff037819 */ /* 0x010fc40000011403 */
[----:B-----5:R-:W-:-:S03]  /*2de30*/  SHF.R.S32.HI R2, RZ, 0x1f, R8 ;  /* 0x0000001fff027819 */ /* 0x020fc60000011408 */
[----:B------:R-:W-:Y:S04]  /*2de40*/  STL [R1+0xf08], R3 ;  /* 0x000f080301007387 */ /* 0x000fe80000100800 */
[----:B------:R0:W-:Y:S04]  /*2de50*/  STL [R1+0xf0c], R2 ;  /* 0x000f0c0201007387 */ /* 0x0001e80000100800 */
[----:B------:R-:W4:Y:S01]  /*2de60*/  LDL R20, [R1+0xd54] ;  /* 0x000d540001147983 */ /* 0x000f220000100800 */
[----:B------:R-:W-:-:S03]  /*2de70*/  SHF.R.S32.HI R0, RZ, 0x1f, R0 ;  /* 0x0000001fff007819 */ /* 0x000fc60000011400 */
[----:B------:R-:W5:Y:S04]  /*2de80*/  LDL R19, [R1+0xd58] ;  /* 0x000d580001137983 */ /* 0x000f680000100800 */
[----:B------:R1:W-:Y:S04]  /*2de90*/  STL [R1+0xf10], R0 ;  /* 0x000f100001007387 */ /* 0x0003e80000100800 */
[----:B0-----:R-:W5:Y:S04]  /*2dea0*/  LDL R2, [R1+0xd60] ;  /* 0x000d600001027983 */ /* 0x001f680000100800 */
[----:B------:R-:W5:Y:S04]  /*2deb0*/  LDL R3, [R1+0xd64] ;  /* 0x000d640001037983 */ /* 0x000f680000100800 */
[----:B------:R-:W5:Y:S04]  /*2dec0*/  LDL R8, [R1+0xd6c] ;  /* 0x000d6c0001087983 */ /* 0x000f680000100800 */
[----:B-1----:R-:W5:Y:S04]  /*2ded0*/  LDL R0, [R1+0xd70] ;  /* 0x000d700001007983 */ /* 0x002f680000100800 */
        /* <DEDUP_REMOVED lines=16> */
[----:B------:R-:W-:-:S05]  /*2dfe0*/  SHF.R.S32.HI R12, RZ, 0x1f, R12 ;  /* 0x0000001fff0c7819 */ /* 0x000fca000001140c */
[----:B------:R0:W-:Y:S04]  /*2dff0*/  STL [R1+0xf20], R12 ;  /* 0x000f200c01007387 */ /* 0x0001e80000100800 */
[----:B0-----:R-:W5:Y:S01]  /*2e000*/  LDL R12, [R1+0xdb8] ;  /* 0x000db800010c7983 */ /* 0x001f620000100800 */
[----:B------:R-:W-:-:S05]  /*2e010*/  SHF.R.S32.HI R9, RZ, 0x1f, R9 ;  /* 0x0000001fff097819 */ /* 0x000fca0000011409 */
[----:B------:R0:W-:Y:S01]  /*2e020*/  STL [R1+0xf24], R9 ;  /* 0x000f240901007387 */ /* 0x0001e20000100800 */
[----:B------:R-:W-:-:S03]  /*2e030*/  SHF.R.S32.HI R22, RZ, 0x1f, R22 ;  /* 0x0000001fff167819 */ /* 0x000fc60000011416 */
[----:B0-----:R-:W5:Y:S04]  /*2e040*/  LDL R9, [R1+0xdbc] ;  /* 0x000dbc0001097983 */ /* 0x001f680000100800 */
[----:B------:R0:W-:Y:S04]  /*2e050*/  STL [R1+0xf28], R22 ;  /* 0x000f281601007387 */ /* 0x0001e80000100800 */
[----:B0-----:R-:W5:Y:S01]  /*2e060*/  LDL.LU R22, [R1+0x3414] ;  /* 0x0034140001167983 */ /* 0x001f620000300800 */
[----:B--2---:R-:W-:-:S05]  /*2e070*/  SHF.R.S32.HI R21, RZ, 0x1f, R21 ;  /* 0x0000001fff157819 */ /* 0x004fca0000011415 */
[----:B------:R0:W-:Y:S01]  /*2e080*/  STL [R1+0xf2c], R21 ;  /* 0x000f2c1501007387 */ /* 0x0001e20000100800 */
[----:B---3--:R-:W-:-:S03]  /*2e090*/  SHF.R.S32.HI R11, RZ, 0x1f, R11 ;  /* 0x0000001fff0b7819 */ /* 0x008fc6000001140b */
[----:B0-----:R-:W2:Y:S01]  /*2e0a0*/  LDL.LU R21, [R1+0x3410] ;  /* 0x0034100001157983 */ /* 0x001ea20000300800 */
[----:B------:R-:W-:-:S03]  /*2e0b0*/  SHF.R.S32.HI R10, RZ, 0x1f, R10 ;  /* 0x0000001fff0a7819 */ /* 0x000fc6000001140a */
[----:B------:R0:W-:Y:S01]  /*2e0c0*/  STL [R1+0xf30], R11 ;  /* 0x000f300b01007387 */ /* 0x0001e20000100800 */
[----:B------:R-:W-:-:S03]  /*2e0d0*/  SHF.R.S32.HI R7, RZ, 0x1f, R7 ;  /* 0x0000001fff077819 */ /* 0x000fc60000011407 */
[----:B0-----:R-:W3:Y:S04]  /*2e0e0*/  LDL R11, [R1+0xdd0] ;  /* 0x000dd000010b7983 */ /* 0x001ee80000100800 */
[----:B------:R0:W-:Y:S04]  /*2e0f0*/  STL [R1+0xf34], R10 ;  /* 0x000f340a01007387 */ /* 0x0001e80000100800 */
[----:B0-----:R-:W2:Y:S04]  /*2e100*/  LDL R10, [R1+0xdd8] ;  /* 0x000dd800010a7983 */ /* 0x001ea80000100800 */
[----:B------:R0:W-:Y:S04]  /*2e110*/  STL [R1+0xf38], R7 ;  /* 0x000f380701007387 */ /* 0x0001e80000100800 */
[----:B0-----:R-:W2:Y:S01]  /*2e120*/  LDL R7, [R1+0xddc] ;  /* 0x000ddc0001077983 */ /* 0x001ea20000100800 */
[----:B----4-:R-:W-:-:S02]  /*2e130*/  SHF.R.S32.HI R20, RZ, 0x1f, R20 ;  /* 0x0000001fff147819 */ /* 0x010fc40000011414 */
[----:B-----5:R-:W-:-:S03]  /*2e140*/  SHF.R.S32.HI R19, RZ, 0x1f, R19 ;  /* 0x0000001fff137819 */ /* 0x020fc60000011413 */
[----:B------:R0:W-:Y:S01]  /*2e150*/  STL [R1+0xf3c], R20 ;  /* 0x000f3c1401007387 */ /* 0x0001e20000100800 */
[----:B------:R-:W-:-:S03]  /*2e160*/  SHF.R.S32.HI R2, RZ, 0x1f, R2 ;  /* 0x0000001fff027819 */ /* 0x000fc60000011402 */
[----:B0-----:R-:W4:Y:S01]  /*2e170*/  LDL.LU R20, [R1+0x340c] ;  /* 0x00340c0001147983 */ /* 0x001f220000300800 */
[----:B------:R-:W-:-:S03]  /*2e180*/  SHF.R.S32.HI R3, RZ, 0x1f, R3 ;  /* 0x0000001fff037819 */ /* 0x000fc60000011403 */
[----:B------:R0:W-:Y:S01]  /*2e190*/  STL [R1+0xf40], R19 ;  /* 0x000f401301007387 */ /* 0x0001e20000100800 */
[----:B------:R-:W-:Y:S02]  /*2e1a0*/  SHF.R.S32.HI R8, RZ, 0x1f, R8 ;  /* 0x0000001fff087819 */ /* 0x000fe40000011408 */
[----:B------:R-:W-:Y:S01]  /*2e1b0*/  SHF.R.S32.HI R0, RZ, 0x1f, R0 ;  /* 0x0000001fff007819 */ /* 0x000fe20000011400 */
[----:B0-----:R-:W5:Y:S04]  /*2e1c0*/  LDL.LU R19, [R1+0x3408] ;  /* 0x0034080001137983 */ /* 0x001f680000300800 */
[----:B------:R0:W-:Y:S04]  /*2e1d0*/  STL [R1+0xf44], R2 ;  /* 0x000f440201007387 */ /* 0x0001e80000100800 */
[----:B0-----:R-:W4:Y:S04]  /*2e1e0*/  LDL.LU R2, [R1+0x3404] ;  /* 0x0034040001027983 */ /* 0x001f280000300800 */
[----:B------:R0:W-:Y:S04]  /*2e1f0*/  STL [R1+0xf48], R3 ;  /* 0x000f480301007387 */ /* 0x0001e80000100800 */
[----:B0-----:R-:W5:Y:S04]  /*2e200*/  LDL.LU R3, [R1+0x3400] ;  /* 0x0034000001037983 */ /* 0x001f680000300800 */
[----:B------:R0:W-:Y:S04]  /*2e210*/  STL [R1+0xf4c], R8 ;  /* 0x000f4c0801007387 */ /* 0x0001e80000100800 */
[----:B0-----:R-:W3:Y:S04]  /*2e220*/  LDL.LU R8, [R1+0x33fc] ;  /* 0x0033fc0001087983 */ /* 0x001ee80000300800 */
[----:B------:R0:W-:Y:S04]  /*2e230*/  STL [R1+0xf50], R0 ;  /* 0x000f500001007387 */ /* 0x0001e80000100800 */
[----:B0-----:R-:W2:Y:S01]  /*2e240*/  LDL.LU R0, [R1+0x33f8] ;  /* 0x0033f80001007983 */ /* 0x001ea20000300800 */
[----:B------:R-:W-:-:S02]  /*2e250*/  SHF.R.S32.HI R29, RZ, 0x1f, R29 ;  /* 0x0000001fff1d7819 */ /* 0x000fc4000001141d */
[----:B------:R-:W-:-:S03]  /*2e260*/  SHF.R.S32.HI R18, RZ, 0x1f, R18 ;  /* 0x0000001fff127819 */ /* 0x000fc60000011412 */
[----:B------:R0:W-:Y:S01]  /*2e270*/  STL [R1+0xf54], R29 ;  /* 0x000f541d01007387 */ /* 0x0001e20000100800 */
[----:B------:R-:W-:-:S03]  /*2e280*/  SHF.R.S32.HI R16, RZ, 0x1f, R16 ;  /* 0x0000001fff107819 */ /* 0x000fc60000011410 */
[----:B0-----:R-:W4:Y:S04]  /*2e290*/  LDL.LU R29, [R1+0x20] ;  /* 0x00002000011d7983 */ /* 0x001f280000300800 */
[----:B------:R0:W-:Y:S02]  /*2e2a0*/  STL [R1+0xf58], R18 ;  /* 0x000f581201007387 */ /* 0x0001e40000100800 */
[----:B0-----:R-:W-:Y:S02]  /*2e2b0*/  SHF.R.S32.HI R18, RZ, 0x1f, R17 ;  /* 0x0000001fff127819 */ /* 0x001fe40000011411 */
[----:B------:R-:W-:Y:S02]  /*2e2c0*/  SHF.R.S32.HI R17, RZ, 0x1f, R4 ;  /* 0x0000001fff117819 */ /* 0x000fe40000011404 */
[----:B------:R-:W4:Y:S04]  /*2e2d0*/  LDL.LU R4, [R1+0xc4] ;  /* 0x0000c40001047983 */ /* 0x000f280000300800 */
[----:B------:R-:W-:Y:S04]  /*2e2e0*/  STL [R1+0xf5c], R18 ;  /* 0x000f5c1201007387 */ /* 0x000fe80000100800 */
[----:B------:R0:W-:Y:S02]  /*2e2f0*/  STL [R1+0xf60], R17 ;  /* 0x000f601101007387 */ /* 0x0001e40000100800 */
[----:B0-----:R-:W-:-:S02]  /*2e300*/  SHF.R.S32.HI R17, RZ, 0x1f, R6 ;  /* 0x0000001fff117819 */ /* 0x001fc40000011406 */
[----:B------:R-:W4:Y:S04]  /*2e310*/  LDL.LU R6, [R1+0x1c] ;  /* 0x00001c0001067983 */ /* 0x000f280000300800 */
[----:B------:R0:W-:Y:S04]  /*2e320*/  STL [R1+0xf64], R16 ;  /* 0x000f641001007387 */ /* 0x0001e80000100800 */
[----:B------:R-:W-:Y:S01]  /*2e330*/  STL [R1+0xf68], R17 ;  /* 0x000f681101007387 */ /* 0x000fe20000100800 */
[----:B0-----:R-:W-:Y:S02]  /*2e340*/  SHF.R.S32.HI R16, RZ, 0x1f, R15 ;  /* 0x0000001fff107819 */ /* 0x001fe4000001140f */
[----:B------:R-:W-:-:S02]  /*2e350*/  SHF.R.S32.HI R15, RZ, 0x1f, R14 ;  /* 0x0000001fff0f7819 */ /* 0x000fc4000001140e */
[----:B------:R-:W-:Y:S01]  /*2e360*/  SHF.R.S32.HI R14, RZ, 0x1f, R13 ;  /* 0x0000001fff0e7819 */ /* 0x000fe2000001140d */
[----:B------:R-:W-:Y:S01]  /*2e370*/  STL [R1+0xf6c], R16 ;  /* 0x000f6c1001007387 */ /* 0x000fe20000100800 */
[----:B------:R-:W-:-:S03]  /*2e380*/  SHF.R.S32.HI R13, RZ, 0x1f, R5 ;  /* 0x0000001fff0d7819 */ /* 0x000fc60000011405 */
[----:B------:R-:W-:Y:S04]  /*2e390*/  STL [R1+0xf70], R15 ;  /* 0x000f700f01007387 */ /* 0x000fe80000100800 */
[----:B------:R-:W4:Y:S04]  /*2e3a0*/  LDL.LU R18, [R1+0xc0] ;  /* 0x0000c00001127983 */ /* 0x000f280000300800 */
[----:B------:R-:W-:Y:S04]  /*2e3b0*/  STL [R1+0xf74], R14 ;  /* 0x000f740e01007387 */ /* 0x000fe80000100800 */
[----:B------:R-:W4:Y:S01]  /*2e3c0*/  LDL.LU R5, [R1+0x18] ;  /* 0x0000180001057983 */ /* 0x000f220000300800 */
[----:B------:R-:W-:-:S03]  /*2e3d0*/  SHF.R.S32.HI R9, RZ, 0x1f, R9 ;  /* 0x0000001fff097819 */ /* 0x000fc60000011409 */
[----:B------:R0:W-:Y:S02]  /*2e3e0*/  STL [R1+0xf78], R13 ;  /* 0x000f780d01007387 */ /* 0x0001e40000100800 */
[----:B0-----:R-:W-:-:S05]  /*2e3f0*/  SHF.R.S32.HI R13, RZ, 0x1f, R12 ;  /* 0x0000001fff0d7819 */ /* 0x001fca000001140c */
[----:B------:R3:W-:Y:S02]  /*2e400*/  STL [R1+0xf7c], R13 ;  /* 0x000f7c0d01007387 */ /* 0x0007e40000100800 */
[----:B---3--:R-:W-:Y:S02]  /*2e410*/  SHF.R.S32.HI R13, RZ, 0x1f, R8 ;  /* 0x0000001fff0d7819 */ /* 0x008fe40000011408 */
[----:B--2---:R-:W-:Y:S02]  /*2e420*/  SHF.R.S32.HI R12, RZ, 0x1f, R0 ;  /* 0x0000001fff0c7819 */ /* 0x004fe40000011400 */
[----:B------:R-:W5:Y:S04]  /*2e430*/  LDL.LU R0, [R1+0x33f4] ;  /* 0x0033f40001007983 */ /* 0x000f680000300800 */
[----:B------:R0:W-:Y:S04]  /*2e440*/  STL [R1+0xf80], R9 ;  /* 0x000f800901007387 */ /* 0x0001e80000100800 */
[----:B------:R-:W2:Y:S04]  /*2e450*/  LDL.LU R17, [R1+0xbc] ;  /* 0x0000bc0001117983 */ /* 0x000ea80000300800 */
[----:B0-----:R-:W3:Y:S04]  /*2e460*/  LDL.LU R9, [R1+0x14] ;  /* 0x0000140001097983 */ /* 0x001ee80000300800 */
[----:B------:R0:W-:Y:S04]  /*2e470*/  STL [R1+0xf84], R12 ;  /* 0x000f840c01007387 */ /* 0x0001e80000100800 */
[----:B------:R-:W4:Y:S01]  /*2e480*/  LDL.LU R8, [R1+0x33f0] ;  /* 0x0033f00001087983 */ /* 0x000f220000300800 */
[----:B0-----:R-:W-:-:S02]  /*2e490*/  SHF.R.S32.HI R12, RZ, 0x1f, R11 ;  /* 0x0000001fff0c7819 */ /* 0x001fc4000001140b */
[----:B------:R-:W-:Y:S01]  /*2e4a0*/  SHF.R.S32.HI R11, RZ, 0x1f, R10 ;  /* 0x0000001fff0b7819 */ /* 0x000fe2000001140a */
[----:B------:R-:W-:Y:S01]  /*2e4b0*/  STL [R1+0xf88], R13 ;  /* 0x000f880d01007387 */ /* 0x000fe20000100800 */
[----:B------:R-:W-:-:S03]  /*2e4c0*/  SHF.R.S32.HI R10, RZ, 0x1f, R7 ;  /* 0x0000001fff0a7819 */ /* 0x000fc60000011407 */
[----:B------:R-:W3:Y:S04]  /*2e4d0*/  LDL.LU R16, [R1+0xb8] ;  /* 0x0000b80001107983 */ /* 0x000ee80000300800 */
[----:B------:R-:W-:Y:S04]  /*2e4e0*/  STL [R1+0xf8c], R12 ;  /* 0x000f8c0c01007387 */ /* 0x000fe80000100800 */
[----:B------:R5:W-:Y:S04]  /*2e4f0*/  STL [R1+0xf90], R11 ;  /* 0x000f900b01007387 */ /* 0x000be80000100800 */
[----:B------:R-:W3:Y:S04]  /*2e500*/  LDL.LU R7, [R1+0x10] ;  /* 0x0000100001077983 */ /* 0x000ee80000300800 */
[----:B------:R4:W-:Y:S01]  /*2e510*/  STL [R1+0xf94], R10 ;  /* 0x000f940a01007387 */ /* 0x0009e20000100800 */
[----:B-----5:R-:W-:-:S02]  /*2e520*/  IADD3 R11, P3, R3, R0, RZ ;  /* 0x00000000030b7210 */ /* 0x020fc40007f7e0ff */
[-C--:B----4-:R-:W-:Y:S02]  /*2e530*/  IADD3 R10, P5, R3, R8.reuse, RZ ;  /* 0x00000008030a7210 */ /* 0x090fe40007fbe0ff */
[----:B------:R-:W4:Y:S04]  /*2e540*/  LDL.LU R3, [R1+0x33ec] ;  /* 0x0033ec0001037983 */ /* 0x000f280000300800 */
[----:B------:R0:W-:Y:S04]  /*2e550*/  STL [R1+0x325c], R11 ;  /* 0x00325c0b01007387 */ /* 0x0001e80000100800 */
[----:B------:R-:W5:Y:S04]  /*2e560*/  LDL.LU R15, [R1+0xb4] ;  /* 0x0000b400010f7983 */ /* 0x000f680000300800 */
[----:B------:R-:W5:Y:S01]  /*2e570*/  LDL.LU R14, [R1+0xc] ;  /* 0x00000c00010e7983 */ /* 0x000f620000300800 */
[----:B0-----:R-:W-:-:S03]  /*2e580*/  IADD3 R11, P0, R2, R8, RZ ;  /* 0x00000008020b7210 */ /* 0x001fc60007f1e0ff */
[----:B------:R0:W-:Y:S02]  /*2e590*/  STL [R1+0x3254], R10 ;  /* 0x0032540a01007387 */ /* 0x0001e40000100800 */
[-C--:B0-----:R-:W-:Y:S02]  /*2e5a0*/  IADD3 R10, P4, R2, R0.reuse, RZ ;  /* 0x00000000020a7210 */ /* 0x081fe40007f9e0ff */
[----:B------:R-:W2:Y:S04]  /*2e5b0*/  LDL.LU R2, [R1+0x33e8] ;  /* 0x0033e80001027983 */ /* 0x000ea80000300800 */
[----:B------:R0:W-:Y:S04]  /*2e5c0*/  STL [R1+0x3258], R10 ;  /* 0x0032580a01007387 */ /* 0x0001e80000100800 */
[----:B------:R-:W5:Y:S04]  /*2e5d0*/  LDL.LU R13, [R1+0xb0] ;  /* 0x0000b000010d7983 */ /* 0x000f680000300800 */
[----:B------:R1:W-:Y:S01]  /*2e5e0*/  STL [R1+0x324c], R11 ;  /* 0x00324c0b01007387 */ /* 0x0003e20000100800 */
[----:B0-----:R-:W-:-:S03]  /*2e5f0*/  IADD3 R10, P1, R29, R0, RZ ;  /* 0x000000001d0a7210 */ /* 0x001fc60007f3e0ff */
[----:B-1----:R-:W5:Y:S01]  /*2e600*/  LDL.LU R11, [R1+0x8] ;  /* 0x00000800010b7983 */ /* 0x002f620000300800 */
[----:B------:R-:W-:-:S03]  /*2e610*/  IADD3 R29, P2, R29, R8, RZ ;  /* 0x000000081d1d7210 */ /* 0x000fc60007f5e0ff */
[----:B------:R0:W-:Y:S04]  /*2e620*/  STL [R1+0x3250], R10 ;  /* 0x0032500a01007387 */ /* 0x0001e80000100800 */
[----:B0-----:R-:W5:Y:S04]  /*2e630*/  LDL.LU R10, [R1+0xac] ;  /* 0x0000ac00010a7983 */ /* 0x001f680000300800 */
[----:B------:R0:W-:Y:S04]  /*2e640*/  STL [R1+0x3244], R29 ;  /* 0x0032441d01007387 */ /* 0x0001e80000100800 */
[----:B0-----:R-:W5:Y:S01]  /*2e650*/  LDL.LU R29, [R1+0x4] ;  /* 0x00000400011d7983 */ /* 0x001f620000300800 */
[----:B----4-:R-:W-:-:S05]  /*2e660*/  IMAD.X R12, R4, 0x1, R3, P3 ;  /* 0x00000001040c7824 */ /* 0x010fca00018e0603 */
[----:B------:R0:W-:Y:S02]  /*2e670*/  STL [R1+0x3240], R12 ;  /* 0x0032400c01007387 */ /* 0x0001e40000100800 */
[----:B0-----:R-:W-:-:S05]  /*2e680*/  IADD3 R12, P3, R6, R0, RZ ;  /* 0x00000000060c7210 */ /* 0x001fca0007f7e0ff */
[----:B------:R0:W-:Y:S01]  /*2e690*/  STL [R1+0x3248], R12 ;  /* 0x0032480c01007387 */ /* 0x0001e20000100800 */
[----:B--2---:R-:W-:-:S03]  /*2e6a0*/  IMAD.X R4, R4, 0x1, R2, P5 ;  /* 0x0000000104047824 */ /* 0x004fc600028e0602 */
[----:B0-----:R-:W2:Y:S04]  /*2e6b0*/  LDL.LU R12, [R1+0xa8] ;  /* 0x0000a800010c7983 */ /* 0x001ea80000300800 */
[----:B------:R0:W-:Y:S04]  /*2e6c0*/  STL [R1+0x323c], R4 ;  /* 0x00323c0401007387 */ /* 0x0001e80000100800 */
[----:B0-----:R-:W4:Y:S01]  /*2e6d0*/  LDL.LU R4, [R1] ;  /* 0x0000000001047983 */ /* 0x001f220000300800 */
[----:B------:R-:W-:-:S05]  /*2e6e0*/  IADD3 R6, P5, R6, R8, RZ ;  /* 0x0000000806067210 */ /* 0x000fca0007fbe0ff */
[----:B------:R0:W-:Y:S02]  /*2e6f0*/  STL [R1+0x3234], R6 ;  /* 0x0032340601007387 */ /* 0x0001e40000100800 */
[C---:B0-----:R-:W-:Y:S02]  /*2e700*/  IMAD.X R6, R18.reuse, 0x1, R3, P4 ;  /* 0x0000000112067824 */ /* 0x041fe400020e0603 */
[----:B------:R-:W-:-:S03]  /*2e710*/  IMAD.X R18, R18, 0x1, R2, P0 ;  /* 0x0000000112127824 */ /* 0x000fc600000e0602 */
[----:B------:R0:W-:Y:S02]  /*2e720*/  STL [R1+0x3230], R6 ;  /* 0x0032300601007387 */ /* 0x0001e40000100800 */
[C---:B0-----:R-:W-:Y:S02]  /*2e730*/  IADD3 R6, P4, R5.reuse, R0, RZ ;  /* 0x0000000005067210 */ /* 0x041fe40007f9e0ff */
[----:B------:R-:W-:-:S03]  /*2e740*/  IADD3 R5, P0, R5, R8, RZ ;  /* 0x0000000805057210 */ /* 0x000fc60007f1e0ff */
[----:B------:R0:W-:Y:S04]  /*2e750*/  STL [R1+0x3238], R6 ;  /* 0x0032380601007387 */ /* 0x0001e80000100800 */
[----:B0-----:R-:W4:Y:S04]  /*2e760*/  LDL.LU R6, [R1+0xa4] ;  /* 0x0000a40001067983 */ /* 0x001f280000300800 */
[----:B------:R0:W-:Y:S04]  /*2e770*/  STL [R1+0x322c], R18 ;  /* 0x00322c1201007387 */ /* 0x0001e80000100800 */
[----:B0-----:R-:W4:Y:S04]  /*2e780*/  LDL.LU R18, [R1+0x33e4] ;  /* 0x0033e40001127983 */ /* 0x001f280000300800 */
[----:B------:R0:W-:Y:S02]  /*2e790*/  STL [R1+0x3224], R5 ;  /* 0x0032240501007387 */ /* 0x0001e40000100800 */
[----:B0-----:R-:W-:-:S02]  /*2e7a0*/  IMAD.X R5, R17, 0x1, R3, P1 ;  /* 0x0000000111057824 */ /* 0x001fc400008e0603 */
[----:B------:R-:W-:-:S03]  /*2e7b0*/  IMAD.X R17, R17, 0x1, R2, P2 ;  /* 0x0000000111117824 */ /* 0x000fc600010e0602 */
[----:B------:R3:W-:Y:S02]  /*2e7c0*/  STL [R1+0x3220], R5 ;  /* 0x0032200501007387 */ /* 0x0007e40000100800 */
[C---:B---3--:R-:W-:Y:S02]  /*2e7d0*/  IADD3 R5, P1, R9.reuse, R0, RZ ;  /* 0x0000000009057210 */ /* 0x048fe40007f3e0ff */
[----:B------:R-:W-:-:S03]  /*2e7e0*/  IADD3 R9, P2, R9, R8, RZ ;  /* 0x0000000809097210 */ /* 0x000fc60007f5e0ff */
[----:B------:R0:W-:Y:S04]  /*2e7f0*/  STL [R1+0x3228], R5 ;  /* 0x0032280501007387 */ /* 0x0001e80000100800 */
[----:B0-----:R-:W3:Y:S04]  /*2e800*/  LDL.LU R5, [R1+0xa0] ;  /* 0x0000a00001057983 */ /* 0x001ee80000300800 */
[----:B------:R0:W-:Y:S04]  /*2e810*/  STL [R1+0x321c], R17 ;  /* 0x00321c1101007387 */ /* 0x0001e80000100800 */
[----:B------:R1:W-:Y:S01]  /*2e820*/  STL [R1+0x3214], R9 ;  /* 0x0032140901007387 */ /* 0x0003e20000100800 */
[----:B0-----:R-:W-:-:S03]  /*2e830*/  IMAD.X R17, R16, 0x1, R3, P3 ;  /* 0x0000000110117824 */ /* 0x001fc600018e0603 */
[----:B-1----:R-:W3:Y:S01]  /*2e840*/  LDL.LU R9, [R1+0x9c] ;  /* 0x00009c0001097983 */ /* 0x002ee20000300800 */
[----:B------:R-:W-:-:S03]  /*2e850*/  IMAD.X R16, R16, 0x1, R2, P5 ;  /* 0x0000000110107824 */ /* 0x000fc600028e0602 */
[----:B------:R0:W-:Y:S02]  /*2e860*/  STL [R1+0x3210], R17 ;  /* 0x0032101101007387 */ /* 0x0001e40000100800 */
[C---:B0-----:R-:W-:Y:S02]  /*2e870*/  IADD3 R17, P3, R7.reuse, R0, RZ ;  /* 0x0000000007117210 */ /* 0x041fe40007f7e0ff */
[----:B------:R-:W-:-:S03]  /*2e880*/  IADD3 R7, P5, R7, R8, RZ ;  /* 0x0000000807077210 */ /* 0x000fc60007fbe0ff */
[----:B------:R0:W-:Y:S04]  /*2e890*/  STL [R1+0x3218], R17 ;  /* 0x0032181101007387 */ /* 0x0001e80000100800 */
[----:B0-----:R-:W3:Y:S04]  /*2e8a0*/  LDL.LU R17, [R1+0x33e0] ;  /* 0x0033e00001117983 */ /* 0x001ee80000300800 */
[----:B------:R0:W-:Y:S04]  /*2e8b0*/  STL [R1+0x320c], R16 ;  /* 0x00320c1001007387 */ /* 0x0001e80000100800 */
[----:B0-----:R-:W3:Y:S04]  /*2e8c0*/  LDL.LU R16, [R1+0x33dc] ;  /* 0x0033dc0001107983 */ /* 0x001ee80000300800 */
[----:B------:R5:W-:Y:S02]  /*2e8d0*/  STL [R1+0x3204], R7 ;  /* 0x0032040701007387 */ /* 0x000be40000100800 */
[----:B-----5:R-:W-:-:S02]  /*2e8e0*/  IMAD.X R7, R15, 0x1, R3, P4 ;  /* 0x000000010f077824 */ /* 0x020fc400020e0603 */
[----:B------:R-:W-:-:S03]  /*2e8f0*/  IMAD.X R15, R15, 0x1, R2, P0 ;  /* 0x000000010f0f7824 */ /* 0x000fc600000e0602 */
[----:B------:R0:W-:Y:S02]  /*2e900*/  STL [R1+0x3200], R7 ;  /* 0x0032000701007387 */ /* 0x0001e40000100800 */
[C---:B0-----:R-:W-:Y:S02]  /*2e910*/  IADD3 R7, P4, R14.reuse, R0, RZ ;  /* 0x000000000e077210 */ /* 0x041fe40007f9e0ff */
[----:B------:R-:W-:-:S03]  /*2e920*/  IADD3 R14, P0, R14, R8, RZ ;  /* 0x000000080e0e7210 */ /* 0x000fc60007f1e0ff */
[----:B------:R0:W-:Y:S04]  /*2e930*/  STL [R1+0x3208], R7 ;  /* 0x0032080701007387 */ /* 0x0001e80000100800 */
[----:B0-----:R-:W5:Y:S04]  /*2e940*/  LDL.LU R7, [R1+0x98] ;  /* 0x0000980001077983 */ /* 0x001f680000300800 */
[----:B------:R0:W-:Y:S04]  /*2e950*/  STL [R1+0x31fc], R15 ;  /* 0x0031fc0f01007387 */ /* 0x0001e80000100800 */
[----:B0-----:R-:W5:Y:S04]  /*2e960*/  LDL.LU R15, [R1+0x33d8] ;  /* 0x0033d800010f7983 */ /* 0x001f680000300800 */
[----:B------:R0:W-:Y:S02]  /*2e970*/  STL [R1+0x31f4], R14 ;  /* 0x0031f40e01007387 */ /* 0x0001e40000100800 */
[----:B0-----:R-:W-:-:S02]  /*2e980*/  IMAD.X R14, R13, 0x1, R3, P1 ;  /* 0x000000010d0e7824 */ /* 0x001fc400008e0603 */
        /* <DEDUP_REMOVED lines=19> */
[----:B--2---:R-:W-:-:S05]  /*2eac0*/  IMAD.X R29, R12, 0x1, R3, P4 ;  /* 0x000000010c1d7824 */ /* 0x004fca00020e0603 */
[----:B------:R4:W-:Y:S02]  /*2ead0*/  STL [R1+0x31d0], R29 ;  /* 0x0031d01d01007387 */ /* 0x0009e40000100800 */
[----:B----4-:R-:W-:-:S05]  /*2eae0*/  IADD3 R29, P4, R4, R0, RZ ;  /* 0x00000000041d7210 */ /* 0x010fca0007f9e0ff */
[----:B------:R0:W-:Y:S04]  /*2eaf0*/  STL [R1+0x31d8], R29 ;  /* 0x0031d81d01007387 */ /* 0x0001e80000100800 */
[----:B0-----:R-:W2:Y:S01]  /*2eb00*/  LDL.LU R29, [R1+0x33c4] ;  /* 0x0033c400011d7983 */ /* 0x001ea20000300800 */
[----:B------:R-:W-:Y:S01]  /*2eb10*/  IMAD.X R12, R12, 0x1, R2, P0 ;  /* 0x000000010c0c7824 */ /* 0x000fe200000e0602 */
[----:B------:R-:W-:-:S04]  /*2eb20*/  IADD3 R4, P0, R4, R8, RZ ;  /* 0x0000000804047210 */ /* 0x000fc80007f1e0ff */
[----:B------:R0:W-:Y:S04]  /*2eb30*/  STL [R1+0x31cc], R12 ;  /* 0x0031cc0c01007387 */ /* 0x0001e80000100800 */
[----:B0-----:R-:W4:Y:S04]  /*2eb40*/  LDL.LU R12, [R1+0x8c] ;  /* 0x00008c00010c7983 */ /* 0x001f280000300800 */
[----:B------:R0:W-:Y:S02]  /*2eb50*/  STL [R1+0x31c4], R4 ;  /* 0x0031c40401007387 */ /* 0x0001e40000100800 */
[----:B0-----:R-:W-:-:S05]  /*2eb60*/  IMAD.X R4, R6, 0x1, R3, P1 ;  /* 0x0000000106047824 */ /* 0x001fca00008e0603 */
[----:B------:R2:W-:Y:S02]  /*2eb70*/  STL [R1+0x31c0], R4 ;  /* 0x0031c00401007387 */ /* 0x0005e40000100800 */
[----:B--2---:R-:W-:-:S05]  /*2eb80*/  IADD3 R4, P1, R29, R0, RZ ;  /* 0x000000001d047210 */ /* 0x004fca0007f3e0ff */
[----:B------:R0:W-:Y:S04]  /*2eb90*/  STL [R1+0x31c8], R4 ;  /* 0x0031c80401007387 */ /* 0x0001e80000100800 */
[----:B0-----:R-:W2:Y:S01]  /*2eba0*/  LDL.LU R4, [R1+0x33c0] ;  /* 0x0033c00001047983 */ /* 0x001ea20000300800 */
[----:B------:R-:W-:-:S05]  /*2ebb0*/  IMAD.X R6, R6, 0x1, R2, P2 ;  /* 0x0000000106067824 */ /* 0x000fca00010e0602 */
[----:B------:R0:W-:Y:S02]  /*2ebc0*/  STL [R1+0x31bc], R6 ;  /* 0x0031bc0601007387 */ /* 0x0001e40000100800 */
[----:B0-----:R-:W-:Y:S02]  /*2ebd0*/  IADD3 R6, P2, R29, R8, RZ ;  /* 0x000000081d067210 */ /* 0x001fe40007f5e0ff */
[----:B------:R-:W4:Y:S04]  /*2ebe0*/  LDL.LU R29, [R1+0x90] ;  /* 0x00009000011d7983 */ /* 0x000f280000300800 */
[----:B------:R3:W-:Y:S02]  /*2ebf0*/  STL [R1+0x31b4], R6 ;  /* 0x0031b40601007387 */ /* 0x0007e40000100800 */
[----:B---3--:R-:W-:-:S02]  /*2ec00*/  IMAD.X R6, R5, 0x1, R3, P3 ;  /* 0x0000000105067824 */ /* 0x008fc400018e0603 */
[----:B------:R-:W-:-:S03]  /*2ec10*/  IMAD.X R5, R5, 0x1, R2, P5 ;  /* 0x0000000105057824 */ /* 0x000fc600028e0602 */
[----:B------:R2:W-:Y:S02]  /*2ec20*/  STL [R1+0x31b0], R6 ;  /* 0x0031b00601007387 */ /* 0x0005e40000100800 */
[----:B--2---:R-:W-:-:S05]  /*2ec30*/  IADD3 R6, P3, R4, R0, RZ ;  /* 0x0000000004067210 */ /* 0x004fca0007f7e0ff */
[----:B------:R0:W-:Y:S04]  /*2ec40*/  STL [R1+0x31b8], R6 ;  /* 0x0031b80601007387 */ /* 0x0001e80000100800 */
[----:B0-----:R-:W2:Y:S04]  /*2ec50*/  LDL.LU R6, [R1+0x33bc] ;  /* 0x0033bc0001067983 */ /* 0x001ea80000300800 */
[----:B------:R0:W-:Y:S04]  /*2ec60*/  STL [R1+0x31ac], R5 ;  /* 0x0031ac0501007387 */ /* 0x0001e80000100800 */
[----:B0-----:R-:W3:Y:S01]  /*2ec70*/  LDL.LU R5, [R1+0x33b8] ;  /* 0x0033b80001057983 */ /* 0x001ee20000300800 */
[----:B------:R-:W-:-:S05]  /*2ec80*/  IADD3 R4, P5, R4, R8, RZ ;  /* 0x0000000804047210 */ /* 0x000fca0007fbe0ff */
[----:B------:R0:W-:Y:S02]  /*2ec90*/  STL [R1+0x31a4], R4 ;  /* 0x0031a40401007387 */ /* 0x0001e40000100800 */
[----:B0-----:R-:W-:-:S05]  /*2eca0*/  IMAD.X R4, R9, 0x1, R3, P4 ;  /* 0x0000000109047824 */ /* 0x001fca00020e0603 */
[----:B------:R3:W-:Y:S02]  /*2ecb0*/  STL [R1+0x31a0], R4 ;  /* 0x0031a00401007387 */ /* 0x0007e40000100800 */
[----:B---3--:R-:W-:-:S05]  /*2ecc0*/  IADD3 R4, P4, R5, R0, RZ ;  /* 0x0000000005047210 */ /* 0x008fca0007f9e0ff */
[----:B------:R0:W-:Y:S02]  /*2ecd0*/  STL [R1+0x31a8], R4 ;  /* 0x0031a80401007387 */ /* 0x0001e40000100800 */
[----:B0-----:R-:W-:Y:S01]  /*2ece0*/  IMAD.X R4, R9, 0x1, R2, P0 ;  /* 0x0000000109047824 */ /* 0x001fe200000e0602 */
[----:B------:R-:W-:Y:S02]  /*2ecf0*/  IADD3 R9, P0, R5, R8, RZ ;  /* 0x0000000805097210 */ /* 0x000fe40007f1e0ff */
[----:B------:R-:W3:Y:S04]  /*2ed00*/  LDL.LU R5, [R1+0x94] ;  /* 0x0000940001057983 */ /* 0x000ee80000300800 */
[----:B------:R0:W-:Y:S04]  /*2ed10*/  STL [R1+0x319c], R4 ;  /* 0x00319c0401007387 */ /* 0x0001e80000100800 */
[----:B0-----:R-:W4:Y:S04]  /*2ed20*/  LDL.LU R4, [R1+0x80] ;  /* 0x0000800001047983 */ /* 0x001f280000300800 */
[----:B------:R5:W-:Y:S02]  /*2ed30*/  STL [R1+0x3194], R9 ;  /* 0x0031940901007387 */ /* 0x000be40000100800 */
[----:B-----5:R-:W-:-:S02]  /*2ed40*/  IMAD.X R9, R7, 0x1, R3, P1 ;  /* 0x0000000107097824 */ /* 0x020fc400008e0603 */
[----:B------:R-:W-:-:S03]  /*2ed50*/  IMAD.X R7, R7, 0x1, R2, P2 ;  /* 0x0000000107077824 */ /* 0x000fc600010e0602 */
[----:B------:R2:W-:Y:S02]  /*2ed60*/  STL [R1+0x3190], R9 ;  /* 0x0031900901007387 */ /* 0x0005e40000100800 */
[----:B--2---:R-:W-:-:S05]  /*2ed70*/  IADD3 R9, P1, R6, R0, RZ ;  /* 0x0000000006097210 */ /* 0x004fca0007f3e0ff */
[----:B------:R0:W-:Y:S04]  /*2ed80*/  STL [R1+0x3198], R9 ;  /* 0x0031980901007387 */ /* 0x0001e80000100800 */
[----:B0-----:R-:W2:Y:S04]  /*2ed90*/  LDL.LU R9, [R1+0x33b4] ;  /* 0x0033b40001097983 */ /* 0x001ea80000300800 */
[----:B------:R0:W-:Y:S04]  /*2eda0*/  STL [R1+0x318c], R7 ;  /* 0x00318c0701007387 */ /* 0x0001e80000100800 */
[----:B0-----:R-:W5:Y:S01]  /*2edb0*/  LDL.LU R7, [R1+0x33b0] ;  /* 0x0033b00001077983 */ /* 0x001f620000300800 */
[----:B------:R-:W-:-:S05]  /*2edc0*/  IADD3 R6, P2, R6, R8, RZ ;  /* 0x0000000806067210 */ /* 0x000fca0007f5e0ff */
[----:B------:R3:W-:Y:S02]  /*2edd0*/  STL [R1+0x3184], R6 ;  /* 0x0031840601007387 */ /* 0x0007e40000100800 */
[----:B---3--:R-:W-:-:S05]  /*2ede0*/  IMAD.X R6, R5, 0x1, R3, P3 ;  /* 0x0000000105067824 */ /* 0x008fca00018e0603 */
[----:B------:R5:W-:Y:S02]  /*2edf0*/  STL [R1+0x3180], R6 ;  /* 0x0031800601007387 */ /* 0x000be40000100800 */
[----:B-----5:R-:W-:-:S05]  /*2ee00*/  IADD3 R6, P3, R7, R0, RZ ;  /* 0x0000000007067210 */ /* 0x020fca0007f7e0ff */
[----:B------:R0:W-:Y:S02]  /*2ee10*/  STL [R1+0x3188], R6 ;  /* 0x0031880601007387 */ /* 0x0001e40000100800 */
[----:B0-----:R-:W-:Y:S01]  /*2ee20*/  IMAD.X R6, R5, 0x1, R2, P5 ;  /* 0x0000000105067824 */ /* 0x001fe200028e0602 */
[----:B------:R-:W-:Y:S02]  /*2ee30*/  IADD3 R5, P5, R7, R8, RZ ;  /* 0x0000000807057210 */ /* 0x000fe40007fbe0ff */
[----:B------:R-:W3:Y:S04]  /*2ee40*/  LDL.LU R7, [R1+0x84] ;  /* 0x0000840001077983 */ /* 0x000ee80000300800 */
[----:B------:R0:W-:Y:S04]  /*2ee50*/  STL [R1+0x317c], R6 ;  /* 0x00317c0601007387 */ /* 0x0001e80000100800 */
[----:B0-----:R-:W5:Y:S04]  /*2ee60*/  LDL.LU R6, [R1+0x78] ;  /* 0x0000780001067983 */ /* 0x001f680000300800 */
[----:B------:R4:W-:Y:S02]  /*2ee70*/  STL [R1+0x3174], R5 ;  /* 0x0031740501007387 */ /* 0x0009e40000100800 */
[----:B----4-:R-:W-:-:S05]  /*2ee80*/  IMAD.X R5, R29, 0x1, R3, P4 ;  /* 0x000000011d057824 */ /* 0x010fca00020e0603 */
[----:B------:R2:W-:Y:S02]  /*2ee90*/  STL [R1+0x3170], R5 ;  /* 0x0031700501007387 */ /* 0x0005e40000100800 */
[----:B--2---:R-:W-:-:S05]  /*2eea0*/  IADD3 R5, P4, R9, R0, RZ ;  /* 0x0000000009057210 */ /* 0x004fca0007f9e0ff */
[----:B------:R0:W-:Y:S02]  /*2eeb0*/  STL [R1+0x3178], R5 ;  /* 0x0031780501007387 */ /* 0x0001e40000100800 */
[----:B0-----:R-:W-:Y:S01]  /*2eec0*/  IMAD.X R5, R29, 0x1, R2, P0 ;  /* 0x000000011d057824 */ /* 0x001fe200000e0602 */
[----:B------:R-:W-:Y:S02]  /*2eed0*/  IADD3 R29, P0, R9, R8, RZ ;  /* 0x00000008091d7210 */ /* 0x000fe40007f1e0ff */
[----:B------:R-:W2:Y:S04]  /*2eee0*/  LDL.LU R9, [R1+0x88] ;  /* 0x0000880001097983 */ /* 0x000ea80000300800 */
[----:B------:R0:W-:Y:S04]  /*2eef0*/  STL [R1+0x316c], R5 ;  /* 0x00316c0501007387 */ /* 0x0001e80000100800 */
[----:B0-----:R-:W4:Y:S04]  /*2ef00*/  LDL.LU R5, [R1+0x74] ;  /* 0x0000740001057983 */ /* 0x001f280000300800 */
[----:B------:R0:W-:Y:S02]  /*2ef10*/  STL [R1+0x3164], R29 ;  /* 0x0031641d01007387 */ /* 0x0001e40000100800 */
[----:B0-----:R-:W-:-:S05]  /*2ef20*/  IMAD.X R29, R12, 0x1, R3, P1 ;  /* 0x000000010c1d7824 */ /* 0x001fca00008e0603 */
[----:B------:R0:W-:Y:S02]  /*2ef30*/  STL [R1+0x3160], R29 ;  /* 0x0031601d01007387 */ /* 0x0001e40000100800 */
[----:B0-----:R-:W-:-:S05]  /*2ef40*/  IADD3 R29, P1, R10, R0, RZ ;  /* 0x000000000a1d7210 */ /* 0x001fca0007f3e0ff */
[----:B------:R0:W-:Y:S02]  /*2ef50*/  STL [R1+0x3168], R29 ;  /* 0x0031681d01007387 */ /* 0x0001e40000100800 */
[----:B0-----:R-:W-:Y:S01]  /*2ef60*/  IMAD.X R29, R12, 0x1, R2, P2 ;  /* 0x000000010c1d7824 */ /* 0x001fe200010e0602 */
[----:B------:R-:W-:Y:S02]  /*2ef70*/  IADD3 R12, P2, R10, R8, RZ ;  /* 0x000000080a0c7210 */ /* 0x000fe40007f5e0ff */
[----:B------:R-:W5:Y:S04]  /*2ef80*/  LDL.LU R10, [R1+0x7c] ;  /* 0x00007c00010a7983 */ /* 0x000f680000300800 */
[----:B------:R0:W-:Y:S04]  /*2ef90*/  STL [R1+0x315c], R29 ;  /* 0x00315c1d01007387 */ /* 0x0001e80000100800 */
[----:B0-----:R-:W4:Y:S04]  /*2efa0*/  LDL.LU R29, [R1+0x70] ;  /* 0x00007000011d7983 */ /* 0x001f280000300800 */
[----:B------:R2:W-:Y:S02]  /*2efb0*/  STL [R1+0x3154], R12 ;  /* 0x0031540c01007387 */ /* 0x0005e40000100800 */
[----:B--2---:R-:W-:-:S05]  /*2efc0*/  IMAD.X R12, R9, 0x1, R3, P3 ;  /* 0x00000001090c7824 */ /* 0x004fca00018e0603 */
[----:B------:R0:W-:Y:S02]  /*2efd0*/  STL [R1+0x3150], R12 ;  /* 0x0031500c01007387 */ /* 0x0001e40000100800 */
[----:B0-----:R-:W-:-:S05]  /*2efe0*/  IADD3 R12, P3, R11, R0, RZ ;  /* 0x000000000b0c7210 */ /* 0x001fca0007f7e0ff */
[----:B------:R0:W-:Y:S04]  /*2eff0*/  STL [R1+0x3158], R12 ;  /* 0x0031580c01007387 */ /* 0x0001e80000100800 */
[----:B0-----:R-:W2:Y:S01]  /*2f000*/  LDL.LU R12, [R1+0x33ac] ;  /* 0x0033ac00010c7983 */ /* 0x001ea20000300800 */
[----:B------:R-:W-:Y:S01]  /*2f010*/  IMAD.X R9, R9, 0x1, R2, P5 ;  /* 0x0000000109097824 */ /* 0x000fe200028e0602 */
[----:B------:R-:W-:-:S04]  /*2f020*/  IADD3 R11, P5, R11, R8, RZ ;  /* 0x000000080b0b7210 */ /* 0x000fc80007fbe0ff */
[----:B------:R0:W-:Y:S04]  /*2f030*/  STL [R1+0x314c], R9 ;  /* 0x00314c0901007387 */ /* 0x0001e80000100800 */
[----:B0-----:R-:W4:Y:S04]  /*2f040*/  LDL.LU R9, [R1+0x6c] ;  /* 0x00006c0001097983 */ /* 0x001f280000300800 */
[----:B------:R3:W-:Y:S02]  /*2f050*/  STL [R1+0x3144], R11 ;  /* 0x0031440b01007387 */ /* 0x0007e40000100800 */
[----:B---3--:R-:W-:-:S05]  /*2f060*/  IMAD.X R11, R7, 0x1, R3, P4 ;  /* 0x00000001070b7824 */ /* 0x008fca00020e0603 */
[----:B------:R2:W-:Y:S02]  /*2f070*/  STL [R1+0x3140], R11 ;  /* 0x0031400b01007387 */ /* 0x0005e40000100800 */
[----:B--2---:R-:W-:-:S05]  /*2f080*/  IADD3 R11, P4, R12, R0, RZ ;  /* 0x000000000c0b7210 */ /* 0x004fca0007f9e0ff */
[----:B------:R0:W-:Y:S02]  /*2f090*/  STL [R1+0x3148], R11 ;  /* 0x0031480b01007387 */ /* 0x0001e40000100800 */
[----:B0-----:R-:W-:Y:S01]  /*2f0a0*/  IMAD.X R11, R7, 0x1, R2, P0 ;  /* 0x00000001070b7824 */ /* 0x001fe200000e0602 */
[----:B------:R-:W-:Y:S01]  /*2f0b0*/  IADD3 R12, P0, R12, R8, RZ ;  /* 0x000000080c0c7210 */ /* 0x000fe20007f1e0ff */
[----:B------:R-:W2:Y:S04]  /*2f0c0*/  LDL.LU R7, [R1+0x68] ;  /* 0x0000680001077983 */ /* 0x000ea80000300800 */
[----:B------:R0:W-:Y:S04]  /*2f0d0*/  STL [R1+0x313c], R11 ;  /* 0x00313c0b01007387 */ /* 0x0001e80000100800 */
[----:B------:R1:W-:Y:S01]  /*2f0e0*/  STL [R1+0x3134], R12 ;  /* 0x0031340c01007387 */ /* 0x0003e20000100800 */
[----:B0-----:R-:W-:Y:S01]  /*2f0f0*/  IMAD.X R11, R4, 0x1, R3, P1 ;  /* 0x00000001040b7824 */ /* 0x001fe200008e0603 */
[----:B-1----:R-:W-:-:S04]  /*2f100*/  IADD3 R12, P1, R13, R0, RZ ;  /* 0x000000000d0c7210 */ /* 0x002fc80007f3e0ff */
[----:B------:R0:W-:Y:S02]  /*2f110*/  STL [R1+0x3130], R11 ;  /* 0x0031300b01007387 */ /* 0x0001e40000100800 */
[----:B0-----:R-:W-:Y:S02]  /*2f120*/  IMAD.X R11, R4, 0x1, R2, P2 ;  /* 0x00000001040b7824 */ /* 0x001fe400010e0602 */
[----:B------:R-:W3:Y:S04]  /*2f130*/  LDL.LU R4, [R1+0x64] ;  /* 0x0000640001047983 */ /* 0x000ee80000300800 */
[----:B------:R0:W-:Y:S04]  /*2f140*/  STL [R1+0x3138], R12 ;  /* 0x0031380c01007387 */ /* 0x0001e80000100800 */
[----:B------:R1:W-:Y:S01]  /*2f150*/  STL [R1+0x312c], R11 ;  /* 0x00312c0b01007387 */ /* 0x0003e20000100800 */
[----:B0-----:R-:W-:Y:S01]  /*2f160*/  IADD3 R12, P2, R13, R8, RZ ;  /* 0x000000080d0c7210 */ /* 0x001fe20007f5e0ff */
[----:B-----5:R-:W-:Y:S01]  /*2f170*/  IMAD.X R13, R10, 0x1, R3, P3 ;  /* 0x000000010a0d7824 */ /* 0x020fe200018e0603 */
[----:B-1----:R-:W-:-:S03]  /*2f180*/  IADD3 R11, P3, R14, R0, RZ ;  /* 0x000000000e0b7210 */ /* 0x002fc60007f7e0ff */
[----:B------:R0:W-:Y:S04]  /*2f190*/  STL [R1+0x3124], R12 ;  /* 0x0031240c01007387 */ /* 0x0001e80000100800 */
[----:B------:R1:W-:Y:S01]  /*2f1a0*/  STL [R1+0x3120], R13 ;  /* 0x0031200d01007387 */ /* 0x0003e20000100800 */
[----:B0-----:R-:W-:-:S03]  /*2f1b0*/  IMAD.X R12, R10, 0x1, R2, P5 ;  /* 0x000000010a0c7824 */ /* 0x001fc600028e0602 */
[----:B------:R-:W5:Y:S01]  /*2f1c0*/  LDL.LU R10, [R1+0x60] ;  /* 0x00006000010a7983 */ /* 0x000f620000300800 */
[----:B-1----:R-:W-:-:S03]  /*2f1d0*/  IMAD.X R13, R6, 0x1, R3, P4 ;  /* 0x00000001060d7824 */ /* 0x002fc600020e0603 */
[----:B------:R0:W-:Y:S04]  /*2f1e0*/  STL [R1+0x3128], R11 ;  /* 0x0031280b01007387 */ /* 0x0001e80000100800 */
[----:B------:R1:W-:Y:S01]  /*2f1f0*/  STL [R1+0x311c], R12 ;  /* 0x00311c0c01007387 */ /* 0x0003e20000100800 */
[----:B0-----:R-:W-:Y:S02]  /*2f200*/  IADD3 R11, P5, R14, R8, RZ ;  /* 0x000000080e0b7210 */ /* 0x001fe40007fbe0ff */
[----:B-1----:R-:W-:-:S03]  /*2f210*/  IADD3 R12, P4, R15, R0, RZ ;  /* 0x000000000f0c7210 */ /* 0x002fc60007f9e0ff */
[----:B------:R0:W-:Y:S04]  /*2f220*/  STL [R1+0x3114], R11 ;  /* 0x0031140b01007387 */ /* 0x0001e80000100800 */
[----:B------:R4:W-:Y:S01]  /*2f230*/  STL [R1+0x3110], R13 ;  /* 0x0031100d01007387 */ /* 0x0009e20000100800 */
[----:B0-----:R-:W-:-:S03]  /*2f240*/  IMAD.X R11, R6, 0x1, R2, P0 ;  /* 0x00000001060b7824 */ /* 0x001fc600000e0602 */
[----:B------:R-:W5:Y:S01]  /*2f250*/  LDL.LU R6, [R1+0x5c] ;  /* 0x00005c0001067983 */ /* 0x000f620000300800 */
[----:B----4-:R-:W-:-:S03]  /*2f260*/  IMAD.X R13, R5, 0x1, R3, P1 ;  /* 0x00000001050d7824 */ /* 0x010fc600008e0603 */
[----:B------:R0:W-:Y:S04]  /*2f270*/  STL [R1+0x3118], R12 ;  /* 0x0031180c01007387 */ /* 0x0001e80000100800 */
[----:B------:R1:W-:Y:S01]  /*2f280*/  STL [R1+0x310c], R11 ;  /* 0x00310c0b01007387 */ /* 0x0003e20000100800 */
[----:B0-----:R-:W-:Y:S02]  /*2f290*/  IADD3 R12, P0, R15, R8, RZ ;  /* 0x000000080f0c7210 */ /* 0x001fe40007f1e0ff */
[----:B-1----:R-:W-:-:S03]  /*2f2a0*/  IADD3 R11, P1, R16, R0, RZ ;  /* 0x00000000100b7210 */ /* 0x002fc60007f3e0ff */
[----:B------:R0:W-:Y:S04]  /*2f2b0*/  STL [R1+0x3104], R12 ;  /* 0x0031040c01007387 */ /* 0x0001e80000100800 */
[----:B------:R1:W-:Y:S01]  /*2f2c0*/  STL [R1+0x3100], R13 ;  /* 0x0031000d01007387 */ /* 0x0003e20000100800 */
[----:B0-----:R-:W-:-:S03]  /*2f2d0*/  IMAD.X R12, R5, 0x1, R2, P2 ;  /* 0x00000001050c7824 */ /* 0x001fc600010e0602 */
[----:B------:R-:W4:Y:S01]  /*2f2e0*/  LDL.LU R5, [R1+0x58] ;  /* 0x0000580001057983 */ /* 0x000f220000300800 */
[----:B-1----:R-:W-:-:S03]  /*2f2f0*/  IMAD.X R13, R29, 0x1, R3, P3 ;  /* 0x000000011d0d7824 */ /* 0x002fc600018e0603 */
[----:B------:R0:W-:Y:S04]  /*2f300*/  STL [R1+0x3108], R11 ;  /* 0x0031080b01007387 */ /* 0x0001e80000100800 */
[----:B------:R-:W-:Y:S01]  /*2f310*/  STL [R1+0x30fc], R12 ;  /* 0x0030fc0c01007387 */ /* 0x000fe20000100800 */
[----:B0-----:R-:W-:-:S05]  /*2f320*/  IADD3 R11, P2, R16, R8, RZ ;  /* 0x00000008100b7210 */ /* 0x001fca0007f5e0ff */
[----:B------:R0:W-:Y:S04]  /*2f330*/  STL [R1+0x30f4], R11 ;  /* 0x0030f40b01007387 */ /* 0x0001e80000100800 */
[----:B------:R-:W-:Y:S01]  /*2f340*/  STL [R1+0x30f0], R13 ;  /* 0x0030f00d01007387 */ /* 0x000fe20000100800 */
[----:B0-----:R-:W-:-:S03]  /*2f350*/  IMAD.X R11, R29, 0x1, R2, P5 ;  /* 0x000000011d0b7824 */ /* 0x001fc600028e0602 */
[----:B------:R-:W4:Y:S01]  /*2f360*/  LDL.LU R29, [R1+0x54] ;  /* 0x00005400011d7983 */ /* 0x000f220000300800 */
[----:B------:R-:W-:-:S05]  /*2f370*/  IADD3 R12, P3, R17, R0, RZ ;  /* 0x00000000110c7210 */ /* 0x000fca0007f7e0ff */
[----:B------:R0:W-:Y:S04]  /*2f380*/  STL [R1+0x30f8], R12 ;  /* 0x0030f80c01007387 */ /* 0x0001e80000100800 */
[----:B------:R1:W-:Y:S01]  /*2f390*/  STL [R1+0x30ec], R11 ;  /* 0x0030ec0b01007387 */ /* 0x0003e20000100800 */
[----:B0-----:R-:W-:Y:S01]  /*2f3a0*/  IADD3 R12, P5, R17, R8, RZ ;  /* 0x00000008110c7210 */ /* 0x001fe20007fbe0ff */
[----:B-1----:R-:W-:Y:S01]  /*2f3b0*/  IMAD.X R11, R9, 0x1, R3, P4 ;  /* 0x00000001090b7824 */ /* 0x002fe200020e0603 */
[----:B------:R-:W-:-:S03]  /*2f3c0*/  IADD3 R13, P4, R18, R0, RZ ;  /* 0x00000000120d7210 */ /* 0x000fc60007f9e0ff */
[----:B------:R0:W-:Y:S04]  /*2f3d0*/  STL [R1+0x30e4], R12 ;  /* 0x0030e40c01007387 */ /* 0x0001e80000100800 */
[----:B------:R1:W-:Y:S04]  /*2f3e0*/  STL [R1+0x30e0], R11 ;  /* 0x0030e00b01007387 */ /* 0x0003e80000100800 */
[----:B------:R-:W-:Y:S01]  /*2f3f0*/  STL [R1+0x30e8], R13 ;  /* 0x0030e80d01007387 */ /* 0x000fe20000100800 */
[----:B0-----:R-:W-:-:S03]  /*2f400*/  IMAD.X R12, R9, 0x1, R2, P0 ;  /* 0x00000001090c7824 */ /* 0x001fc600000e0602 */
[----:B------:R-:W4:Y:S01]  /*2f410*/  LDL.LU R9, [R1+0x50] ;  /* 0x0000500001097983 */ /* 0x000f220000300800 */
[----:B-1----:R-:W-:-:S03]  /*2f420*/  IADD3 R11, P0, R18, R8, RZ ;  /* 0x00000008120b7210 */ /* 0x002fc60007f1e0ff */
[----:B------:R2:W-:Y:S04]  /*2f430*/  STL [R1+0x30dc], R12 ;  /* 0x0030dc0c01007387 */ /* 0x0005e80000100800 */
[----:B------:R0:W-:Y:S01]  /*2f440*/  STL [R1+0x30d4], R11 ;  /* 0x0030d40b01007387 */ /* 0x0001e20000100800 */
[----:B--2---:R-:W-:Y:S01]  /*2f450*/  IMAD.X R12, R7, 0x1, R3, P1 ;  /* 0x00000001070c7824 */ /* 0x004fe200008e0603 */
[----:B0-----:R-:W-:Y:S01]  /*2f460*/  IADD3 R11, P1, R19, R0, RZ ;  /* 0x00000000130b7210 */ /* 0x001fe20007f3e0ff */
[----:B------:R-:W-:-:S03]  /*2f470*/  IMAD.X R7, R7, 0x1, R2, P2 ;  /* 0x0000000107077824 */ /* 0x000fc600010e0602 */
[----:B------:R0:W-:Y:S04]  /*2f480*/  STL [R1+0x30d0], R12 ;  /* 0x0030d00c01007387 */ /* 0x0001e80000100800 */
[----:B------:R-:W-:Y:S04]  /*2f490*/  STL [R1+0x30d8], R11 ;  /* 0x0030d80b01007387 */ /* 0x000fe80000100800 */
[----:B------:R1:W-:Y:S01]  /*2f4a0*/  STL [R1+0x30cc], R7 ;  /* 0x0030cc0701007387 */ /* 0x0003e20000100800 */
[----:B0-----:R-:W-:-:S03]  /*2f4b0*/  IADD3 R12, P2, R19, R8, RZ ;  /* 0x00000008130c7210 */ /* 0x001fc60007f5e0ff */
[----:B-1----:R-:W2:Y:S04]  /*2f4c0*/  LDL.LU R7, [R1+0x4c] ;  /* 0x00004c0001077983 */ /* 0x002ea80000300800 */
[----:B------:R0:W-:Y:S01]  /*2f4d0*/  STL [R1+0x30c4], R12 ;  /* 0x0030c40c01007387 */ /* 0x0001e20000100800 */
[----:B---3--:R-:W-:-:S05]  /*2f4e0*/  IMAD.X R11, R4, 0x1, R3, P3 ;  /* 0x00000001040b7824 */ /* 0x008fca00018e0603 */
[----:B------:R1:W-:Y:S01]  /*2f4f0*/  STL [R1+0x30c0], R11 ;  /* 0x0030c00b01007387 */ /* 0x0003e20000100800 */
[----:B0-----:R-:W-:-:S05]  /*2f500*/  IADD3 R12, P3, R20, R0, RZ ;  /* 0x00000000140c7210 */ /* 0x001fca0007f7e0ff */
[----:B------:R5:W-:Y:S01]  /*2f510*/  STL [R1+0x30c8], R12 ;  /* 0x0030c80c01007387 */ /* 0x000be20000100800 */
[----:B-1----:R-:W-:Y:S01]  /*2f520*/  IMAD.X R11, R4, 0x1, R2, P5 ;  /* 0x00000001040b7824 */ /* 0x002fe200028e0602 */
[----:B------:R-:W-:-:S04]  /*2f530*/  IADD3 R4, P5, R20, R8, RZ ;  /* 0x0000000814047210 */ /* 0x000fc80007fbe0ff */
[----:B------:R0:W-:Y:S04]  /*2f540*/  STL [R1+0x30bc], R11 ;  /* 0x0030bc0b01007387 */ /* 0x0001e80000100800 */
[----:B------:R1:W-:Y:S01]  /*2f550*/  STL [R1+0x30b4], R4 ;  /* 0x0030b40401007387 */ /* 0x0003e20000100800 */
[C---:B-----5:R-:W-:Y:S01]  /*2f560*/  IMAD.X R12, R10.reuse, 0x1, R3, P4 ;  /* 0x000000010a0c7824 */ /* 0x060fe200020e0603 */
[----:B0-----:R-:W-:Y:S02]  /*2f570*/  IADD3 R11, P4, R21, R0, RZ ;  /* 0x00000000150b7210 */ /* 0x001fe40007f9e0ff */
[----:B-1----:R-:W3:Y:S01]  /*2f580*/  LDL.LU R4, [R1+0x48] ;  /* 0x0000480001047983 */ /* 0x002ee20000300800 */
[----:B------:R-:W-:-:S03]  /*2f590*/  IMAD.X R10, R10, 0x1, R2, P0 ;  /* 0x000000010a0a7824 */ /* 0x000fc600000e0602 */
[----:B------:R-:W-:Y:S04]  /*2f5a0*/  STL [R1+0x30b0], R12 ;  /* 0x0030b00c01007387 */ /* 0x000fe80000100800 */
[----:B------:R0:W-:Y:S04]  /*2f5b0*/  STL [R1+0x30b8], R11 ;  /* 0x0030b80b01007387 */ /* 0x0001e80000100800 */
[----:B------:R1:W-:Y:S01]  /*2f5c0*/  STL [R1+0x30ac], R10 ;  /* 0x0030ac0a01007387 */ /* 0x0003e20000100800 */
[----:B0-----:R-:W-:-:S05]  /*2f5d0*/  IADD3 R11, P0, R21, R8, RZ ;  /* 0x00000008150b7210 */ /* 0x001fca0007f1e0ff */
[----:B------:R0:W-:Y:S01]  /*2f5e0*/  STL [R1+0x30a4], R11 ;  /* 0x0030a40b01007387 */ /* 0x0001e20000100800 */
[----:B------:R-:W-:Y:S01]  /*2f5f0*/  IMAD.X R12, R6, 0x1, R3, P1 ;  /* 0x00000001060c7824 */ /* 0x000fe200008e0603 */
[----:B-1----:R-:W-:Y:S01]  /*2f600*/  IADD3 R10, P1, R22, R0, RZ ;  /* 0x00000000160a7210 */ /* 0x002fe20007f3e0ff */
[----:B0-----:R-:W-:-:S03]  /*2f610*/  IMAD.X R11, R6, 0x1, R2, P2 ;  /* 0x00000001060b7824 */ /* 0x001fc600010e0602 */
[----:B------:R-:W-:Y:S04]  /*2f620*/  STL [R1+0x30a0], R12 ;  /* 0x0030a00c01007387 */ /* 0x000fe80000100800 */
[----:B------:R-:W5:Y:S04]  /*2f630*/  LDL.LU R6, [R1+0x44] ;  /* 0x0000440001067983 */ /* 0x000f680000300800 */
[----:B------:R0:W-:Y:S04]  /*2f640*/  STL [R1+0x30a8], R10 ;  /* 0x0030a80a01007387 */ /* 0x0001e80000100800 */
[----:B------:R1:W-:Y:S01]  /*2f650*/  STL [R1+0x309c], R11 ;  /* 0x00309c0b01007387 */ /* 0x0003e20000100800 */
[----:B0-----:R-:W-:-:S05]  /*2f660*/  IADD3 R10, P2, R22, R8, RZ ;  /* 0x00000008160a7210 */ /* 0x001fca0007f5e0ff */
[----:B------:R0:W-:Y:S01]  /*2f670*/  STL [R1+0x3094], R10 ;  /* 0x0030940a01007387 */ /* 0x0001e20000100800 */
[----:B----4-:R-:W-:Y:S01]  /*2f680*/  IMAD.X R12, R5, 0x1, R3, P3 ;  /* 0x00000001050c7824 */ /* 0x010fe200018e0603 */
[----:B-1----:R-:W-:-:S04]  /*2f690*/  IADD3 R11, P3, R23, R0, RZ ;  /* 0x00000000170b7210 */ /* 0x002fc80007f7e0ff */
[----:B------:R-:W-:Y:S01]  /*2f6a0*/  STL [R1+0x3090], R12 ;  /* 0x0030900c01007387 */ /* 0x000fe20000100800 */
[----:B0-----:R-:W-:Y:S01]  /*2f6b0*/  IMAD.X R10, R5, 0x1, R2, P5 ;  /* 0x00000001050a7824 */ /* 0x001fe200028e0602 */
[----:B------:R-:W-:Y:S02]  /*2f6c0*/  IADD3 R5, P5, R23, R8, RZ ;  /* 0x0000000817057210 */ /* 0x000fe40007fbe0ff */
[----:B------:R-:W-:Y:S04]  /*2f6d0*/  STL [R1+0x3098], R11 ;  /* 0x0030980b01007387 */ /* 0x000fe80000100800 */
[----:B------:R-:W4:Y:S04]  /*2f6e0*/  LDL.LU R13, [R1+0x40] ;  /* 0x00004000010d7983 */ /* 0x000f280000300800 */
[----:B------:R0:W-:Y:S04]  /*2f6f0*/  STL [R1+0x308c], R10 ;  /* 0x00308c0a01007387 */ /* 0x0001e80000100800 */
[----:B------:R1:W-:Y:S01]  /*2f700*/  STL [R1+0x3084], R5 ;  /* 0x0030840501007387 */ /* 0x0003e20000100800 */
[----:B0-----:R-:W-:-:S03]  /*2f710*/  IMAD.X R10, R29, 0x1, R3, P4 ;  /* 0x000000011d0a7824 */ /* 0x001fc600020e0603 */
[----:B-1----:R-:W4:Y:S01]  /*2f720*/  LDL.LU R5, [R1+0xfc] ;  /* 0x0000fc0001057983 */ /* 0x002f220000300800 */
[----:B------:R-:W-:-:S03]  /*2f730*/  IADD3 R12, P4, R24, R0, RZ ;  /* 0x00000000180c7210 */ /* 0x000fc60007f9e0ff */
[----:B------:R0:W-:Y:S04]  /*2f740*/  STL [R1+0x3080], R10 ;  /* 0x0030800a01007387 */ /* 0x0001e80000100800 */
[----:B------:R1:W-:Y:S01]  /*2f750*/  STL [R1+0x3088], R12 ;  /* 0x0030880c01007387 */ /* 0x0003e20000100800 */
[--C-:B0-----:R-:W-:Y:S01]  /*2f760*/  IMAD.X R10, R29, 0x1, R2.reuse, P0 ;  /* 0x000000011d0a7824 */ /* 0x101fe200000e0602 */
[----:B------:R-:W-:Y:S02]  /*2f770*/  IADD3 R11, P0, R24, R8, RZ ;  /* 0x00000008180b7210 */ /* 0x000fe40007f1e0ff */
[----:B-1----:R-:W4:Y:S04]  /*2f780*/  LDL.LU R12, [R1+0x3c] ;  /* 0x00003c00010c7983 */ /* 0x002f280000300800 */
[----:B------:R0:W-:Y:S04]  /*2f790*/  STL [R1+0x307c], R10 ;  /* 0x00307c0a01007387 */ /* 0x0001e80000100800 */
[----:B------:R1:W-:Y:S04]  /*2f7a0*/  STL [R1+0x3074], R11 ;  /* 0x0030740b01007387 */ /* 0x0003e80000100800 */
[----:B------:R-:W4:Y:S01]  /*2f7b0*/  LDL.LU R29, [R1+0x184] ;  /* 0x00018400011d7983 */ /* 0x000f220000300800 */
[----:B0-----:R-:W-:Y:S01]  /*2f7c0*/  IMAD.X R10, R9, 0x1, R3, P1 ;  /* 0x00000001090a7824 */ /* 0x001fe200008e0603 */
[----:B-1----:R-:W-:Y:S01]  /*2f7d0*/  IADD3 R11, P1, R25, R0, RZ ;  /* 0x00000000190b7210 */ /* 0x002fe20007f3e0ff */
[----:B------:R-:W-:-:S03]  /*2f7e0*/  IMAD.X R9, R9, 0x1, R2, P2 ;  /* 0x0000000109097824 */ /* 0x000fc600010e0602 */
[----:B------:R0:W-:Y:S04]  /*2f7f0*/  STL [R1+0x3070], R10 ;  /* 0x0030700a01007387 */ /* 0x0001e80000100800 */
[----:B------:R1:W-:Y:S01]  /*2f800*/  STL [R1+0x3078], R11 ;  /* 0x0030780b01007387 */ /* 0x0003e20000100800 */
[----:B0-----:R-:W-:-:S03]  /*2f810*/  IADD3 R10, P2, R25, R8, RZ ;  /* 0x00000008190a7210 */ /* 0x001fc60007f5e0ff */
[----:B-1----:R-:W4:Y:S04]  /*2f820*/  LDL.LU R11, [R1+0x38] ;  /* 0x00003800010b7983 */ /* 0x002f280000300800 */
[----:B------:R-:W-:Y:S04]  /*2f830*/  STL [R1+0x306c], R9 ;  /* 0x00306c0901007387 */ /* 0x000fe80000100800 */
[----:B------:R0:W-:Y:S04]  /*2f840*/  STL [R1+0x3064], R10 ;  /* 0x0030640a01007387 */ /* 0x0001e80000100800 */
[----:B0-----:R-:W4:Y:S01]  /*2f850*/  LDL.LU R10, [R1+0x18c] ;  /* 0x00018c00010a7983 */ /* 0x001f220000300800 */
[----:B--2---:R-:W-:Y:S01]  /*2f860*/  IMAD.X R9, R7, 0x1, R3, P3 ;  /* 0x0000000107097824 */ /* 0x004fe200018e0603 */
[----:B------:R-:W-:-:S04]  /*2f870*/  IADD3 R14, P3, R26, R0, RZ ;  /* 0x000000001a0e7210 */ /* 0x000fc80007f7e0ff */
[----:B------:R0:W-:Y:S04]  /*2f880*/  STL [R1+0x3060], R9 ;  /* 0x0030600901007387 */ /* 0x0001e80000100800 */
[----:B------:R-:W-:Y:S04]  /*2f890*/  STL [R1+0x3068], R14 ;  /* 0x0030680e01007387 */ /* 0x000fe80000100800 */
[----:B------:R-:W2:Y:S01]  /*2f8a0*/  LDL.LU R15, [R1+0x34] ;  /* 0x00003400010f7983 */ /* 0x000ea20000300800 */
[----:B0-----:R-:W-:Y:S01]  /*2f8b0*/  IMAD.X R9, R7, 0x1, R2, P5 ;  /* 0x0000000107097824 */ /* 0x001fe200028e0602 */
[----:B------:R-:W-:-:S04]  /*2f8c0*/  IADD3 R7, P5, R26, R8, RZ ;  /* 0x000000081a077210 */ /* 0x000fc80007fbe0ff */
[----:B------:R0:W-:Y:S04]  /*2f8d0*/  STL [R1+0x305c], R9 ;  /* 0x00305c0901007387 */ /* 0x0001e80000100800 */
[----:B------:R1:W-:Y:S04]  /*2f8e0*/  STL [R1+0x3054], R7 ;  /* 0x0030540701007387 */ /* 0x0003e80000100800 */
[----:B0-----:R-:W2:Y:S01]  /*2f8f0*/  LDL.LU R9, [R1+0x194] ;  /* 0x0001940001097983 */ /* 0x001ea20000300800 */
[----:B---3--:R-:W-:Y:S01]  /*2f900*/  IMAD.X R14, R4, 0x1, R3, P4 ;  /* 0x00000001040e7824 */ /* 0x008fe200020e0603 */
[----:B-1----:R-:W-:-:S04]  /*2f910*/  IADD3 R7, P4, R27, R0, RZ ;  /* 0x000000001b077210 */ /* 0x002fc80007f9e0ff */
[----:B------:R0:W-:Y:S04]  /*2f920*/  STL [R1+0x3050], R14 ;  /* 0x0030500e01007387 */ /* 0x0001e80000100800 */
[----:B------:R1:W-:Y:S01]  /*2f930*/  STL [R1+0x3058], R7 ;  /* 0x0030580701007387 */ /* 0x0003e20000100800 */
[----:B0-----:R-:W-:Y:S01]  /*2f940*/  IMAD.X R14, R4, 0x1, R2, P0 ;  /* 0x00000001040e7824 */ /* 0x001fe200000e0602 */
[----:B------:R-:W-:Y:S02]  /*2f950*/  IADD3 R4, P0, R27, R8, RZ ;  /* 0x000000081b047210 */ /* 0x000fe40007f1e0ff */
[----:B-1----:R-:W3:Y:S04]  /*2f960*/  LDL.LU R7, [R1+0x30] ;  /* 0x0000300001077983 */ /* 0x002ee80000300800 */
[----:B------:R-:W-:Y:S04]  /*2f970*/  STL [R1+0x304c], R14 ;  /* 0x00304c0e01007387 */ /* 0x000fe80000100800 */
[----:B------:R0:W-:Y:S04]  /*2f980*/  STL [R1+0x3044], R4 ;  /* 0x0030440401007387 */ /* 0x0001e80000100800 */
[----:B0-----:R-:W3:Y:S01]  /*2f990*/  LDL.LU R4, [R1+0x198] ;  /* 0x0001980001047983 */ /* 0x001ee20000300800 */
[----:B-----5:R-:W-:Y:S01]  /*2f9a0*/  IMAD.X R16, R6, 0x1, R3, P1 ;  /* 0x0000000106107824 */ /* 0x020fe200008e0603 */
[----:B------:R-:W-:-:S04]  /*2f9b0*/  IADD3 R14, P1, R28, R0, RZ ;  /* 0x000000001c0e7210 */ /* 0x000fc80007f3e0ff */
[----:B------:R0:W-:Y:S04]  /*2f9c0*/  STL [R1+0x3040], R16 ;  /* 0x0030401001007387 */ /* 0x0001e80000100800 */
[----:B------:R1:W-:Y:S01]  /*2f9d0*/  STL [R1+0x3048], R14 ;  /* 0x0030480e01007387 */ /* 0x0003e20000100800 */
[----:B0-----:R-:W-:Y:S01]  /*2f9e0*/  IMAD.X R16, R6, 0x1, R2, P2 ;  /* 0x0000000106107824 */ /* 0x001fe200010e0602 */
[----:B------:R-:W-:Y:S02]  /*2f9f0*/  IADD3 R6, P2, R28, R8, RZ ;  /* 0x000000081c067210 */ /* 0x000fe40007f5e0ff */
[----:B-1----:R-:W5:Y:S04]  /*2fa00*/  LDL.LU R14, [R1+0x2c] ;  /* 0x00002c00010e7983 */ /* 0x002f680000300800 */
[----:B------:R4:W-:Y:S04]  /*2fa10*/  STL [R1+0x303c], R16 ;  /* 0x00303c1001007387 */ /* 0x0009e80000100800 */
[----:B------:R0:W-:Y:S01]  /*2fa20*/  STL [R1+0x3034], R6 ;  /* 0x0030340601007387 */ /* 0x0001e20000100800 */
[----:B----4-:R-:W-:-:S03]  /*2fa30*/  IMAD.X R16, R13, 0x1, R3, P3 ;  /* 0x000000010d107824 */ /* 0x010fc600018e0603 */
[----:B0-----:R-:W4:Y:S04]  /*2fa40*/  LDL.LU R6, [R1+0x1a0] ;  /* 0x0001a00001067983 */ /* 0x001f280000300800 */
[----:B------:R0:W-:Y:S01]  /*2fa50*/  STL [R1+0x3030], R16 ;  /* 0x0030301001007387 */ /* 0x0001e20000100800 */
[----:B------:R-:W-:Y:S01]  /*2fa60*/  IADD3 R17, P3, R5, R0, RZ ;  /* 0x0000000005117210 */ /* 0x000fe20007f7e0ff */
[----:B0-----:R-:W-:Y:S01]  /*2fa70*/  IMAD.X R16, R13, 0x1, R2, P5 ;  /* 0x000000010d107824 */ /* 0x001fe200028e0602 */
[----:B------:R-:W-:-:S03]  /*2fa80*/  IADD3 R5, P5, R5, R8, RZ ;  /* 0x0000000805057210 */ /* 0x000fc60007fbe0ff */
        /* <DEDUP_REMOVED lines=8> */
[----:B------:R-:W-:Y:S01]  /*2fb10*/  STL [R1+0x302c], R18 ;  /* 0x00302c1201007387 */ /* 0x000fe20000100800 */
[----:B0-----:R-:W-:Y:S01]  /*2fb20*/  IMAD.X R16, R12, 0x1, R2, P0 ;  /* 0x000000010c107824 */ /* 0x001fe200000e0602 */
[----:B------:R-:W-:Y:S02]  /*2fb30*/  IADD3 R17, P0, R29, R8, RZ ;  /* 0x000000081d117210 */ /* 0x000fe40007f1e0ff */
[----:B------:R-:W4:Y:S04]  /*2fb40*/  LDL.LU R12, [R1+0xcc] ;  /* 0x0000cc00010c7983 */ /* 0x000f280000300800 */
[----:B------:R0:W-:Y:S04]  /*2fb50*/  STL [R1+0x3010], R16 ;  /* 0x0030101001007387 */ /* 0x0001e80000100800 */
[----:B------:R1:W-:Y:S04]  /*2fb60*/  STL [R1+0x3018], R17 ;  /* 0x0030181101007387 */ /* 0x0003e80000100800 */
[----:B------:R-:W4:Y:S01]  /*2fb70*/  LDL.LU R29, [R1+0x1b0] ;  /* 0x0001b000011d7983 */ /* 0x000f220000300800 */
[----:B0-----:R-:W-:-:S05]  /*2fb80*/  IMAD.X R16, R11, 0x1, R3, P1 ;  /* 0x000000010b107824 */ /* 0x001fca00008e0603 */
[----:B------:R0:W-:Y:S01]  /*2fb90*/  STL [R1+0x3014], R16 ;  /* 0x0030141001007387 */ /* 0x0001e20000100800 */
[C---:B-1----:R-:W-:Y:S01]  /*2fba0*/  IADD3 R17, P1, R10.reuse, R0, RZ ;  /* 0x000000000a117210 */ /* 0x042fe20007f3e0ff */
[----:B0-----:R-:W-:Y:S01]  /*2fbb0*/  IMAD.X R16, R11, 0x1, R2, P2 ;  /* 0x000000010b107824 */ /* 0x001fe200010e0602 */
[----:B------:R-:W-:-:S03]  /*2fbc0*/  IADD3 R10, P2, R10, R8, RZ ;  /* 0x000000080a0a7210 */ /* 0x000fc60007f5e0ff */
[----:B------:R-:W-:Y:S04]  /*2fbd0*/  STL [R1+0x301c], R17 ;  /* 0x00301c1101007387 */ /* 0x000fe80000100800 */
[----:B------:R-:W4:Y:S04]  /*2fbe0*/  LDL.LU R11, [R1+0xd0] ;  /* 0x0000d000010b7983 */ /* 0x000f280000300800 */
[----:B------:R-:W-:Y:S04]  /*2fbf0*/  STL [R1+0x3000], R16 ;  /* 0x0030001001007387 */ /* 0x000fe80000100800 */
[----:B------:R0:W-:Y:S04]  /*2fc00*/  STL [R1+0x3008], R10 ;  /* 0x0030080a01007387 */ /* 0x0001e80000100800 */
[----:B0-----:R-:W4:Y:S01]  /*2fc10*/  LDL.LU R10, [R1+0x1b4] ;  /* 0x0001b400010a7983 */ /* 0x001f220000300800 */
[----:B--2---:R-:W-:-:S05]  /*2fc20*/  IMAD.X R16, R15, 0x1, R3, P3 ;  /* 0x000000010f107824 */ /* 0x004fca00018e0603 */
[----:B------:R0:W-:Y:S02]  /*2fc30*/  STL [R1+0x3004], R16 ;  /* 0x0030041001007387 */ /* 0x0001e40000100800 */
[----:B0-----:R-:W-:Y:S01]  /*2fc40*/  IMAD.X R16, R15, 0x1, R2, P5 ;  /* 0x000000010f107824 */ /* 0x001fe200028e0602 */
[C---:B------:R-:W-:Y:S02]  /*2fc50*/  IADD3 R17, P3, R9.reuse, R0, RZ ;  /* 0x0000000009117210 */ /* 0x040fe40007f7e0ff */
[----:B------:R-:W-:-:S03]  /*2fc60*/  IADD3 R9, P5, R9, R8, RZ ;  /* 0x0000000809097210 */ /* 0x000fc60007fbe0ff */
[----:B------:R-:W-:Y:S04]  /*2fc70*/  STL [R1+0x300c], R17 ;  /* 0x00300c1101007387 */ /* 0x000fe80000100800 */
[----:B------:R-:W2:Y:S04]  /*2fc80*/  LDL.LU R15, [R1+0xd4] ;  /* 0x0000d400010f7983 */ /* 0x000ea80000300800 */
[----:B------:R-:W-:Y:S04]  /*2fc90*/  STL [R1+0x2ff0], R16 ;  /* 0x002ff01001007387 */ /* 0x000fe80000100800 */
[----:B------:R0:W-:Y:S04]  /*2fca0*/  STL [R1+0x2ff8], R9 ;  /* 0x002ff80901007387 */ /* 0x0001e80000100800 */
[----:B0-----:R-:W2:Y:S01]  /*2fcb0*/  LDL.LU R9, [R1+0x1dc] ;  /* 0x0001dc0001097983 */ /* 0x001ea20000300800 */
[----:B---3--:R-:W-:-:S05]  /*2fcc0*/  IMAD.X R16, R7, 0x1, R3, P4 ;  /* 0x0000000107107824 */ /* 0x008fca00020e0603 */
[----:B------:R0:W-:Y:S02]  /*2fcd0*/  STL [R1+0x2ff4], R16 ;  /* 0x002ff41001007387 */ /* 0x0001e40000100800 */
[----:B0-----:R-:W-:Y:S01]  /*2fce0*/  IMAD.X R16, R7, 0x1, R2, P0 ;  /* 0x0000000107107824 */ /* 0x001fe200000e0602 */
[C---:B------:R-:W-:Y:S02]  /*2fcf0*/  IADD3 R17, P4, R4.reuse, R0, RZ ;  /* 0x0000000004117210 */ /* 0x040fe40007f9e0ff */
[----:B------:R-:W-:-:S03]  /*2fd00*/  IADD3 R4, P0, R4, R8, RZ ;  /* 0x0000000804047210 */ /* 0x000fc60007f1e0ff */
[----:B------:R-:W-:Y:S04]  /*2fd10*/  STL [R1+0x2ffc], R17 ;  /* 0x002ffc1101007387 */ /* 0x000fe80000100800 */
[----:B------:R-:W3:Y:S04]  /*2fd20*/  LDL.LU R7, [R1+0xd8] ;  /* 0x0000d80001077983 */ /* 0x000ee80000300800 */
[----:B------:R5:W-:Y:S04]  /*2fd30*/  STL [R1+0x2fe0], R16 ;  /* 0x002fe01001007387 */ /* 0x000be80000100800 */
[----:B------:R0:W-:Y:S01]  /*2fd40*/  STL [R1+0x2fe8], R4 ;  /* 0x002fe80401007387 */ /* 0x0001e20000100800 */
[----:B-----5:R-:W-:-:S03]  /*2fd50*/  IMAD.X R16, R14, 0x1, R3, P1 ;  /* 0x000000010e107824 */ /* 0x020fc600008e0603 */
[----:B0-----:R-:W5:Y:S04]  /*2fd60*/  LDL.LU R4, [R1+0x1e0] ;  /* 0x0001e00001047983 */ /* 0x001f680000300800 */
[----:B------:R0:W-:Y:S01]  /*2fd70*/  STL [R1+0x2fe4], R16 ;  /* 0x002fe41001007387 */ /* 0x0001e20000100800 */
[----:B----4-:R-:W-:Y:S01]  /*2fd80*/  IADD3 R17, P1, R6, R0, RZ ;  /* 0x0000000006117210 */ /* 0x010fe20007f3e0ff */
[----:B0-----:R-:W-:Y:S01]  /*2fd90*/  IMAD.X R16, R14, 0x1, R2, P2 ;  /* 0x000000010e107824 */ /* 0x001fe200010e0602 */
[----:B------:R-:W-:-:S03]  /*2fda0*/  IADD3 R6, P2, R6, R8, RZ ;  /* 0x0000000806067210 */ /* 0x000fc60007f5e0ff */
[----:B------:R-:W-:Y:S04]  /*2fdb0*/  STL [R1+0x2fec], R17 ;  /* 0x002fec1101007387 */ /* 0x000fe80000100800 */
[----:B------:R-:W4:Y:S04]  /*2fdc0*/  LDL.LU R14, [R1+0xdc] ;  /* 0x0000dc00010e7983 */ /* 0x000f280000300800 */
[----:B------:R0:W-:Y:S04]  /*2fdd0*/  STL [R1+0x1288], R16 ;  /* 0x0012881001007387 */ /* 0x0001e80000100800 */
[----:B------:R1:W-:Y:S01]  /*2fde0*/  STL [R1+0x12a4], R6 ;  /* 0x0012a40601007387 */ /* 0x0003e20000100800 */
[----:B0-----:R-:W-:-:S03]  /*2fdf0*/  IMAD.X R16, R13, 0x1, R3, P3 ;  /* 0x000000010d107824 */ /* 0x001fc600018e0603 */
[----:B-1----:R-:W4:Y:S04]  /*2fe00*/  LDL.LU R6, [R1+0x1e8] ;  /* 0x0001e80001067983 */ /* 0x002f280000300800 */
[----:B------:R0:W-:Y:S02]  /*2fe10*/  STL [R1+0x128c], R16 ;  /* 0x00128c1001007387 */ /* 0x0001e40000100800 */
[----:B0-----:R-:W-:Y:S01]  /*2fe20*/  IMAD.X R16, R13, 0x1, R2, P5 ;  /* 0x000000010d107824 */ /* 0x001fe200028e0602 */
[C---:B------:R-:W-:Y:S02]  /*2fe30*/  IADD3 R17, P3, R5.reuse, R0, RZ ;  /* 0x0000000005117210 */ /* 0x040fe40007f7e0ff */
        /* <DEDUP_REMOVED lines=39> */
[C---:B-----5:R-:W-:Y:S02]  /*300b0*/  IADD3 R17, P4, R4.reuse, R0, RZ ;  /* 0x0000000004117210 */ /* 0x060fe40007f9e0ff */
[----:B------:R-:W-:-:S03]  /*300c0*/  IADD3 R4, P0, R4, R8, RZ ;  /* 0x0000000804047210 */ /* 0x000fc60007f1e0ff */
[----:B------:R-:W-:Y:S04]  /*300d0*/  STL [R1+0x12ec], R17 ;  /* 0x0012ec1101007387 */ /* 0x000fe80000100800 */
[----:B------:R-:W3:Y:S04]  /*300e0*/  LDL.LU R7, [R1+0xf0] ;  /* 0x0000f00001077983 */ /* 0x000ee80000300800 */
        /* <DEDUP_REMOVED lines=9> */
[----:B------:R-:W5:Y:S04]  /*30180*/  LDL.LU R14, [R1+0xf4] ;  /* 0x0000f400010e7983 */ /* 0x000f680000300800 */
[----:B------:R0:W-:Y:S04]  /*30190*/  STL [R1+0x12d0], R16 ;  /* 0x0012d01001007387 */ /* 0x0001e80000100800 */
[----:B------:R1:W-:Y:S01]  /*301a0*/  STL [R1+0x1304], R6 ;  /* 0x0013040601007387 */ /* 0x0003e20000100800 */
[----:B0-----:R-:W-:-:S03]  /*301b0*/  IMAD.X R16, R13, 0x1, R3, P3 ;  /* 0x000000010d107824 */ /* 0x001fc600018e0603 */
[----:B-1----:R-:W5:Y:S04]  /*301c0*/  LDL.LU R6, [R1+0x21c] ;  /* 0x00021c0001067983 */ /* 0x002f680000300800 */
        /* <DEDUP_REMOVED lines=9> */
[----:B-1----:R-:W5:Y:S01]  /*30260*/  LDL.LU R5, [R1+0x220] ;  /* 0x0002200001057983 */ /* 0x002f620000300800 */
[----:B------:R-:W-:-:S03]  /*30270*/  IADD3 R18, P4, R29, R0, RZ ;  /* 0x000000001d127210 */ /* 0x000fc60007f9e0ff */
[----:B------:R0:W-:Y:S04]  /*30280*/  STL [R1+0x12e8], R16 ;  /* 0x0012e81001007387 */ /* 0x0001e80000100800 */
[----:B------:R-:W-:Y:S01]  /*30290*/  STL [R1+0x131c], R18 ;  /* 0x00131c1201007387 */ /* 0x000fe20000100800 */
[----:B0-----:R-:W-:Y:S01]  /*302a0*/  IMAD.X R16, R12, 0x1, R2, P0 ;  /* 0x000000010c107824 */ /* 0x001fe200000e0602 */
[----:B------:R-:W-:Y:S02]  /*302b0*/  IADD3 R17, P0, R29, R8, RZ ;  /* 0x000000081d117210 */ /* 0x000fe40007f1e0ff */
[----:B------:R-:W5:Y:S04]  /*302c0*/  LDL.LU R12, [R1+0x100] ;  /* 0x00010000010c7983 */ /* 0x000f680000300800 */
[----:B------:R0:W-:Y:S04]  /*302d0*/  STL [R1+0x12f0], R16 ;  /* 0x0012f01001007387 */ /* 0x0001e80000100800 */
[----:B------:R1:W-:Y:S04]  /*302e0*/  STL [R1+0x1324], R17 ;  /* 0x0013241101007387 */ /* 0x0003e80000100800 */
[----:B------:R-:W5:Y:S01]  /*302f0*/  LDL.LU R29, [R1+0x23c] ;  /* 0x00023c00011d7983 */ /* 0x000f620000300800 */
[----:B0-----:R-:W-:-:S05]  /*30300*/  IMAD.X R16, R11, 0x1, R3, P1 ;  /* 0x000000010b107824 */ /* 0x001fca00008e0603 */
[----:B------:R0:W-:Y:S01]  /*30310*/  STL [R1+0x12f8], R16 ;  /* 0x0012f81001007387 */ /* 0x0001e20000100800 */
[C---:B-1----:R-:W-:Y:S01]  /*30320*/  IADD3 R17, P1, R10.reuse, R0, RZ ;  /* 0x000000000a117210 */ /* 0x042fe20007f3e0ff */
[----:B0-----:R-:W-:Y:S01]  /*30330*/  IMAD.X R16, R11, 0x1, R2, P2 ;  /* 0x000000010b107824 */ /* 0x001fe200010e0602 */
[----:B------:R-:W-:-:S03]  /*30340*/  IADD3 R10, P2, R10, R8, RZ ;  /* 0x000000080a0a7210 */ /* 0x000fc60007f5e0ff */
[----:B------:R-:W-:Y:S04]  /*30350*/  STL [R1+0x132c], R17 ;  /* 0x00132c1101007387 */ /* 0x000fe80000100800 */
[----:B------:R-:W5:Y:S04]  /*30360*/  LDL.LU R11, [R1+0x104] ;  /* 0x00010400010b7983 */ /* 0x000f680000300800 */
[----:B------:R-:W-:Y:S04]  /*30370*/  STL [R1+0x1300], R16 ;  /* 0x0013001001007387 */ /* 0x000fe80000100800 */
[----:B------:R0:W-:Y:S04]  /*30380*/  STL [R1+0x1334], R10 ;  /* 0x0013340a01007387 */ /* 0x0001e80000100800 */
[----:B0-----:R-:W5:Y:S01]  /*30390*/  LDL.LU R10, [R1+0x240] ;  /* 0x00024000010a7983 */ /* 0x001f620000300800 */
        /* <DEDUP_REMOVED lines=13> */
[C---:B----4-:R-:W-:Y:S02]  /*30470*/  IADD3 R17, P4, R4.reuse, R0, RZ ;  /* 0x0000000004117210 */ /* 0x050fe40007f9e0ff */
[----:B------:R-:W-:-:S03]  /*30480*/  IADD3 R4, P0, R4, R8, RZ ;  /* 0x0000000804047210 */ /* 0x000fc60007f1e0ff */
[----:B------:R-:W-:Y:S04]  /*30490*/  STL [R1+0x134c], R17 ;  /* 0x00134c1101007387 */ /* 0x000fe80000100800 */
[----:B------:R-:W3:Y:S04]  /*304a0*/  LDL.LU R7, [R1+0x10c] ;  /* 0x00010c0001077983 */ /* 0x000ee80000300800 */
[----:B------:R5:W-:Y:S04]  /*304b0*/  STL [R1+0x1320], R16 ;  /* 0x0013201001007387 */ /* 0x000be80000100800 */
[----:B------:R0:W-:Y:S01]  /*304c0*/  STL [R1+0x1354], R4 ;  /* 0x0013540401007387 */ /* 0x0001e20000100800 */
[----:B-----5:R-:W-:-:S03]  /*304d0*/  IMAD.X R16, R14, 0x1, R3, P1 ;  /* 0x000000010e107824 */ /* 0x020fc600008e0603 */
        /* <DEDUP_REMOVED lines=11> */
[----:B------:R0:W-:Y:S02]  /*30590*/  STL [R1+0x1338], R16 ;  /* 0x0013381001007387 */ /* 0x0001e40000100800 */
[----:B0-----:R-:W-:Y:S01]  /*305a0*/  IMAD.X R16, R13, 0x1, R2, P5 ;  /* 0x000000010d107824 */ /* 0x001fe200028e0602 */
[C---:B------:R-:W-:Y:S02]  /*305b0*/  IADD3 R17, P3, R5.reuse, R0, RZ ;  /* 0x0000000005117210 */ /* 0x040fe40007f7e0ff */
        /* <DEDUP_REMOVED lines=3576> */
[----:B---3--:R-:W-:-:S05]  /*3e540*/  IADD3 R16, P5, R7, R0, RZ ;  /* 0x0000000007107210 */ /* 0x008fca0007fbe0ff */
[----:B------:R0:W-:Y:S01]  /*3e550*/  STL [R1+0x29bc], R16 ;  /* 0x0029bc1001007387 */ /* 0x0001e20000100800 */
[C---:B----4-:R-:W-:Y:S01]  /*3e560*/  IMAD.X R17, R4.reuse, 0x1, R3, P4 ;  /* 0x0000000104117824 */ /* 0x050fe200020e0603 */
[----:B0-----:R-:W-:Y:S01]  /*3e570*/  IADD3 R16, P4, R7, R8, RZ ;  /* 0x0000000807107210 */ /* 0x001fe20007f9e0ff */
[----:B------:R-:W-:-:S03]  /*3e580*/  IMAD.X R4, R4, 0x1, R2, P0 ;  /* 0x0000000104047824 */ /* 0x000fc600000e0602 */
[----:B------:R-:W-:Y:S04]  /*3e590*/  STL [R1+0x2988], R17 ;  /* 0x0029881101007387 */ /* 0x000fe80000100800 */
[----:B------:R-:W3:Y:S04]  /*3e5a0*/  LDL.LU R7, [R1+0xb9c] ;  /* 0x000b9c0001077983 */ /* 0x000ee80000300800 */
[----:B------:R5:W-:Y:S04]  /*3e5b0*/  STL [R1+0x29c4], R16 ;  /* 0x0029c41001007387 */ /* 0x000be80000100800 */
[----:B------:R0:W-:Y:S01]  /*3e5c0*/  STL [R1+0x2990], R4 ;  /* 0x0029900401007387 */ /* 0x0001e20000100800 */
[----:B-----5:R-:W-:-:S03]  /*3e5d0*/  IADD3 R16, P0, R14, R0, RZ ;  /* 0x000000000e107210 */ /* 0x020fc60007f1e0ff */
[----:B0-----:R-:W4:Y:S04]  /*3e5e0*/  LDL.LU R4, [R1+0xe1c] ;  /* 0x000e1c0001047983 */ /* 0x001f280000300800 */
[----:B------:R0:W-:Y:S01]  /*3e5f0*/  STL [R1+0x29cc], R16 ;  /* 0x0029cc1001007387 */ /* 0x0001e20000100800 */
[C---:B------:R-:W-:Y:S02]  /*3e600*/  IMAD.X R17, R6.reuse, 0x1, R3, P1 ;  /* 0x0000000106117824 */ /* 0x040fe400008e0603 */
[----:B------:R-:W-:Y:S01]  /*3e610*/  IMAD.X R6, R6, 0x1, R2, P2 ;  /* 0x0000000106067824 */ /* 0x000fe200010e0602 */
[----:B0-----:R-:W-:Y:S02]  /*3e620*/  IADD3 R16, P1, R14, R8, RZ ;  /* 0x000000080e107210 */ /* 0x001fe40007f3e0ff */
[----:B------:R-:W-:Y:S04]  /*3e630*/  STL [R1+0x2998], R17 ;  /* 0x0029981101007387 */ /* 0x000fe80000100800 */
[----:B------:R-:W5:Y:S04]  /*3e640*/  LDL.LU R14, [R1+0xba0] ;  /* 0x000ba000010e7983 */ /* 0x000f680000300800 */
[----:B------:R0:W-:Y:S04]  /*3e650*/  STL [R1+0x29d4], R16 ;  /* 0x0029d41001007387 */ /* 0x0001e80000100800 */
[----:B------:R1:W-:Y:S01]  /*3e660*/  STL [R1+0x29a0], R6 ;  /* 0x0029a00601007387 */ /* 0x0003e20000100800 */
[----:B0-----:R-:W-:-:S03]  /*3e670*/  IADD3 R16, P2, R13, R0, RZ ;  /* 0x000000000d107210 */ /* 0x001fc60007f5e0ff */
[----:B-1----:R-:W5:Y:S04]  /*3e680*/  LDL.LU R6, [R1+0xe20] ;  /* 0x000e200001067983 */ /* 0x002f680000300800 */
[----:B------:R0:W-:Y:S01]  /*3e690*/  STL [R1+0x29dc], R16 ;  /* 0x0029dc1001007387 */ /* 0x0001e20000100800 */
[----:B------:R-:W-:Y:S01]  /*3e6a0*/  IMAD.X R17, R5, 0x1, R3, P3 ;  /* 0x0000000105117824 */ /* 0x000fe200018e0603 */
[----:B0-----:R-:W-:Y:S01]  /*3e6b0*/  IADD3 R16, P3, R13, R8, RZ ;  /* 0x000000080d107210 */ /* 0x001fe20007f7e0ff */
[----:B------:R-:W-:-:S03]  /*3e6c0*/  IMAD.X R5, R5, 0x1, R2, P6 ;  /* 0x0000000105057824 */ /* 0x000fc600030e0602 */
[----:B------:R-:W-:Y:S04]  /*3e6d0*/  STL [R1+0x29a8], R17 ;  /* 0x0029a81101007387 */ /* 0x000fe80000100800 */
[----:B------:R-:W5:Y:S04]  /*3e6e0*/  LDL.LU R13, [R1+0xba8] ;  /* 0x000ba800010d7983 */ /* 0x000f680000300800 */
[----:B------:R0:W-:Y:S04]  /*3e6f0*/  STL [R1+0x29e4], R16 ;  /* 0x0029e41001007387 */ /* 0x0001e80000100800 */
[----:B------:R1:W-:Y:S01]  /*3e700*/  STL [R1+0x29b0], R5 ;  /* 0x0029b00501007387 */ /* 0x0003e20000100800 */
[----:B0-----:R-:W-:-:S03]  /*3e710*/  IADD3 R16, P6, R12, R0, RZ ;  /* 0x000000000c107210 */ /* 0x001fc60007fde0ff */
[----:B-1----:R-:W5:Y:S01]  /*3e720*/  LDL.LU R5, [R1+0xe24] ;  /* 0x000e240001057983 */ /* 0x002f620000300800 */
[----:B------:R-:W-:-:S03]  /*3e730*/  IMAD.X R18, R29, 0x1, R3, P5 ;  /* 0x000000011d127824 */ /* 0x000fc600028e0603 */
[----:B------:R0:W-:Y:S01]  /*3e740*/  STL [R1+0x29ec], R16 ;  /* 0x0029ec1001007387 */ /* 0x0001e20000100800 */
[----:B------:R-:W-:-:S03]  /*3e750*/  IMAD.X R17, R29, 0x1, R2, P4 ;  /* 0x000000011d117824 */ /* 0x000fc600020e0602 */
[----:B------:R-:W-:Y:S01]  /*3e760*/  STL [R1+0x29b8], R18 ;  /* 0x0029b81201007387 */ /* 0x000fe20000100800 */
[----:B0-----:R-:W-:-:S03]  /*3e770*/  IADD3 R16, P5, R12, R8, RZ ;  /* 0x000000080c107210 */ /* 0x001fc60007fbe0ff */
[----:B------:R-:W5:Y:S04]  /*3e780*/  LDL.LU R12, [R1+0xbac] ;  /* 0x000bac00010c7983 */ /* 0x000f680000300800 */
[----:B------:R0:W-:Y:S04]  /*3e790*/  STL [R1+0x29f4], R16 ;  /* 0x0029f41001007387 */ /* 0x0001e80000100800 */
[----:B------:R1:W-:Y:S04]  /*3e7a0*/  STL [R1+0x29c0], R17 ;  /* 0x0029c01101007387 */ /* 0x0003e80000100800 */
[----:B------:R-:W5:Y:S01]  /*3e7b0*/  LDL.LU R29, [R1+0xe28] ;  /* 0x000e2800011d7983 */ /* 0x000f620000300800 */
[----:B0-----:R-:W-:-:S05]  /*3e7c0*/  IADD3 R16, P4, R11, R0, RZ ;  /* 0x000000000b107210 */ /* 0x001fca0007f9e0ff */
[----:B------:R0:W-:Y:S01]  /*3e7d0*/  STL [R1+0x29fc], R16 ;  /* 0x0029fc1001007387 */ /* 0x0001e20000100800 */
[C---:B-1----:R-:W-:Y:S01]  /*3e7e0*/  IMAD.X R17, R10.reuse, 0x1, R3, P0 ;  /* 0x000000010a117824 */ /* 0x042fe200000e0603 */
[----:B0-----:R-:W-:Y:S01]  /*3e7f0*/  IADD3 R16, P0, R11, R8, RZ ;  /* 0x000000080b107210 */ /* 0x001fe20007f1e0ff */
[----:B------:R-:W-:-:S03]  /*3e800*/  IMAD.X R10, R10, 0x1, R2, P1 ;  /* 0x000000010a0a7824 */ /* 0x000fc600008e0602 */
[----:B------:R-:W-:Y:S04]  /*3e810*/  STL [R1+0x29c8], R17 ;  /* 0x0029c81101007387 */ /* 0x000fe80000100800 */
[----:B------:R-:W5:Y:S04]  /*3e820*/  LDL.LU R11, [R1+0xbb4] ;  /* 0x000bb400010b7983 */ /* 0x000f680000300800 */
[----:B------:R-:W-:Y:S04]  /*3e830*/  STL [R1+0x2a04], R16 ;  /* 0x002a041001007387 */ /* 0x000fe80000100800 */
[----:B------:R0:W-:Y:S04]  /*3e840*/  STL [R1+0x29d0], R10 ;  /* 0x0029d00a01007387 */ /* 0x0001e80000100800 */
[----:B0-----:R-:W5:Y:S01]  /*3e850*/  LDL.LU R10, [R1+0xe2c] ;  /* 0x000e2c00010a7983 */ /* 0x001f620000300800 */
[----:B--2---:R-:W-:-:S05]  /*3e860*/  IADD3 R16, P1, R15, R0, RZ ;  /* 0x000000000f107210 */ /* 0x004fca0007f3e0ff */
[----:B------:R0:W-:Y:S01]  /*3e870*/  STL [R1+0x2a0c], R16 ;  /* 0x002a0c1001007387 */ /* 0x0001e20000100800 */
[----:B------:R-:W-:Y:S01]  /*3e880*/  IMAD.X R17, R9, 0x1, R3, P2 ;  /* 0x0000000109117824 */ /* 0x000fe200010e0603 */
[----:B0-----:R-:W-:Y:S01]  /*3e890*/  IADD3 R16, P2, R15, R8, RZ ;  /* 0x000000080f107210 */ /* 0x001fe20007f5e0ff */
[----:B------:R-:W-:-:S03]  /*3e8a0*/  IMAD.X R9, R9, 0x1, R2, P3 ;  /* 0x0000000109097824 */ /* 0x000fc600018e0602 */
        /* <DEDUP_REMOVED lines=648> */
[----:B0-----:R-:W-:Y:S02]  /*41130*/  IADD3 R16, P4, R11, R8, RZ ;  /* 0x000000080b107210 */ /* 0x001fe40007f9e0ff */
[----:B------:R-:W5:Y:S04]  /*41140*/  LDL.LU R11, [R1+0xd58] ;  /* 0x000d5800010b7983 */ /* 0x000f680000300800 */
[----:B------:R0:W-:Y:S04]  /*41150*/  STL [R1+0x2de8], R17 ;  /* 0x002de81101007387 */ /* 0x0001e80000100800 */
[----:B------:R2:W-:Y:S01]  /*41160*/  STL [R1+0x2e24], R16 ;  /* 0x002e241001007387 */ /* 0x0005e20000100800 */
[----:B0-----:R-:W-:-:S03]  /*41170*/  IMAD.X R17, R10, 0x1, R2, P0 ;  /* 0x000000010a117824 */ /* 0x001fc600000e0602 */
[----:B------:R-:W5:Y:S04]  /*41180*/  LDL.LU R10, [R1+0xf34] ;  /* 0x000f3400010a7983 */ /* 0x000f680000300800 */
[----:B------:R0:W-:Y:S01]  /*41190*/  STL [R1+0x2df0], R17 ;  /* 0x002df01101007387 */ /* 0x0001e20000100800 */
[----:B--2---:R-:W-:-:S05]  /*411a0*/  IADD3 R16, P0, R15, R0, RZ ;  /* 0x000000000f107210 */ /* 0x004fca0007f1e0ff */
[----:B------:R1:W-:Y:S01]  /*411b0*/  STL [R1+0x2e2c], R16 ;  /* 0x002e2c1001007387 */ /* 0x0003e20000100800 */
[----:B0-----:R-:W-:Y:S01]  /*411c0*/  IMAD.X R17, R9, 0x1, R3, P1 ;  /* 0x0000000109117824 */ /* 0x001fe200008e0603 */
[----:B-1----:R-:W-:Y:S02]  /*411d0*/  IADD3 R16, P1, R15, R8, RZ ;  /* 0x000000080f107210 */ /* 0x002fe40007f3e0ff */
[----:B------:R-:W2:Y:S04]  /*411e0*/  LDL.LU R15, [R1+0xd60] ;  /* 0x000d6000010f7983 */ /* 0x000ea80000300800 */
[----:B------:R0:W-:Y:S04]  /*411f0*/  STL [R1+0x2df8], R17 ;  /* 0x002df81101007387 */ /* 0x0001e80000100800 */
[----:B------:R3:W-:Y:S01]  /*41200*/  STL [R1+0x2e34], R16 ;  /* 0x002e341001007387 */ /* 0x0007e20000100800 */
[----:B0-----:R-:W-:-:S03]  /*41210*/  IMAD.X R17, R9, 0x1, R2, P2 ;  /* 0x0000000109117824 */ /* 0x001fc600010e0602 */
[----:B------:R-:W2:Y:S04]  /*41220*/  LDL.LU R9, [R1+0xf38] ;  /* 0x000f380001097983 */ /* 0x000ea80000300800 */
[----:B------:R4:W-:Y:S01]  /*41230*/  STL [R1+0x2e00], R17 ;  /* 0x002e001101007387 */ /* 0x0009e20000100800 */
[----:B---3--:R-:W-:-:S05]  /*41240*/  IADD3 R16, P2, R7, R0, RZ ;  /* 0x0000000007107210 */ /* 0x008fca0007f5e0ff */
[----:B------:R0:W-:Y:S01]  /*41250*/  STL [R1+0x2e3c], R16 ;  /* 0x002e3c1001007387 */ /* 0x0001e20000100800 */
[C---:B----4-:R-:W-:Y:S01]  /*41260*/  IMAD.X R17, R4.reuse, 0x1, R3, P3 ;  /* 0x0000000104117824 */ /* 0x050fe200018e0603 */
[----:B0-----:R-:W-:Y:S02]  /*41270*/  IADD3 R16, P3, R7, R8, RZ ;  /* 0x0000000807107210 */ /* 0x001fe40007f7e0ff */
[----:B------:R-:W3:Y:S04]  /*41280*/  LDL.LU R7, [R1+0xd64] ;  /* 0x000d640001077983 */ /* 0x000ee80000300800 */
[----:B------:R0:W-:Y:S04]  /*41290*/  STL [R1+0x2e08], R17 ;  /* 0x002e081101007387 */ /* 0x0001e80000100800 */
[----:B------:R5:W-:Y:S01]  /*412a0*/  STL [R1+0x2e44], R16 ;  /* 0x002e441001007387 */ /* 0x000be20000100800 */
[----:B0-----:R-:W-:-:S03]  /*412b0*/  IMAD.X R17, R4, 0x1, R2, P6 ;  /* 0x0000000104117824 */ /* 0x001fc600030e0602 */
[----:B------:R-:W4:Y:S01]  /*412c0*/  LDL.LU R4, [R1+0xf3c] ;  /* 0x000f3c0001047983 */ /* 0x000f220000300800 */
[----:B-----5:R-:W-:-:S03]  /*412d0*/  IADD3 R16, P6, R14, R0, RZ ;  /* 0x000000000e107210 */ /* 0x020fc60007fde0ff */
[----:B------:R0:W-:Y:S04]  /*412e0*/  STL [R1+0x2e10], R17 ;  /* 0x002e101101007387 */ /* 0x0001e80000100800 */
[----:B------:R1:W-:Y:S01]  /*412f0*/  STL [R1+0x2e4c], R16 ;  /* 0x002e4c1001007387 */ /* 0x0003e20000100800 */
[----:B0-----:R-:W-:Y:S01]  /*41300*/  IMAD.X R17, R6, 0x1, R3, P5 ;  /* 0x0000000106117824 */ /* 0x001fe200028e0603 */
[----:B-1----:R-:W-:Y:S02]  /*41310*/  IADD3 R16, P5, R14, R8, RZ ;  /* 0x000000080e107210 */ /* 0x002fe40007fbe0ff */
[----:B------:R-:W5:Y:S04]  /*41320*/  LDL.LU R14, [R1+0xd6c] ;  /* 0x000d6c00010e7983 */ /* 0x000f680000300800 */
[----:B------:R0:W-:Y:S04]  /*41330*/  STL [R1+0x2e18], R17 ;  /* 0x002e181101007387 */ /* 0x0001e80000100800 */
[----:B------:R1:W-:Y:S01]  /*41340*/  STL [R1+0x2e54], R16 ;  /* 0x002e541001007387 */ /* 0x0003e20000100800 */
[----:B0-----:R-:W-:-:S03]  /*41350*/  IMAD.X R17, R6, 0x1, R2, P4 ;  /* 0x0000000106117824 */ /* 0x001fc600020e0602 */
[----:B------:R-:W5:Y:S01]  /*41360*/  LDL.LU R6, [R1+0xf40] ;  /* 0x000f400001067983 */ /* 0x000f620000300800 */
[----:B-1----:R-:W-:-:S03]  /*41370*/  IADD3 R16, P4, R13, R0, RZ ;  /* 0x000000000d107210 */ /* 0x002fc60007f9e0ff */
[----:B------:R0:W-:Y:S04]  /*41380*/  STL [R1+0x2e20], R17 ;  /* 0x002e201101007387 */ /* 0x0001e80000100800 */
[----:B------:R1:W-:Y:S01]  /*41390*/  STL [R1+0x2e5c], R16 ;  /* 0x002e5c1001007387 */ /* 0x0003e20000100800 */
[----:B0-----:R-:W-:Y:S01]  /*413a0*/  IMAD.X R17, R5, 0x1, R3, P0 ;  /* 0x0000000105117824 */ /* 0x001fe200000e0603 */
[----:B-1----:R-:W-:Y:S01]  /*413b0*/  IADD3 R16, P0, R13, R8, RZ ;  /* 0x000000080d107210 */ /* 0x002fe20007f1e0ff */
[----:B------:R-:W-:-:S03]  /*413c0*/  IMAD.X R13, R5, 0x1, R2, P1 ;  /* 0x00000001050d7824 */ /* 0x000fc600008e0602 */
[----:B------:R0:W-:Y:S04]  /*413d0*/  STL [R1+0x2e28], R17 ;  /* 0x002e281101007387 */ /* 0x0001e80000100800 */
[----:B------:R-:W5:Y:S04]  /*413e0*/  LDL.LU R5, [R1+0xd70] ;  /* 0x000d700001057983 */ /* 0x000f680000300800 */
[----:B------:R-:W-:Y:S01]  /*413f0*/  STL [R1+0x2e64], R16 ;  /* 0x002e641001007387 */ /* 0x000fe20000100800 */
[----:B0-----:R-:W-:-:S03]  /*41400*/  IADD3 R17, P1, R12, R0, RZ ;  /* 0x000000000c117210 */ /* 0x001fc60007f3e0ff */
[----:B------:R0:W-:Y:S04]  /*41410*/  STL [R1+0x2e30], R13 ;  /* 0x002e300d01007387 */ /* 0x0001e80000100800 */
[----:B0-----:R-:W5:Y:S01]  /*41420*/  LDL.LU R13, [R1+0xf44] ;  /* 0x000f4400010d7983 */ /* 0x001f620000300800 */
[----:B------:R-:W-:-:S03]  /*41430*/  IMAD.X R16, R29, 0x1, R3, P2 ;  /* 0x000000011d107824 */ /* 0x000fc600010e0603 */
[----:B------:R0:W-:Y:S04]  /*41440*/  STL [R1+0x2e6c], R17 ;  /* 0x002e6c1101007387 */ /* 0x0001e80000100800 */
[----:B------:R-:W-:Y:S01]  /*41450*/  STL [R1+0x2e38], R16 ;  /* 0x002e381001007387 */ /* 0x000fe20000100800 */
[----:B0-----:R-:W-:Y:S01]  /*41460*/  IADD3 R17, P2, R12, R8, RZ ;  /* 0x000000080c117210 */ /* 0x001fe20007f5e0ff */
[----:B------:R-:W-:-:S04]  /*41470*/  IMAD.X R12, R29, 0x1, R2, P3 ;  /* 0x000000011d0c7824 */ /* 0x000fc800018e0602 */
[----:B------:R-:W-:Y:S04]  /*41480*/  STL [R1+0x2e74], R17 ;  /* 0x002e741101007387 */ /* 0x000fe80000100800 */
[----:B------:R-:W5:Y:S04]  /*41490*/  LDL.LU R29, [R1+0xd78] ;  /* 0x000d7800011d7983 */ /* 0x000f680000300800 */
[----:B------:R0:W-:Y:S04]  /*414a0*/  STL [R1+0x2e40], R12 ;  /* 0x002e400c01007387 */ /* 0x0001e80000100800 */
[----:B0-----:R-:W5:Y:S01]  /*414b0*/  LDL.LU R12, [R1+0xf48] ;  /* 0x000f4800010c7983 */ /* 0x001f620000300800 */
[----:B------:R-:W-:-:S05]  /*414c0*/  IADD3 R16, P3, R11, R0, RZ ;  /* 0x000000000b107210 */ /* 0x000fca0007f7e0ff */
[----:B------:R0:W-:Y:S02]  /*414d0*/  STL [R1+0x2e7c], R16 ;  /* 0x002e7c1001007387 */ /* 0x0001e40000100800 */
[C---:B0-----:R-:W-:Y:S01]  /*414e0*/  IMAD.X R16, R10.reuse, 0x1, R3, P6 ;  /* 0x000000010a107824 */ /* 0x041fe200030e0603 */
[----:B------:R-:W-:Y:S01]  /*414f0*/  IADD3 R11, P6, R11, R8, RZ ;  /* 0x000000080b0b7210 */ /* 0x000fe20007fde0ff */
[----:B------:R-:W-:-:S03]  /*41500*/  IMAD.X R10, R10, 0x1, R2, P5 ;  /* 0x000000010a0a7824 */ /* 0x000fc600028e0602 */
[----:B------:R-:W-:Y:S04]  /*41510*/  STL [R1+0x2e48], R16 ;  /* 0x002e481001007387 */ /* 0x000fe80000100800 */
[----:B------:R0:W-:Y:S04]  /*41520*/  STL [R1+0x2e84], R11 ;  /* 0x002e840b01007387 */ /* 0x0001e80000100800 */
[----:B0-----:R-:W5:Y:S04]  /*41530*/  LDL.LU R11, [R1+0xd80] ;  /* 0x000d8000010b7983 */ /* 0x001f680000300800 */
[----:B------:R0:W-:Y:S04]  /*41540*/  STL [R1+0x2e50], R10 ;  /* 0x002e500a01007387 */ /* 0x0001e80000100800 */
[----:B0-----:R-:W5:Y:S01]  /*41550*/  LDL.LU R10, [R1+0xf4c] ;  /* 0x000f4c00010a7983 */ /* 0x001f620000300800 */
[----:B--2---:R-:W-:-:S05]  /*41560*/  IADD3 R16, P5, R15, R0, RZ ;  /* 0x000000000f107210 */ /* 0x004fca0007fbe0ff */
[----:B------:R0:W-:Y:S01]  /*41570*/  STL [R1+0x2e8c], R16 ;  /* 0x002e8c1001007387 */ /* 0x0001e20000100800 */
[----:B------:R-:W-:Y:S01]  /*41580*/  IMAD.X R18, R9, 0x1, R3, P4 ;  /* 0x0000000109127824 */ /* 0x000fe200020e0603 */
[----:B------:R-:W-:Y:S01]  /*41590*/  IADD3 R17, P4, R15, R8, RZ ;  /* 0x000000080f117210 */ /* 0x000fe20007f9e0ff */
[----:B0-----:R-:W-:-:S03]  /*415a0*/  IMAD.X R16, R9, 0x1, R2, P0 ;  /* 0x0000000109107824 */ /* 0x001fc600000e0602 */
[----:B------:R-:W-:Y:S04]  /*415b0*/  STL [R1+0x2e58], R18 ;  /* 0x002e581201007387 */ /* 0x000fe80000100800 */
[----:B------:R-:W-:Y:S04]  /*415c0*/  STL [R1+0x2e94], R17 ;  /* 0x002e941101007387 */ /* 0x000fe80000100800 */
[----:B------:R-:W2:Y:S04]  /*415d0*/  LDL.LU R9, [R1+0xd84] ;  /* 0x000d840001097983 */ /* 0x000ea80000300800 */
[----:B------:R0:W-:Y:S04]  /*415e0*/  STL [R1+0x2e60], R16 ;  /* 0x002e601001007387 */ /* 0x0001e80000100800 */
[----:B0-----:R-:W2:Y:S01]  /*415f0*/  LDL.LU R16, [R1+0xf50] ;  /* 0x000f500001107983 */ /* 0x001ea20000300800 */
[----:B---3--:R-:W-:-:S05]  /*41600*/  IADD3 R15, P0, R7, R0, RZ ;  /* 0x00000000070f7210 */ /* 0x008fca0007f1e0ff */
[----:B------:R4:W-:Y:S02]  /*41610*/  STL [R1+0x2e9c], R15 ;  /* 0x002e9c0f01007387 */ /* 0x0009e40000100800 */
[C---:B----4-:R-:W-:Y:S01]  /*41620*/  IMAD.X R15, R4.reuse, 0x1, R3, P1 ;  /* 0x00000001040f7824 */ /* 0x050fe200008e0603 */
[----:B------:R-:W-:Y:S01]  /*41630*/  IADD3 R7, P1, R7, R8, RZ ;  /* 0x0000000807077210 */ /* 0x000fe20007f3e0ff */
[----:B------:R-:W-:-:S03]  /*41640*/  IMAD.X R4, R4, 0x1, R2, P2 ;  /* 0x0000000104047824 */ /* 0x000fc600010e0602 */
[----:B------:R-:W-:Y:S04]  /*41650*/  STL [R1+0x2e68], R15 ;  /* 0x002e680f01007387 */ /* 0x000fe80000100800 */
[----:B------:R0:W-:Y:S04]  /*41660*/  STL [R1+0x2ea4], R7 ;  /* 0x002ea40701007387 */ /* 0x0001e80000100800 */
[----:B0-----:R-:W3:Y:S01]  /*41670*/  LDL.LU R7, [R1+0xd8c] ;  /* 0x000d8c0001077983 */ /* 0x001ee20000300800 */
[----:B-----5:R-:W-:-:S03]  /*41680*/  IADD3 R15, P2, R14, R0, RZ ;  /* 0x000000000e0f7210 */ /* 0x020fc60007f5e0ff */
[----:B------:R0:W-:Y:S04]  /*41690*/  STL [R1+0x2e70], R4 ;  /* 0x002e700401007387 */ /* 0x0001e80000100800 */
[----:B0-----:R-:W4:Y:S01]  /*416a0*/  LDL.LU R4, [R1+0xf54] ;  /* 0x000f540001047983 */ /* 0x001f220000300800 */
[----:B------:R-:W-:Y:S01]  /*416b0*/  IMAD.X R18, R6, 0x1, R3, P3 ;  /* 0x0000000106127824 */ /* 0x000fe200018e0603 */
[----:B------:R-:W-:Y:S02]  /*416c0*/  IADD3 R17, P3, R14, R8, RZ ;  /* 0x000000080e117210 */ /* 0x000fe40007f7e0ff */
[----:B------:R0:W-:Y:S01]  /*416d0*/  STL [R1+0x2eac], R15 ;  /* 0x002eac0f01007387 */ /* 0x0001e20000100800 */
[----:B------:R-:W-:-:S03]  /*416e0*/  IMAD.X R14, R6, 0x1, R2, P6 ;  /* 0x00000001060e7824 */ /* 0x000fc600030e0602 */
[----:B0-----:R-:W5:Y:S04]  /*416f0*/  LDL.LU R15, [R1+0xd90] ;  /* 0x000d9000010f7983 */ /* 0x001f680000300800 */
[----:B------:R-:W-:Y:S04]  /*41700*/  STL [R1+0x2e78], R18 ;  /* 0x002e781201007387 */ /* 0x000fe80000100800 */
[----:B------:R0:W-:Y:S04]  /*41710*/  STL [R1+0x2eb4], R17 ;  /* 0x002eb41101007387 */ /* 0x0001e80000100800 */
[----:B------:R-:W5:Y:S04]  /*41720*/  LDL.LU R6, [R1+0xf58] ;  /* 0x000f580001067983 */ /* 0x000f680000300800 */
[----:B------:R1:W-:Y:S01]  /*41730*/  STL [R1+0x2e80], R14 ;  /* 0x002e800e01007387 */ /* 0x0003e20000100800 */
[----:B0-----:R-:W-:-:S05]  /*41740*/  IADD3 R17, P6, R5, R0, RZ ;  /* 0x0000000005117210 */ /* 0x001fca0007fde0ff */
[----:B------:R0:W-:Y:S01]  /*41750*/  STL [R1+0x2ebc], R17 ;  /* 0x002ebc1101007387 */ /* 0x0001e20000100800 */
[--C-:B-1----:R-:W-:Y:S01]  /*41760*/  IMAD.X R14, R13, 0x1, R3.reuse, P5 ;  /* 0x000000010d0e7824 */ /* 0x102fe200028e0603 */
[----:B0-----:R-:W-:Y:S02]  /*41770*/  IADD3 R17, P5, R5, R8, RZ ;  /* 0x0000000805117210 */ /* 0x001fe40007fbe0ff */
[----:B------:R-:W5:Y:S04]  /*41780*/  LDL.LU R5, [R1+0xd98] ;  /* 0x000d980001057983 */ /* 0x000f680000300800 */
[----:B------:R0:W-:Y:S04]  /*41790*/  STL [R1+0x2e88], R14 ;  /* 0x002e880e01007387 */ /* 0x0001e80000100800 */
[----:B0-----:R-:W5:Y:S04]  /*417a0*/  LDL.LU R14, [R1+0xf5c] ;  /* 0x000f5c00010e7983 */ /* 0x001f680000300800 */
[----:B------:R0:W-:Y:S02]  /*417b0*/  STL [R1+0x2ec4], R17 ;  /* 0x002ec41101007387 */ /* 0x0001e40000100800 */
[----:B0-----:R-:W-:Y:S01]  /*417c0*/  IMAD.X R17, R13, 0x1, R2, P4 ;  /* 0x000000010d117824 */ /* 0x001fe200020e0602 */
[----:B------:R-:W-:Y:S01]  /*417d0*/  IADD3 R13, P4, R29, R0, RZ ;  /* 0x000000001d0d7210 */ /* 0x000fe20007f9e0ff */
[----:B------:R-:W-:-:S03]  /*417e0*/  IMAD.X R18, R12, 0x1, R3, P0 ;  /* 0x000000010c127824 */ /* 0x000fc600000e0603 */
[----:B------:R0:W-:Y:S04]  /*417f0*/  STL [R1+0x2e90], R17 ;  /* 0x002e901101007387 */ /* 0x0001e80000100800 */
[----:B------:R1:W-:Y:S01]  /*41800*/  STL [R1+0x2ecc], R13 ;  /* 0x002ecc0d01007387 */ /* 0x0003e20000100800 */
[----:B0-----:R-:W-:-:S03]  /*41810*/  IADD3 R17, P0, R29, R8, RZ ;  /* 0x000000081d117210 */ /* 0x001fc60007f1e0ff */
[----:B-1----:R-:W5:Y:S04]  /*41820*/  LDL.LU R13, [R1+0xd9c] ;  /* 0x000d9c00010d7983 */ /* 0x002f680000300800 */
[----:B------:R0:W-:Y:S04]  /*41830*/  STL [R1+0x2e98], R18 ;  /* 0x002e981201007387 */ /* 0x0001e80000100800 */
[----:B------:R-:W5:Y:S01]  /*41840*/  LDL.LU R29, [R1+0xf60] ;  /* 0x000f6000011d7983 */ /* 0x000f620000300800 */
[----:B------:R-:W-:-:S03]  /*41850*/  IMAD.X R12, R12, 0x1, R2, P1 ;  /* 0x000000010c0c7824 */ /* 0x000fc600008e0602 */
[----:B------:R-:W-:Y:S04]  /*41860*/  STL [R1+0x2ed4], R17 ;  /* 0x002ed41101007387 */ /* 0x000fe80000100800 */
[----:B------:R1:W-:Y:S01]  /*41870*/  STL [R1+0x2ea0], R12 ;  /* 0x002ea00c01007387 */ /* 0x0003e20000100800 */
[----:B0-----:R-:W-:-:S03]  /*41880*/  IADD3 R18, P1, R11, R0, RZ ;  /* 0x000000000b127210 */ /* 0x001fc60007f3e0ff */
[----:B-1----:R-:W5:Y:S04]  /*41890*/  LDL.LU R12, [R1+0xda4] ;  /* 0x000da400010c7983 */ /* 0x002f680000300800 */
[----:B------:R0:W-:Y:S01]  /*418a0*/  STL [R1+0x2edc], R18 ;  /* 0x002edc1201007387 */ /* 0x0001e20000100800 */
[----:B------:R-:W-:-:S05]  /*418b0*/  IMAD.X R17, R10, 0x1, R3, P2 ;  /* 0x000000010a117824 */ /* 0x000fca00010e0603 */
[----:B------:R1:W-:Y:S01]  /*418c0*/  STL [R1+0x2ea8], R17 ;  /* 0x002ea81101007387 */ /* 0x0003e20000100800 */
[----:B0-----:R-:W-:-:S03]  /*418d0*/  IADD3 R18, P2, R11, R8, RZ ;  /* 0x000000080b127210 */ /* 0x001fc60007f5e0ff */
[----:B------:R-:W5:Y:S01]  /*418e0*/  LDL.LU R11, [R1+0xf64] ;  /* 0x000f6400010b7983 */ /* 0x000f620000300800 */
[----:B-1----:R-:W-:-:S03]  /*418f0*/  IMAD.X R17, R10, 0x1, R2, P3 ;  /* 0x000000010a117824 */ /* 0x002fc600018e0602 */
[----:B------:R0:W-:Y:S04]  /*41900*/  STL [R1+0x2ee4], R18 ;  /* 0x002ee41201007387 */ /* 0x0001e80000100800 */
[----:B------:R1:W-:Y:S01]  /*41910*/  STL [R1+0x2eb0], R17 ;  /* 0x002eb01101007387 */ /* 0x0003e20000100800 */
[----:B--2---:R-:W-:-:S05]  /*41920*/  IADD3 R10, P3, R9, R0, RZ ;  /* 0x00000000090a7210 */ /* 0x004fca0007f7e0ff */
[----:B------:R2:W-:Y:S01]  /*41930*/  STL [R1+0x2eec], R10 ;  /* 0x002eec0a01007387 */ /* 0x0005e20000100800 */
[C---:B0-----:R-:W-:Y:S01]  /*41940*/  IMAD.X R18, R16.reuse, 0x1, R3, P6 ;  /* 0x0000000110127824 */ /* 0x041fe200030e0603 */
[----:B-1----:R-:W-:Y:S02]  /*41950*/  IADD3 R17, P6, R9, R8, RZ ;  /* 0x0000000809117210 */ /* 0x002fe40007fde0ff */
[----:B--2---:R-:W2:Y:S04]  /*41960*/  LDL.LU R10, [R1+0xdac] ;  /* 0x000dac00010a7983 */ /* 0x004ea80000300800 */
[----:B------:R0:W-:Y:S04]  /*41970*/  STL [R1+0x2eb8], R18 ;  /* 0x002eb81201007387 */ /* 0x0001e80000100800 */
[----:B------:R-:W2:Y:S04]  /*41980*/  LDL.LU R9, [R1+0xf68] ;  /* 0x000f680001097983 */ /* 0x000ea80000300800 */
[----:B------:R3:W-:Y:S01]  /*41990*/  STL [R1+0x2ef4], R17 ;  /* 0x002ef41101007387 */ /* 0x0007e20000100800 */
[----:B0-----:R-:W-:-:S05]  /*419a0*/  IMAD.X R18, R16, 0x1, R2, P5 ;  /* 0x0000000110127824 */ /* 0x001fca00028e0602 */
[----:B------:R-:W-:Y:S01]  /*419b0*/  STL [R1+0x2ec0], R18 ;  /* 0x002ec01201007387 */ /* 0x000fe20000100800 */
[----:B---3--:R-:W-:-:S05]  /*419c0*/  IADD3 R17, P5, R7, R0, RZ ;  /* 0x0000000007117210 */ /* 0x008fca0007fbe0ff */
[----:B------:R-:W-:Y:S01]  /*419d0*/  STL [R1+0x2efc], R17 ;  /* 0x002efc1101007387 */ /* 0x000fe20000100800 */
[C---:B----4-:R-:W-:Y:S01]  /*419e0*/  IMAD.X R16, R4.reuse, 0x1, R3, P4 ;  /* 0x0000000104107824 */ /* 0x050fe200020e0603 */
[----:B------:R-:W-:Y:S01]  /*419f0*/  IADD3 R7, P4, R7, R8, RZ ;  /* 0x0000000807077210 */ /* 0x000fe20007f9e0ff */
[----:B------:R-:W-:-:S03]  /*41a00*/  IMAD.X R4, R4, 0x1, R2, P0 ;  /* 0x0000000104047824 */ /* 0x000fc600000e0602 */
[----:B------:R5:W-:Y:S04]  /*41a10*/  STL [R1+0x2ec8], R16 ;  /* 0x002ec81001007387 */ /* 0x000be80000100800 */
[----:B------:R0:W-:Y:S01]  /*41a20*/  STL [R1+0x2f04], R7 ;  /* 0x002f040701007387 */ /* 0x0001e20000100800 */
[----:B-----5:R-:W-:-:S03]  /*41a30*/  IADD3 R16, P0, R15, R0, RZ ;  /* 0x000000000f107210 */ /* 0x020fc60007f1e0ff */
[----:B0-----:R-:W3:Y:S04]  /*41a40*/  LDL.LU R7, [R1+0xdb0] ;  /* 0x000db00001077983 */ /* 0x001ee80000300800 */
[----:B------:R0:W-:Y:S01]  /*41a50*/  STL [R1+0x2ed0], R4 ;  /* 0x002ed00401007387 */ /* 0x0001e20000100800 */
[----:B------:R-:W-:-:S03]  /*41a60*/  IMAD.X R17, R6, 0x1, R3, P1 ;  /* 0x0000000106117824 */ /* 0x000fc600008e0603 */
[----:B0-----:R-:W4:Y:S04]  /*41a70*/  LDL.LU R4, [R1+0xf6c] ;  /* 0x000f6c0001047983 */ /* 0x001f280000300800 */
[----:B------:R0:W-:Y:S04]  /*41a80*/  STL [R1+0x2f0c], R16 ;  /* 0x002f0c1001007387 */ /* 0x0001e80000100800 */
[----:B------:R-:W-:Y:S01]  /*41a90*/  STL [R1+0x2ed8], R17 ;  /* 0x002ed81101007387 */ /* 0x000fe20000100800 */
[----:B0-----:R-:W-:Y:S01]  /*41aa0*/  IADD3 R16, P1, R15, R8, RZ ;  /* 0x000000080f107210 */ /* 0x001fe20007f3e0ff */
[----:B------:R-:W-:-:S04]  /*41ab0*/  IMAD.X R15, R6, 0x1, R2, P2 ;  /* 0x00000001060f7824 */ /* 0x000fc800010e0602 */
[----:B------:R0:W-:Y:S01]  /*41ac0*/  STL [R1+0x2f14], R16 ;  /* 0x002f141001007387 */ /* 0x0001e20000100800 */
[----:B------:R-:W-:-:S03]  /*41ad0*/  IADD3 R6, P2, R5, R0, RZ ;  /* 0x0000000005067210 */ /* 0x000fc60007f5e0ff */
[----:B------:R-:W-:Y:S04]  /*41ae0*/  STL [R1+0x2ee0], R15 ;  /* 0x002ee00f01007387 */ /* 0x000fe80000100800 */
[----:B------:R1:W-:Y:S01]  /*41af0*/  STL [R1+0x2f1c], R6 ;  /* 0x002f1c0601007387 */ /* 0x0003e20000100800 */
[----:B0-----:R-:W-:-:S03]  /*41b00*/  IMAD.X R16, R14, 0x1, R3, P3 ;  /* 0x000000010e107824 */ /* 0x001fc600018e0603 */
[----:B-1----:R-:W5:Y:S01]  /*41b10*/  LDL.LU R6, [R1+0xdb8] ;  /* 0x000db80001067983 */ /* 0x002f620000300800 */
[----:B------:R-:W-:-:S03]  /*41b20*/  IADD3 R15, P3, R5, R8, RZ ;  /* 0x00000008050f7210 */ /* 0x000fc60007f7e0ff */
[----:B------:R0:W-:Y:S01]  /*41b30*/  STL [R1+0x2ee8], R16 ;  /* 0x002ee81001007387 */ /* 0x0001e20000100800 */
[----:B------:R-:W-:-:S03]  /*41b40*/  IMAD.X R14, R14, 0x1, R2, P6 ;  /* 0x000000010e0e7824 */ /* 0x000fc600030e0602 */
[----:B------:R-:W5:Y:S04]  /*41b50*/  LDL.LU R5, [R1+0xf70] ;  /* 0x000f700001057983 */ /* 0x000f680000300800 */
[----:B------:R1:W-:Y:S04]  /*41b60*/  STL [R1+0x2f24], R15 ;  /* 0x002f240f01007387 */ /* 0x0003e80000100800 */
[----:B------:R1:W-:Y:S01]  /*41b70*/  STL [R1+0x2ef0], R14 ;  /* 0x002ef00e01007387 */ /* 0x0003e20000100800 */
[----:B0-----:R-:W-:-:S05]  /*41b80*/  IADD3 R16, P6, R13, R0, RZ ;  /* 0x000000000d107210 */ /* 0x001fca0007fde0ff */
[----:B------:R-:W-:Y:S01]  /*41b90*/  STL [R1+0x2f2c], R16 ;  /* 0x002f2c1001007387 */ /* 0x000fe20000100800 */
[----:B-1----:R-:W-:Y:S01]  /*41ba0*/  IMAD.X R15, R29, 0x1, R3, P5 ;  /* 0x000000011d0f7824 */ /* 0x002fe200028e0603 */
[----:B------:R-:W-:Y:S02]  /*41bb0*/  IADD3 R14, P5, R13, R8, RZ ;  /* 0x000000080d0e7210 */ /* 0x000fe40007fbe0ff */
[----:B------:R-:W5:Y:S01]  /*41bc0*/  LDL.LU R19, [R1+0xdbc] ;  /* 0x000dbc0001137983 */ /* 0x000f620000300800 */
[----:B------:R-:W-:-:S03]  /*41bd0*/  IMAD.X R13, R29, 0x1, R2, P4 ;  /* 0x000000011d0d7824 */ /* 0x000fc600020e0602 */
[----:B------:R-:W-:Y:S04]  /*41be0*/  STL [R1+0x2ef8], R15 ;  /* 0x002ef80f01007387 */ /* 0x000fe80000100800 */
[----:B------:R0:W-:Y:S04]  /*41bf0*/  STL [R1+0x2f34], R14 ;  /* 0x002f340e01007387 */ /* 0x0001e80000100800 */
[----:B------:R-:W5:Y:S04]  /*41c00*/  LDL.LU R29, [R1+0xf74] ;  /* 0x000f7400011d7983 */ /* 0x000f680000300800 */
[----:B------:R1:W-:Y:S01]  /*41c10*/  STL [R1+0x2f00], R13 ;  /* 0x002f000d01007387 */ /* 0x0003e20000100800 */
[----:B0-----:R-:W-:-:S05]  /*41c20*/  IADD3 R14, P4, R12, R0, RZ ;  /* 0x000000000c0e7210 */ /* 0x001fca0007f9e0ff */
[----:B------:R-:W-:Y:S01]  /*41c30*/  STL [R1+0x2f3c], R14 ;  /* 0x002f3c0e01007387 */ /* 0x000fe20000100800 */
[C---:B-1----:R-:W-:Y:S01]  /*41c40*/  IMAD.X R13, R11.reuse, 0x1, R3, P0 ;  /* 0x000000010b0d7824 */ /* 0x042fe200000e0603 */
[----:B------:R-:W-:Y:S01]  /*41c50*/  IADD3 R12, P0, R12, R8, RZ ;  /* 0x000000080c0c7210 */ /* 0x000fe20007f1e0ff */
[----:B------:R-:W-:-:S03]  /*41c60*/  IMAD.X R11, R11, 0x1, R2, P1 ;  /* 0x000000010b0b7824 */ /* 0x000fc600008e0602 */
[----:B------:R-:W-:Y:S04]  /*41c70*/  STL [R1+0x2f08], R13 ;  /* 0x002f080d01007387 */ /* 0x000fe80000100800 */
[----:B------:R-:W5:Y:S04]  /*41c80*/  LDL.LU R18, [R1+0xdc4] ;  /* 0x000dc40001127983 */ /* 0x000f680000300800 */
[----:B------:R2:W-:Y:S04]  /*41c90*/  STL [R1+0x2f44], R12 ;  /* 0x002f440c01007387 */ /* 0x0005e80000100800 */
[----:B------:R-:W5:Y:S04]  /*41ca0*/  LDL.LU R17, [R1+0xf78] ;  /* 0x000f780001117983 */ /* 0x000f680000300800 */
[----:B------:R0:W-:Y:S04]  /*41cb0*/  STL [R1+0x2f10], R11 ;  /* 0x002f100b01007387 */ /* 0x0001e80000100800 */
[----:B------:R-:W5:Y:S01]  /*41cc0*/  LDL.LU R16, [R1+0xdcc] ;  /* 0x000dcc0001107983 */ /* 0x000f620000300800 */
[----:B--2---:R-:W-:-:S05]  /*41cd0*/  IADD3 R12, P1, R10, R0, RZ ;  /* 0x000000000a0c7210 */ /* 0x004fca0007f3e0ff */
[----:B------:R1:W-:Y:S01]  /*41ce0*/  STL [R1+0x2f4c], R12 ;  /* 0x002f4c0c01007387 */ /* 0x0003e20000100800 */
[C---:B0-----:R-:W-:Y:S01]  /*41cf0*/  IMAD.X R11, R9.reuse, 0x1, R3, P2 ;  /* 0x00000001090b7824 */ /* 0x041fe200010e0603 */
[----:B------:R-:W-:Y:S02]  /*41d00*/  IADD3 R10, P2, R10, R8, RZ ;  /* 0x000000080a0a7210 */ /* 0x000fe40007f5e0ff */
[----:B------:R-:W2:Y:S01]  /*41d10*/  LDL.LU R15, [R1+0xf7c] ;  /* 0x000f7c00010f7983 */ /* 0x000ea20000300800 */
[----:B------:R-:W-:-:S03]  /*41d20*/  IMAD.X R9, R9, 0x1, R2, P3 ;  /* 0x0000000109097824 */ /* 0x000fc600018e0602 */
[----:B------:R-:W-:Y:S04]  /*41d30*/  STL [R1+0x2f18], R11 ;  /* 0x002f180b01007387 */ /* 0x000fe80000100800 */
[----:B------:R-:W2:Y:S04]  /*41d40*/  LDL.LU R14, [R1+0xdd0] ;  /* 0x000dd000010e7983 */ /* 0x000ea80000300800 */
[----:B------:R3:W-:Y:S04]  /*41d50*/  STL [R1+0x2f54], R10 ;  /* 0x002f540a01007387 */ /* 0x0007e80000100800 */
[----:B------:R-:W2:Y:S04]  /*41d60*/  LDL.LU R13, [R1+0xf80] ;  /* 0x000f8000010d7983 */ /* 0x000ea80000300800 */
[----:B------:R4:W-:Y:S04]  /*41d70*/  STL [R1+0x2f20], R9 ;  /* 0x002f200901007387 */ /* 0x0009e80000100800 */
[----:B-1----:R-:W2:Y:S01]  /*41d80*/  LDL.LU R12, [R1+0xdd8] ;  /* 0x000dd800010c7983 */ /* 0x002ea20000300800 */
[----:B---3--:R-:W-:-:S05]  /*41d90*/  IADD3 R10, P3, R7, R0, RZ ;  /* 0x00000000070a7210 */ /* 0x008fca0007f7e0ff */
[----:B------:R0:W-:Y:S04]  /*41da0*/  STL [R1+0x2f5c], R10 ;  /* 0x002f5c0a01007387 */ /* 0x0001e80000100800 */
[----:B------:R-:W3:Y:S01]  /*41db0*/  LDL.LU R11, [R1+0xf84] ;  /* 0x000f8400010b7983 */ /* 0x000ee20000300800 */
[----:B----4-:R-:W-:-:S05]  /*41dc0*/  IMAD.X R9, R4, 0x1, R3, P6 ;  /* 0x0000000104097824 */ /* 0x010fca00030e0603 */
[----:B------:R1:W-:Y:S04]  /*41dd0*/  STL [R1+0x2f28], R9 ;  /* 0x002f280901007387 */ /* 0x0003e80000100800 */
[----:B0-----:R-:W4:Y:S01]  /*41de0*/  LDL.LU R10, [R1+0xddc] ;  /* 0x000ddc00010a7983 */ /* 0x001f220000300800 */
[----:B-1----:R-:W-:Y:S01]  /*41df0*/  IADD3 R9, P6, R7, R8, RZ ;  /* 0x0000000807097210 */ /* 0x002fe20007fde0ff */
[----:B------:R-:W-:-:S04]  /*41e00*/  IMAD.X R7, R4, 0x1, R2, P5 ;  /* 0x0000000104077824 */ /* 0x000fc800028e0602 */
[----:B------:R0:W-:Y:S04]  /*41e10*/  STL [R1+0x2f64], R9 ;  /* 0x002f640901007387 */ /* 0x0001e80000100800 */
[----:B------:R-:W4:Y:S04]  /*41e20*/  LDL.LU R4, [R1+0xf88] ;  /* 0x000f880001047983 */ /* 0x000f280000300800 */
[----:B------:R1:W-:Y:S04]  /*41e30*/  STL [R1+0x2f30], R7 ;  /* 0x002f300701007387 */ /* 0x0003e80000100800 */
[----:B0-----:R-:W4:Y:S01]  /*41e40*/  LDL.LU R9, [R1+0xde4] ;  /* 0x000de40001097983 */ /* 0x001f220000300800 */
[----:B-----5:R-:W-:Y:S01]  /*41e50*/  IADD3 R20, P5, R6, R0, RZ ;  /* 0x0000000006147210 */ /* 0x020fe20007fbe0ff */
[----:B-1----:R-:W-:-:S04]  /*41e60*/  IMAD.X R7, R5, 0x1, R3, P4 ;  /* 0x0000000105077824 */ /* 0x002fc800020e0603 */
[----:B------:R-:W-:Y:S01]  /*41e70*/  STL [R1+0x2f6c], R20 ;  /* 0x002f6c1401007387 */ /* 0x000fe20000100800 */
[----:B------:R-:W-:Y:S01]  /*41e80*/  IADD3 R6, P4, R6, R8, RZ ;  /* 0x0000000806067210 */ /* 0x000fe20007f9e0ff */
[----:B------:R-:W-:Y:S02]  /*41e90*/  IMAD.X R5, R5, 0x1, R2, P0 ;  /* 0x0000000105057824 */ /* 0x000fe400000e0602 */
[----:B------:R0:W-:Y:S04]  /*41ea0*/  STL [R1+0x2f38], R7 ;  /* 0x002f380701007387 */ /* 0x0001e80000100800 */
[----:B0-----:R-:W5:Y:S04]  /*41eb0*/  LDL.LU R7, [R1+0xf8c] ;  /* 0x000f8c0001077983 */ /* 0x001f680000300800 */
[----:B------:R0:W-:Y:S04]  /*41ec0*/  STL [R1+0x2f74], R6 ;  /* 0x002f740601007387 */ /* 0x0001e80000100800 */
[----:B0-----:R-:W5:Y:S04]  /*41ed0*/  LDL.LU R6, [R1+0xdf8] ;  /* 0x000df80001067983 */ /* 0x001f680000300800 */
[----:B------:R0:W-:Y:S01]  /*41ee0*/  STL [R1+0x2f40], R5 ;  /* 0x002f400501007387 */ /* 0x0001e20000100800 */
[----:B------:R-:W-:-:S03]  /*41ef0*/  IADD3 R20, P0, R19, R0, RZ ;  /* 0x0000000013147210 */ /* 0x000fc60007f1e0ff */
[----:B0-----:R-:W5:Y:S01]  /*41f00*/  LDL.LU R5, [R1+0xf90] ;  /* 0x000f900001057983 */ /* 0x001f620000300800 */
[----:B------:R-:W-:-:S03]  /*41f10*/  IMAD.X R21, R29, 0x1, R3, P1 ;  /* 0x000000011d157824 */ /* 0x000fc600008e0603 */
[----:B------:R0:W-:Y:S04]  /*41f20*/  STL [R1+0x2f7c], R20 ;  /* 0x002f7c1401007387 */ /* 0x0001e80000100800 */
[----:B------:R-:W-:Y:S01]  /*41f30*/  STL [R1+0x2f48], R21 ;  /* 0x002f481501007387 */ /* 0x000fe20000100800 */
[----:B0-----:R-:W-:Y:S01]  /*41f40*/  IADD3 R20, P1, R19, R8, RZ ;  /* 0x0000000813147210 */ /* 0x001fe20007f3e0ff */
[--C-:B------:R-:W-:Y:S02]  /*41f50*/  IMAD.X R19, R29, 0x1, R2.reuse, P2 ;  /* 0x000000011d137824 */ /* 0x100fe400010e0602 */
[----:B------:R-:W5:Y:S04]  /*41f60*/  LDL.LU R29, [R1+0xf94] ;  /* 0x000f9400011d7983 */ /* 0x000f680000300800 */
[----:B------:R0:W-:Y:S04]  /*41f70*/  STL [R1+0x2f84], R20 ;  /* 0x002f841401007387 */ /* 0x0001e80000100800 */
[----:B------:R1:W-:Y:S01]  /*41f80*/  STL [R1+0x2f50], R19 ;  /* 0x002f501301007387 */ /* 0x0003e20000100800 */
[C---:B0-----:R-:W-:Y:S01]  /*41f90*/  IADD3 R20, P2, R18.reuse, R0, RZ ;  /* 0x0000000012147210 */ /* 0x041fe20007f5e0ff */
[C---:B-1----:R-:W-:Y:S01]  /*41fa0*/  IMAD.X R19, R17.reuse, 0x1, R3, P3 ;  /* 0x0000000111137824 */ /* 0x042fe200018e0603 */
[----:B------:R-:W-:Y:S01]  /*41fb0*/  IADD3 R18, P3, R18, R8, RZ ;  /* 0x0000000812127210 */ /* 0x000fe20007f7e0ff */
[----:B------:R-:W-:-:S02]  /*41fc0*/  IMAD.X R17, R17, 0x1, R2, P6 ;  /* 0x0000000111117824 */ /* 0x000fc400030e0602 */
[----:B------:R-:W-:Y:S04]  /*41fd0*/  STL [R1+0x2f8c], R20 ;  /* 0x002f8c1401007387 */ /* 0x000fe80000100800 */
[----:B------:R0:W-:Y:S04]  /*41fe0*/  STL [R1+0x2f58], R19 ;  /* 0x002f581301007387 */ /* 0x0001e80000100800 */
[----:B------:R2:W-:Y:S04]  /*41ff0*/  STL [R1+0x2f94], R18 ;  /* 0x002f941201007387 */ /* 0x0005e80000100800 */
[----:B------:R1:W-:Y:S01]  /*42000*/  STL [R1+0x2f60], R17 ;  /* 0x002f601101007387 */ /* 0x0003e20000100800 */
[----:B0-----:R-:W-:-:S05]  /*42010*/  IADD3 R19, P6, R16, R0, RZ ;  /* 0x0000000010137210 */ /* 0x001fca0007fde0ff */
[----:B------:R-:W-:Y:S01]  /*42020*/  STL [R1+0x2f9c], R19 ;  /* 0x002f9c1301007387 */ /* 0x000fe20000100800 */
[C---:B--2---:R-:W-:Y:S01]  /*42030*/  IMAD.X R18, R15.reuse, 0x1, R3, P5 ;  /* 0x000000010f127824 */ /* 0x044fe200028e0603 */
[----:B-1----:R-:W-:Y:S01]  /*42040*/  IADD3 R17, P5, R16, R8, RZ ;  /* 0x0000000810117210 */ /* 0x002fe20007fbe0ff */
[----:B------:R-:W-:-:S03]  /*42050*/  IMAD.X R16, R15, 0x1, R2, P4 ;  /* 0x000000010f107824 */ /* 0x000fc600020e0602 */
[----:B------:R-:W-:Y:S01]  /*42060*/  STL [R1+0x2f68], R18 ;  /* 0x002f681201007387 */ /* 0x000fe20000100800 */
[----:B------:R-:W-:-:S03]  /*42070*/  IADD3 R15, P4, R14, R0, RZ ;  /* 0x000000000e0f7210 */ /* 0x000fc60007f9e0ff */
[----:B------:R0:W-:Y:S04]  /*42080*/  STL [R1+0x2fa4], R17 ;  /* 0x002fa41101007387 */ /* 0x0001e80000100800 */
[----:B------:R1:W-:Y:S04]  /*42090*/  STL [R1+0x2f70], R16 ;  /* 0x002f701001007387 */ /* 0x0003e80000100800 */
[----:B------:R2:W-:Y:S01]  /*420a0*/  STL [R1+0x2fac], R15 ;  /* 0x002fac0f01007387 */ /* 0x0005e20000100800 */
[----:B0-----:R-:W-:Y:S01]  /*420b0*/  IMAD.X R17, R13, 0x1, R3, P0 ;  /* 0x000000010d117824 */ /* 0x001fe200000e0603 */
[----:B-1----:R-:W-:-:S04]  /*420c0*/  IADD3 R16, P0, R14, R8, RZ ;  /* 0x000000080e107210 */ /* 0x002fc80007f1e0ff */
[----:B------:R-:W-:Y:S01]  /*420d0*/  STL [R1+0x2f78], R17 ;  /* 0x002f781101007387 */ /* 0x000fe20000100800 */
[--C-:B--2---:R-:W-:Y:S01]  /*420e0*/  IMAD.X R15, R13, 0x1, R2.reuse, P1 ;  /* 0x000000010d0f7824 */ /* 0x104fe200008e0602 */
[C---:B------:R-:W-:Y:S02]  /*420f0*/  IADD3 R14, P1, R12.reuse, R0, RZ ;  /* 0x000000000c0e7210 */ /* 0x040fe40007f3e0ff */
[----:B------:R-:W-:Y:S04]  /*42100*/  STL [R1+0x2fb4], R16 ;  /* 0x002fb41001007387 */ /* 0x000fe80000100800 */
[----:B------:R-:W-:Y:S04]  /*42110*/  STL [R1+0x2f80], R15 ;  /* 0x002f800f01007387 */ /* 0x000fe80000100800 */
[----:B------:R-:W-:Y:S01]  /*42120*/  STL [R1+0x2fb8], R14 ;  /* 0x002fb80e01007387 */ /* 0x000fe20000100800 */
[C---:B---3--:R-:W-:Y:S01]  /*42130*/  IMAD.X R13, R11.reuse, 0x1, R3, P2 ;  /* 0x000000010b0d7824 */ /* 0x048fe200010e0603 */
[----:B------:R-:W-:Y:S01]  /*42140*/  IADD3 R12, P2, R12, R8, RZ ;  /* 0x000000080c0c7210 */ /* 0x000fe20007f5e0ff */
[----:B------:R-:W-:-:S03]  /*42150*/  IMAD.X R11, R11, 0x1, R2, P3 ;  /* 0x000000010b0b7824 */ /* 0x000fc600018e0602 */
[----:B------:R4:W-:Y:S04]  /*42160*/  STL [R1+0x2f88], R13 ;  /* 0x002f880d01007387 */ /* 0x0009e80000100800 */
[----:B------:R0:W-:Y:S04]  /*42170*/  STL [R1+0x2fbc], R12 ;  /* 0x002fbc0c01007387 */ /* 0x0001e80000100800 */
[----:B------:R1:W-:Y:S01]  /*42180*/  STL [R1+0x2f90], R11 ;  /* 0x002f900b01007387 */ /* 0x0003e20000100800 */
[----:B----4-:R-:W-:-:S05]  /*42190*/  IADD3 R13, P3, R10, R0, RZ ;  /* 0x000000000a0d7210 */ /* 0x010fca0007f7e0ff */
[----:B------:R-:W-:Y:S01]  /*421a0*/  STL [R1+0x2fc0], R13 ;  /* 0x002fc00d01007387 */ /* 0x000fe20000100800 */
[----:B0-----:R-:W-:Y:S01]  /*421b0*/  IMAD.X R12, R4, 0x1, R3, P6 ;  /* 0x00000001040c7824 */ /* 0x001fe200030e0603 */
[----:B-1----:R-:W-:Y:S01]  /*421c0*/  IADD3 R11, P6, R10, R8, RZ ;  /* 0x000000080a0b7210 */ /* 0x002fe20007fde0ff */
[----:B------:R-:W-:-:S03]  /*421d0*/  IMAD.X R10, R4, 0x1, R2, P5 ;  /* 0x00000001040a7824 */ /* 0x000fc600028e0602 */
[----:B------:R-:W-:Y:S04]  /*421e0*/  STL [R1+0x2f98], R12 ;  /* 0x002f980c01007387 */ /* 0x000fe80000100800 */
[----:B------:R0:W-:Y:S01]  /*421f0*/  STL [R1+0x2fc4], R11 ;  /* 0x002fc40b01007387 */ /* 0x0001e20000100800 */
[----:B------:R-:W-:-:S03]  /*42200*/  SHF.R.S32.HI R4, RZ, 0x1f, R9 ;  /* 0x0000001fff047819 */ /* 0x000fc60000011409 */
[----:B------:R5:W-:Y:S01]  /*42210*/  STL [R1+0x2fa0], R10 ;  /* 0x002fa00a01007387 */ /* 0x000be20000100800 */
[----:B0-----:R-:W-:-:S05]  /*42220*/  IADD3 R11, P5, R9, R0, RZ ;  /* 0x00000000090b7210 */ /* 0x001fca0007fbe0ff */
[----:B------:R-:W-:Y:S01]  /*42230*/  STL [R1+0x2fc8], R11 ;  /* 0x002fc80b01007387 */ /* 0x000fe20000100800 */
[----:B-----5:R-:W-:Y:S01]  /*42240*/  IMAD.X R10, R7, 0x1, R3, P4 ;  /* 0x00000001070a7824 */ /* 0x020fe200020e0603 */
[----:B------:R-:W-:Y:S01]  /*42250*/  IADD3 R9, P4, R9, R8, RZ ;  /* 0x0000000809097210 */ /* 0x000fe20007f9e0ff */
[----:B------:R-:W-:-:S03]  /*42260*/  IMAD.X R7, R7, 0x1, R2, P0 ;  /* 0x0000000107077824 */ /* 0x000fc600000e0602 */
[----:B------:R-:W-:Y:S04]  /*42270*/  STL [R1+0x2fa8], R10 ;  /* 0x002fa80a01007387 */ /* 0x000fe80000100800 */
[----:B------:R0:W-:Y:S04]  /*42280*/  STL [R1+0x2fcc], R9 ;  /* 0x002fcc0901007387 */ /* 0x0001e80000100800 */
[----:B------:R1:W-:Y:S01]  /*42290*/  STL [R1+0x2fb0], R7 ;  /* 0x002fb00701007387 */ /* 0x0003e20000100800 */
[----:B------:R-:W-:-:S05]  /*422a0*/  IADD3 R0, P0, R6, R0, RZ ;  /* 0x0000000006007210 */ /* 0x000fca0007f1e0ff */
[----:B------:R2:W-:Y:S01]  /*422b0*/  STL [R1+0x1280], R0 ;  /* 0x0012800001007387 */ /* 0x0005e20000100800 */
[--C-:B0-----:R-:W-:Y:S01]  /*422c0*/  IMAD.X R9, R5, 0x1, R3.reuse, P1 ;  /* 0x0000000105097824 */ /* 0x101fe200008e0603 */
[----:B-1----:R-:W-:Y:S02]  /*422d0*/  IADD3 R7, P1, R6, R8, RZ ;  /* 0x0000000806077210 */ /* 0x002fe40007f3e0ff */
[----:B--2---:R-:W-:Y:S02]  /*422e0*/  SHF.R.S32.HI R0, RZ, 0x1f, R6 ;  /* 0x0000001fff007819 */ /* 0x004fe40000011406 */
[----:B------:R-:W-:Y:S04]  /*422f0*/  STL [R1+0x1284], R9 ;  /* 0x0012840901007387 */ /* 0x000fe80000100800 */
[----:B------:R0:W-:Y:S02]  /*42300*/  STL [R1+0x127c], R7 ;  /* 0x00127c0701007387 */ /* 0x0001e40000100800 */
[----:B0-----:R-:W-:-:S02]  /*42310*/  IMAD.X R7, R29, 0x1, R3, P3 ;  /* 0x000000011d077824 */ /* 0x001fc400018e0603 */
[--C-:B------:R-:W-:Y:S02]  /*42320*/  IMAD.X R6, R29, 0x1, R2.reuse, P6 ;  /* 0x000000011d067824 */ /* 0x100fe400030e0602 */
[----:B------:R-:W0:Y:S01]  /*42330*/  S2R R29, SR_TID.X ;  /* 0x00000000001d7919 */ /* 0x000e220000002100 */
[----:B------:R-:W-:-:S05]  /*42340*/  IMAD.X R5, R5, 0x1, R2, P2 ;  /* 0x0000000105057824 */ /* 0x000fca00010e0602 */
[----:B------:R1:W-:Y:S04]  /*42350*/  STL [R1+0x1268], R5 ;  /* 0x0012680501007387 */ /* 0x0003e80000100800 */
[----:B------:R2:W-:Y:S01]  /*42360*/  STL [R1+0x126c], R7 ;  /* 0x00126c0701007387 */ /* 0x0005e20000100800 */
[C-C-:B-1----:R-:W-:Y:S02]  /*42370*/  IMAD.X R5, R4.reuse, 0x1, R3.reuse, P5 ;  /* 0x0000000104057824 */ /* 0x142fe400028e0603 */
[--C-:B------:R-:W-:Y:S02]  /*42380*/  IMAD.X R4, R4, 0x1, R2.reuse, P4 ;  /* 0x0000000104047824 */ /* 0x100fe400020e0602 */
[C---:B------:R-:W-:Y:S01]  /*42390*/  IMAD.X R3, R0.reuse, 0x1, R3, P0 ;  /* 0x0000000100037824 */ /* 0x040fe200000e0603 */
[----:B------:R2:W-:Y:S01]  /*423a0*/  STL [R1+0x1270], R6 ;  /* 0x0012700601007387 */ /* 0x0005e20000100800 */
[----:B------:R-:W-:-:S03]  /*423b0*/  IMAD.X R2, R0, 0x1, R2, P1 ;  /* 0x0000000100027824 */ /* 0x000fc600008e0602 */
[----:B------:R2:W-:Y:S04]  /*423c0*/  STL [R1+0x1274], R5 ;  /* 0x0012740501007387 */ /* 0x0005e80000100800 */
[----:B------:R2:W-:Y:S01]  /*423d0*/  STL [R1+0x1278], R4 ;  /* 0x0012780401007387 */ /* 0x0005e20000100800 */
[----:B0-----:R-:W-:-:S03]  /*423e0*/  IMAD.SHL.U32 R0, R29, 0x20, RZ ;  /* 0x000000201d007824 */ /* 0x001fc600078e00ff */
[----:B------:R2:W-:Y:S04]  /*423f0*/  STL [R1+0x1264], R3 ;  /* 0x0012640301007387 */ /* 0x0005e80000100800 */
[----:B------:R2:W-:Y:S04]  /*42400*/  STL [R1+0x1260], R2 ;  /* 0x0012600201007387 */ /* 0x0005e80000100800 */
        /* <DEDUP_REMOVED lines=129> */
[----:B------:R-:W-:-:S05]  /*42c20*/  UMOV UR4, URZ ;  /* 0x0000003f00047c82 */ /* 0x000fca0008000000 */
.L_x_2:
[----:B0-2---:R-:W2:Y:S04]  /*42c30*/  LDL R5, [R1+0x3358] ;  /* 0x0033580001057983 */ /* 0x005ea80000100800 */
[----:B------:R-:W3:Y:S01]  /*42c40*/  LDL R19, [R1+0x3330] ;  /* 0x0033300001137983 */ /* 0x000ee20000100800 */
[----:B------:R-:W0:Y:S01]  /*42c50*/  S2R R0, SR_TID.X ;  /* 0x0000000000007919 */ /* 0x000e220000002100 */
[----:B------:R-:W-:Y:S01]  /*42c60*/  UIMAD UR7, UR4, -0x80, UR10 ;  /* 0xffffff80040778a4 */ /* 0x000fe2000f8e020a */
[----:B------:R-:W-:Y:S01]  /*42c70*/  PRMT R7, RZ, 0x7610, R7 ;  /* 0x00007610ff077816 */ /* 0x000fe20000000007 */
[----:B------:R-:W4:Y:S04]  /*42c80*/  LDL R17, [R1+0x3270] ;  /* 0x0032700001117983 */ /* 0x000f280000100800 */
[----:B------:R-:W5:Y:S01]  /*42c90*/  LDL R15, [R1+0x327c] ;  /* 0x00327c00010f7983 */ /* 0x000f620000100800 */
[----:B0-----:R-:W-:-:S02]  /*42ca0*/  SHF.R.U32.HI R16, RZ, 0x4, R0 ;  /* 0x00000004ff107819 */ /* 0x001fc40000011600 */
[----:B------:R-:W-:Y:S02]  /*42cb0*/  SHF.R.U32.HI R3, RZ, 0x4, R0 ;  /* 0x00000004ff037819 */ /* 0x000fe40000011600 */
[----:B------:R-:W-:-:S04]  /*42cc0*/  SGXT.U32 R16, R16, 0x2 ;  /* 0x000000021010781a */ /* 0x000fc80000000000 */
[----:B------:R-:W-:-:S04]  /*42cd0*/  LOP3.LUT R0, R16, 0x70, RZ, 0xfc, !PT ;  /* 0x0000007010007812 */ /* 0x000fc800078efcff */
[----:B------:R-:W-:Y:S02]  /*42ce0*/  ISETP.GE.AND P3, PT, R0, UR7, PT ;  /* 0x0000000700007c0c */ /* 0x000fe4000bf66270 */
[----:B------:R-:W-:Y:S01]  /*42cf0*/  LOP3.LUT R2, R16, 0x4, RZ, 0xfc, !PT ;  /* 0x0000000410027812 */ /* 0x000fe200078efcff */
[C---:B------:R-:W-:Y:S02]  /*42d00*/  VIADD R4, R3.reuse, 0x3c ;  /* 0x0000003c03047836 */ /* 0x040fe40000000000 */
[----:B------:R-:W-:Y:S01]  /*42d10*/  VIADD R0, R3, 0x7c ;  /* 0x0000007c03007836 */ /* 0x000fe20000000000 */
[----:B------:R-:W-:Y:S02]  /*42d20*/  ISETP.GE.AND P6, PT, R2, UR7, PT ;  /* 0x0000000702007c0c */ /* 0x000fe4000bfc6270 */
[C---:B------:R-:W-:Y:S02]  /*42d30*/  LOP3.LUT R2, R16.reuse, 0x8, RZ, 0xfc, !PT ;  /* 0x0000000810027812 */ /* 0x040fe400078efcff */
[----:B------:R-:W-:-:S02]  /*42d40*/  LOP3.LUT R3, R16, 0xc, RZ, 0xfc, !PT ;  /* 0x0000000c10037812 */ /* 0x000fc400078efcff */
[----:B------:R-:W-:Y:S02]  /*42d50*/  ISETP.GE.AND P5, PT, R2, UR7, PT ;  /* 0x0000000702007c0c */ /* 0x000fe4000bfa6270 */
[----:B------:R-:W-:Y:S01]  /*42d60*/  ISETP.GE.AND P2, PT, R3, UR7, PT ;  /* 0x0000000703007c0c */ /* 0x000fe2000bf46270 */
[----:B--2---:R-:W-:Y:S01]  /*42d70*/  @!P3 IMAD.MOV.U32 R2, RZ, RZ, R5 ;  /* 0x000000ffff02b224 */ /* 0x004fe200078e0005 */
[----:B------:R-:W-:Y:S01]  /*42d80*/  PRMT R14, RZ, 0x7610, R14 ;  /* 0x00007610ff0e7816 */ /* 0x000fe2000000000e */
[----:B------:R-:W2:Y:S01]  /*42d90*/  LDL R5, [R1+0x3278] ;  /* 0x0032780001057983 */ /* 0x000ea20000100800 */
[----:B---3--:R-:W-:-:S03]  /*42da0*/  @!P3 IMAD.MOV.U32 R3, RZ, RZ, R19 ;  /* 0x000000ffff03b224 */ /* 0x008fc600078e0013 */
[----:B------:R-:W3:Y:S04]  /*42db0*/  LDL R19, [R1+0x3268] ;  /* 0x0032680001137983 */ /* 0x000ee80000100800 */
[----:B------:R4:W5:Y:S04]  /*42dc0*/  @!P3 LDG.E.U8 R7, desc[UR8][R2.64] ;  /* 0x000000080207b981 */ /* 0x000968000c1e1100 */
[----:B------:R-:W2:Y:S01]  /*42dd0*/  LDL R3, [R1+0x3260] ;  /* 0x0032600001037983 */ /* 0x000ea20000100800 */
[----:B----4-:R-:W-:-:S03]  /*42de0*/  @!P6 IMAD.MOV.U32 R2, RZ, RZ, R17 ;  /* 0x000000ffff02e224 */ /* 0x010fc600078e0011 */
[----:B-----5:R-:W-:Y:S01]  /*42df0*/  STL [R1+0x43ac], R7 ;  /* 0x0043ac0701007387 */ /* 0x020fe20000100800 */
[----:B------:R-:W-:Y:S02]  /*42e00*/  PRMT R8, RZ, 0x7610, R8 ;  /* 0x00007610ff087816 */ /* 0x000fe40000000008 */
[----:B------:R-:W-:Y:S01]  /*42e10*/  ISETP.GE.AND P1, PT, R4, UR7, PT ;  /* 0x0000000704007c0c */ /* 0x000fe2000bf26270 */
[----:B------:R-:W4:Y:S04]  /*42e20*/  LDL R17, [R1+0x326c] ;  /* 0x00326c0001117983 */ /* 0x000f280000100800 */
[----:B--2---:R0:W2:Y:S04]  /*42e30*/  @!P6 LDG.E.U8 R14, desc[UR8][R2.64] ;  /* 0x00000008020ee981 */ /* 0x0040a8000c1e1100 */
[----:B------:R-:W5:Y:S01]  /*42e40*/  LDL R3, [R1+0x3264] ;  /* 0x0032640001037983 */ /* 0x000f620000100800 */
[----:B0-----:R-:W-:Y:S01]  /*42e50*/  @!P5 IMAD.MOV.U32 R2, RZ, RZ, R15 ;  /* 0x000000ffff02d224 */ /* 0x001fe200078e000f */
[----:B------:R-:W-:-:S02]  /*42e60*/  PRMT R4, RZ, 0x7610, R4 ;  /* 0x00007610ff047816 */ /* 0x000fc40000000004 */
[----:B------:R-:W-:Y:S02]  /*42e70*/  ISETP.GE.AND P0, PT, R0, UR7, PT ;  /* 0x0000000700007c0c */ /* 0x000fe4000bf06270 */
[----:B-----5:R0:W5:Y:S04]  /*42e80*/  @!P5 LDG.E.U8 R8, desc[UR8][R2.64] ;  /* 0x000000080208d981 */ /* 0x020168000c1e1100 */
[----:B--2---:R1:W-:Y:S01]  /*42e90*/  STL [R1+0x10], R14 ;  /* 0x0000100e01007387 */ /* 0x0043e20000100800 */
[----:B------:R-:W-:-:S03]  /*42ea0*/  LOP3.LUT R0, R16, 0x10, RZ, 0xfc, !PT ;  /* 0x0000001010007812 */ /* 0x000fc600078efcff */
[----:B------:R-:W2:Y:S01]  /*42eb0*/  LDL R15, [R1+0x3280] ;  /* 0x00328000010f7983 */ /* 0x000ea20000100800 */
[----:B0-----:R-:W-:Y:S02]  /*42ec0*/  @!P2 IMAD.MOV.U32 R2, RZ, RZ, R5 ;  /* 0x000000ffff02a224 */ /* 0x001fe400078e0005 */
[----:B---3--:R-:W-:Y:S01]  /*42ed0*/  @!P2 IMAD.MOV.U32 R3, RZ, RZ, R19 ;  /* 0x000000ffff03a224 */ /* 0x008fe200078e0013 */
[----:B-1----:R-:W3:Y:S04]  /*42ee0*/  LDL R14, [R1+0x3274] ;  /* 0x00327400010e7983 */ /* 0x002ee80000100800 */
[----:B------:R4:W2:Y:S01]  /*42ef0*/  @!P2 LDG.E.U8 R4, desc[UR8][R2.64] ;  /* 0x000000080204a981 */ /* 0x0008a2000c1e1100 */
[----:B------:R-:W-:Y:S02]  /*42f00*/  ISETP.GE.AND P4, PT, R0, UR7, PT ;  /* 0x0000000700007c0c */ /* 0x000fe4000bf86270 */
[----:B------:R-:W-:-:S11]  /*42f10*/  PRMT R9, RZ, 0x7610, R9 ;  /* 0x00007610ff097816 */ /* 0x000fd60000000009 */
[----:B----4-:R-:W-:Y:S01]  /*42f20*/  @!P4 IMAD.MOV.U32 R3, RZ, RZ, R17 ;  /* 0x000000ffff03c224 */ /* 0x010fe200078e0011 */
[----:B-----5:R0:W-:Y:S04]  /*42f30*/  STL [R1+0xc], R8 ;  /* 0x00000c0801007387 */ /* 0x0201e80000100800 */
[----:B------:R-:W4:Y:S04]  /*42f40*/  LDL R5, [R1+0x3284] ;  /* 0x0032840001057983 */ /* 0x000f280000100800 */
[----:B0-----:R-:W5:Y:S01]  /*42f50*/  LDL R8, [R1+0x3298] ;  /* 0x0032980001087983 */ /* 0x001f620000100800 */
[----:B---3--:R-:W-:-:S03]  /*42f60*/  @!P4 IMAD.MOV.U32 R2, RZ, RZ, R14 ;  /* 0x000000ffff02c224 */ /* 0x008fc600078e000e */
[----:B--2---:R0:W-:Y:S04]  /*42f70*/  STL [R1+0x8], R4 ;  /* 0x0000080401007387 */ /* 0x0041e80000100800 */
[----:B------:R1:W2:Y:S01]  /*42f80*/  @!P4 LDG.E.U8 R9, desc[UR8][R2.64] ;  /* 0x000000080209c981 */ /* 0x0002a2000c1e1100 */
[----:B------:R-:W-:Y:S02]  /*42f90*/  LOP3.LUT R0, R16, 0x14, RZ, 0xfc, !PT ;  /* 0x0000001410007812 */ /* 0x000fe400078efcff */
[----:B------:R-:W-:Y:S01]  /*42fa0*/  PRMT R7, RZ, 0x7610, R7 ;  /* 0x00007610ff077816 */ /* 0x000fe20000000007 */
[----:B------:R-:W3:Y:S04]  /*42fb0*/  LDL R14, [R1+0x3288] ;  /* 0x00328800010e7983 */ /* 0x000ee80000100800 */
[----:B0-----:R-:W3:Y:S01]  /*42fc0*/  LDL R4, [R1+0x3294] ;  /* 0x0032940001047983 */ /* 0x001ee20000100800 */
[----:B------:R-:W-:-:S02]  /*42fd0*/  ISETP.GE.AND P3, PT, R0, UR7, PT ;  /* 0x0000000700007c0c */ /* 0x000fc4000bf66270 */
[----:B------:R-:W-:-:S04]  /*42fe0*/  LOP3.LUT R0, R16, 0x18, RZ, 0xfc, !PT ;  /* 0x0000001810007812 */ /* 0x000fc800078efcff */
[----:B------:R-:W-:-:S07]  /*42ff0*/  ISETP.GE.AND P6, PT, R0, UR7, PT ;  /* 0x0000000700007c0c */ /* 0x000fce000bfc6270 */
[----:B-1----:R-:W-:Y:S01]  /*43000*/  @!P3 IMAD.MOV.U32 R3, RZ, RZ, R15 ;  /* 0x000000ffff03b224 */ /* 0x002fe200078e000f */
[----:B------:R-:W-:Y:S01]  /*43010*/  PRMT R29, RZ, 0x7610, R29 ;  /* 0x00007610ff1d7816 */ /* 0x000fe2000000001d */
[----:B-----5:R-:W-:-:S05]  /*43020*/  @!P3 IMAD.MOV.U32 R2, RZ, RZ, R8 ;  /* 0x000000ffff02b224 */ /* 0x020fca00078e0008 */
[----:B------:R4:W5:Y:S02]  /*43030*/  @!P3 LDG.E.U8 R7, desc[UR8][R2.64] ;  /* 0x000000080207b981 */ /* 0x000964000c1e1100 */
[----:B----4-:R-:W-:Y:S02]  /*43040*/  @!P6 IMAD.MOV.U32 R3, RZ, RZ, R5 ;  /* 0x000000ffff03e224 */ /* 0x010fe400078e0005 */
[----:B--2---:R0:W-:Y:S01]  /*43050*/  STL [R1+0x4], R9 ;  /* 0x0000040901007387 */ /* 0x0041e20000100800 */
[----:B---3--:R-:W-:Y:S01]  /*43060*/  @!P6 IMAD.MOV.U32 R2, RZ, RZ, R4 ;  /* 0x000000ffff02e224 */ /* 0x008fe200078e0004 */
[----:B------:R-:W-:Y:S02]  /*43070*/  LOP3.LUT R0, R16, 0x1c, RZ, 0xfc, !PT ;  /* 0x0000001c10007812 */ /* 0x000fe400078efcff */
[----:B------:R-:W2:Y:S04]  /*43080*/  LDL R8, [R1+0x328c] ;  /* 0x00328c0001087983 */ /* 0x000ea80000100800 */
[----:B0-----:R-:W3:Y:S04]  /*43090*/  LDL R9, [R1+0x3290] ;  /* 0x0032900001097983 */ /* 0x001ee80000100800 */
[----:B------:R0:W4:Y:S01]  /*430a0*/  @!P6 LDG.E.U8 R29, desc[UR8][R2.64] ;  /* 0x00000008021de981 */ /* 0x000122000c1e1100 */
[----:B------:R-:W-:-:S02]  /*430b0*/  ISETP.GE.AND P5, PT, R0, UR7, PT ;  /* 0x0000000700007c0c */ /* 0x000fc4000bfa6270 */
[----:B------:R-:W-:-:S11]  /*430c0*/  PRMT R28, RZ, 0x7610, R28 ;  /* 0x00007610ff1c7816 */ /* 0x000fd6000000001c */
[----:B0-----:R-:W-:Y:S01]  /*430d0*/  @!P5 IMAD.MOV.U32 R3, RZ, RZ, R14 ;  /* 0x000000ffff03d224 */ /* 0x001fe200078e000e */
[----:B-----5:R0:W-:Y:S04]  /*430e0*/  STL [R1], R7 ;  /* 0x0000000701007387 */ /* 0x0201e80000100800 */
[----:B------:R-:W5:Y:S04]  /*430f0*/  LDL R5, [R1+0x329c] ;  /* 0x00329c0001057983 */ /* 0x000f680000100800 */
[----:B------:R-:W5:Y:S04]  /*43100*/  LDL R4, [R1+0x32bc] ;  /* 0x0032bc0001047983 */ /* 0x000f680000100800 */
[----:B0-----:R-:W5:Y:S01]  /*43110*/  LDL R7, [R1+0x32a8] ;  /* 0x0032a80001077983 */ /* 0x001f620000100800 */
[----:B---3--:R-:W-:-:S03]  /*43120*/  @!P5 IMAD.MOV.U32 R2, RZ, RZ, R9 ;  /* 0x000000ffff02d224 */ /* 0x008fc600078e0009 */
[----:B----4-:R-:W-:Y:S04]  /*43130*/  STL [R1+0x43a4], R29 ;  /* 0x0043a41d01007387 */ /* 0x010fe80000100800 */
[----:B------:R-:W3:Y:S04]  /*43140*/  LDL R14, [R1+0x32a4] ;  /* 0x0032a400010e7983 */ /* 0x000ee80000100800 */
[----:B------:R-:W4:Y:S04]  /*43150*/  LDL R9, [R1+0x32c4] ;  /* 0x0032c40001097983 */ /* 0x000f280000100800 */
[----:B------:R2:W3:Y:S01]  /*43160*/  @!P5 LDG.E.U8 R28, desc[UR8][R2.64] ;  /* 0x00000008021cd981 */ /* 0x0004e2000c1e1100 */
[----:B------:R-:W-:-:S04]  /*43170*/  LOP3.LUT R0, R16, 0x20, RZ, 0xfc, !PT ;  /* 0x0000002010007812 */ /* 0x000fc800078efcff */
[----:B------:R-:W-:Y:S02]  /*43180*/  ISETP.GE.AND P2, PT, R0, UR7, PT ;  /* 0x0000000700007c0c */ /* 0x000fe4000bf46270 */
[----:B------:R-:W-:-:S04]  /*43190*/  LOP3.LUT R0, R16, 0x24, RZ, 0xfc, !PT ;  /* 0x0000002410007812 */ /* 0x000fc800078efcff */
[----:B------:R-:W-:Y:S02]  /*431a0*/  ISETP.GE.AND P4, PT, R0, UR7, PT ;  /* 0x0000000700007c0c */ /* 0x000fe4000bf86270 */
[----:B------:R-:W-:Y:S02]  /*431b0*/  LOP3.LUT R0, R16, 0x28, RZ, 0xfc, !PT ;  /* 0x0000002810007812 */ /* 0x000fe400078efcff */
[----:B------:R-:W-:Y:S02]  /*431c0*/  PRMT R26, RZ, 0x7610, R26 ;  /* 0x00007610ff1a7816 */ /* 0x000fe4000000001a */
[----:B------:R-:W-:Y:S01]  /*431d0*/  ISETP.GE.AND P3, PT, R0, UR7, PT ;  /* 0x0000000700007c0c */ /* 0x000fe2000bf66270 */
[----:B--2---:R-:W-:Y:S01]  /*431e0*/  @!P2 IMAD.MOV.U32 R3, RZ, RZ, R8 ;  /* 0x000000ffff03a224 */ /* 0x004fe200078e0008 */
[----:B------:R-:W-:Y:S02]  /*431f0*/  PRMT R22, RZ, 0x7610, R22 ;  /* 0x00007610ff167816 */ /* 0x000fe40000000016 */
[----:B------:R-:W-:Y:S01]  /*43200*/  PRMT R20, RZ, 0x7610, R20 ;  /* 0x00007610ff147816 */ /* 0x000fe20000000014 */
[----:B-----5:R-:W-:-:S05]  /*43210*/  @!P2 IMAD.MOV.U32 R2, RZ, RZ, R7 ;  /* 0x000000ffff02a224 */ /* 0x020fca00078e0007 */
[----:B------:R0:W2:Y:S02]  /*43220*/  @!P2 LDG.E.U8 R26, desc[UR8][R2.64] ;  /* 0x00000008021aa981 */ /* 0x0000a4000c1e1100 */
[----:B0-----:R-:W-:Y:S02]  /*43230*/  @!P4 IMAD.MOV.U32 R2, RZ, RZ, R4 ;  /* 0x000000ffff02c224 */ /* 0x001fe400078e0004 */
[----:B------:R-:W-:-:S05]  /*43240*/  @!P4 IMAD.MOV.U32 R3, RZ, RZ, R5 ;  /* 0x000000ffff03c224 */ /* 0x000fca00078e0005 */
[----:B------:R4:W5:Y:S04]  /*43250*/  @!P4 LDG.E.U8 R22, desc[UR8][R2.64] ;  /* 0x000000080216c981 */ /* 0x000968000c1e1100 */
[----:B---3--:R-:W-:Y:S04]  /*43260*/  STL [R1+0x43a8], R28 ;  /* 0x0043a81c01007387 */ /* 0x008fe80000100800 */
[----:B------:R-:W3:Y:S01]  /*43270*/  LDL R8, [R1+0x32ac] ;  /* 0x0032ac0001087983 */ /* 0x000ee20000100800 */
[----:B----4-:R-:W-:Y:S02]  /*43280*/  @!P3 IMAD.MOV.U32 R2, RZ, RZ, R9 ;  /* 0x000000ffff02b224 */ /* 0x010fe400078e0009 */
[----:B------:R-:W-:Y:S01]  /*43290*/  @!P3 IMAD.MOV.U32 R3, RZ, RZ, R14 ;  /* 0x000000ffff03b224 */ /* 0x000fe200078e000e */
[----:B------:R-:W4:Y:S04]  /*432a0*/  LDL R7, [R1+0x32cc] ;  /* 0x0032cc0001077983 */ /* 0x000f280000100800 */
[----:B------:R3:W4:Y:S01]  /*432b0*/  @!P3 LDG.E.U8 R20, desc[UR8][R2.64] ;  /* 0x000000080214b981 */ /* 0x000722000c1e1100 */
[----:B------:R-:W-:-:S04]  /*432c0*/  LOP3.LUT R0, R16, 0x2c, RZ, 0xfc, !PT ;  /* 0x0000002c10007812 */ /* 0x000fc800078efcff */
[----:B------:R-:W-:Y:S01]  /*432d0*/  ISETP.GE.AND P6, PT, R0, UR7, PT ;  /* 0x0000000700007c0c */ /* 0x000fe2000bfc6270 */
[----:B--2---:R0:W-:Y:S04]  /*432e0*/  STL [R1+0x43b0], R26 ;  /* 0x0043b01a01007387 */ /* 0x0041e80000100800 */
[----:B------:R-:W2:Y:S04]  /*432f0*/  LDL R5, [R1+0x32b0] ;  /* 0x0032b00001057983 */ /* 0x000ea80000100800 */
[----:B------:R-:W2:Y:S04]  /*43300*/  LDL R4, [R1+0x32dc] ;  /* 0x0032dc0001047983 */ /* 0x000ea80000100800 */
[----:B-----5:R1:W-:Y:S04]  /*43310*/  STL [R1+0x43b4], R22 ;  /* 0x0043b41601007387 */ /* 0x0203e80000100800 */
[----:B------:R-:W5:Y:S04]  /*43320*/  LDL R14, [R1+0x32b8] ;  /* 0x0032b800010e7983 */ /* 0x000f680000100800 */
[----:B------:R-:W5:Y:S01]  /*43330*/  LDL R9, [R1+0x32d8] ;  /* 0x0032d80001097983 */ /* 0x000f620000100800 */
[----:B---3--:R-:W-:-:S02]  /*43340*/  @!P6 IMAD.MOV.U32 R3, RZ, RZ, R8 ;  /* 0x000000ffff03e224 */ /* 0x008fc400078e0008 */
[----:B----4-:R-:W-:Y:S01]  /*43350*/  @!P6 IMAD.MOV.U32 R2, RZ, RZ, R7 ;  /* 0x000000ffff02e224 */ /* 0x010fe200078e0007 */
[----:B------:R3:W-:Y:S04]  /*43360*/  STL [R1+0x43b8], R20 ;  /* 0x0043b81401007387 */ /* 0x0007e80000100800 */
[----:B------:R-:W4:Y:S04]  /*43370*/  LDL R8, [R1+0x32c0] ;  /* 0x0032c00001087983 */ /* 0x000f280000100800 */
[----:B------:R-:W4:Y:S01]  /*43380*/  LDL R7, [R1+0x32e4] ;  /* 0x0032e40001077983 */ /* 0x000f220000100800 */
[----:B------:R-:W-:-:S03]  /*43390*/  LOP3.LUT R0, R16, 0x30, RZ, 0xfc, !PT ;  /* 0x0000003010007812 */ /* 0x000fc600078efcff */
[----:B0-----:R-:W4:Y:S01]  /*433a0*/  LDL R26, [R1+0x32c8] ;  /* 0x0032c800011a7983 */ /* 0x001f220000100800 */
[----:B------:R-:W-:Y:S02]  /*433b0*/  ISETP.GE.AND P5, PT, R0, UR7, PT ;  /* 0x0000000700007c0c */ /* 0x000fe4000bfa6270 */
[----:B------:R-:W-:Y:S01]  /*433c0*/  LOP3.LUT R0, R16, 0x34, RZ, 0xfc, !PT ;  /* 0x0000003410007812 */ /* 0x000fe200078efcff */
[----:B-1----:R-:W4:Y:S03]  /*433d0*/  LDL R22, [R1+0x32ec] ;  /* 0x0032ec0001167983 */ /* 0x002f260000100800 */
[----:B------:R-:W-:Y:S01]  /*433e0*/  ISETP.GE.AND P2, PT, R0, UR7, PT ;  /* 0x0000000700007c0c */ /* 0x000fe2000bf46270 */
[----:B------:R-:W4:Y:S01]  /*433f0*/  LDL R17, [R1+0x32fc] ;  /* 0x0032fc0001117983 */ /* 0x000f220000100800 */
[----:B------:R-:W-:Y:S02]  /*43400*/  LOP3.LUT R0, R16, 0x38, RZ, 0xfc, !PT ;  /* 0x0000003810007812 */ /* 0x000fe400078efcff */
[----:B------:R-:W-:Y:S01]  /*43410*/  PRMT R18, RZ, 0x7610, R18 ;  /* 0x00007610ff127816 */ /* 0x000fe20000000012 */
[----:B------:R-:W4:Y:S01]  /*43420*/  LDL R19, [R1+0x32d0] ;  /* 0x0032d00001137983 */ /* 0x000f220000100800 */
[----:B------:R-:W-:-:S03]  /*43430*/  ISETP.GE.AND P4, PT, R0, UR7, PT ;  /* 0x0000000700007c0c */ /* 0x000fc6000bf86270 */
[----:B---3--:R-:W3:Y:S04]  /*43440*/  LDL R20, [R1+0x32e0] ;  /* 0x0032e00001147983 */ /* 0x008ee80000100800 */
[----:B------:R0:W3:Y:S04]  /*43450*/  @!P6 LDG.E.U8 R18, desc[UR8][R2.64] ;  /* 0x000000080212e981 */ /* 0x0000e8000c1e1100 */
[----:B------:R-:W3:Y:S01]  /*43460*/  LDL R15, [R1+0x3304] ;  /* 0x00330400010f7983 */ /* 0x000ee20000100800 */
[----:B------:R-:W-:Y:S02]  /*43470*/  PRMT R13, RZ, 0x7610, R13 ;  /* 0x00007610ff0d7816 */ /* 0x000fe4000000000d */
[----:B------:R-:W-:Y:S01]  /*43480*/  PRMT R12, RZ, 0x7610, R12 ;  /* 0x00007610ff0c7816 */ /* 0x000fe2000000000c */
[----:B------:R-:W3:Y:S01]  /*43490*/  LDL R29, [R1+0x3310] ;  /* 0x00331000011d7983 */ /* 0x000ee20000100800 */
[----:B0-----:R-:W-:-:S02]  /*434a0*/  PRMT R2, RZ, 0x7610, R2 ;  /* 0x00007610ff027816 */ /* 0x001fc40000000002 */
[----:B------:R-:W-:Y:S01]  /*434b0*/  PRMT R11, RZ, 0x7610, R11 ;  /* 0x00007610ff0b7816 */ /* 0x000fe2000000000b */
[----:B------:R-:W3:Y:S04]  /*434c0*/  LDL R28, [R1+0x3338] ;  /* 0x00333800011c7983 */ /* 0x000ee80000100800 */
[----:B--2---:R5:W2:Y:S02]  /*434d0*/  @!P5 LDG.E.U8 R2, desc[UR8][R4.64] ;  /* 0x000000080402d981 */ /* 0x004aa4000c1e1100 */
[----:B-----5:R-:W-:Y:S02]  /*434e0*/  @!P2 IMAD.MOV.U32 R5, RZ, RZ, R14 ;  /* 0x000000ffff05a224 */ /* 0x020fe400078e000e */
[----:B------:R-:W5:Y:S01]  /*434f0*/  LDL R14, [R1+0x32e8] ;  /* 0x0032e800010e7983 */ /* 0x000f620000100800 */
[----:B------:R-:W-:Y:S01]  /*43500*/  @!P2 IMAD.MOV.U32 R4, RZ, RZ, R9 ;  /* 0x000000ffff04a224 */ /* 0x000fe200078e0009 */
[----:B------:R-:W-:Y:S01]  /*43510*/  LOP3.LUT R0, R16, 0x40, RZ, 0xfc, !PT ;  /* 0x0000004010007812 */ /* 0x000fe200078efcff */
[----:B----4-:R-:W-:-:S03]  /*43520*/  @!P4 IMAD.MOV.U32 R9, RZ, RZ, R8 ;  /* 0x000000ffff09c224 */ /* 0x010fc600078e0008 */
[----:B------:R0:W4:Y:S01]  /*43530*/  @!P2 LDG.E.U8 R13, desc[UR8][R4.64] ;  /* 0x00000008040da981 */ /* 0x000122000c1e1100 */
[----:B------:R-:W-:-:S03]  /*43540*/  @!P4 IMAD.MOV.U32 R8, RZ, RZ, R7 ;  /* 0x000000ffff08c224 */ /* 0x000fc600078e0007 */
[----:B------:R-:W2:Y:S01]  /*43550*/  LDL R7, [R1+0x330c] ;  /* 0x00330c0001077983 */ /* 0x000ea20000100800 */
[----:B------:R-:W-:Y:S02]  /*43560*/  ISETP.GE.AND P3, PT, R0, UR7, PT ;  /* 0x0000000700007c0c */ /* 0x000fe4000bf66270 */
[----:B------:R-:W-:Y:S02]  /*43570*/  LOP3.LUT R0, R16, 0x44, RZ, 0xfc, !PT ;  /* 0x0000004410007812 */ /* 0x000fe400078efcff */
[----:B0-----:R-:W-:Y:S02]  /*43580*/  PRMT R5, RZ, 0x7610, R5 ;  /* 0x00007610ff057816 */ /* 0x001fe40000000005 */
[----:B------:R-:W-:Y:S02]  /*43590*/  ISETP.GE.AND P6, PT, R0, UR7, PT ;  /* 0x0000000700007c0c */ /* 0x000fe4000bfc6270 */
[----:B------:R-:W-:Y:S02]  /*435a0*/  LOP3.LUT R0, R16, 0x48, RZ, 0xfc, !PT ;  /* 0x0000004810007812 */ /* 0x000fe400078efcff */
[----:B------:R0:W4:Y:S02]  /*435b0*/  @!P4 LDG.E.U8 R5, desc[UR8][R8.64] ;  /* 0x000000080805c981 */ /* 0x000124000c1e1100 */
[----:B------:R-:W-:-:S02]  /*435c0*/  ISETP.GE.AND P5, PT, R0, UR7, PT ;  /* 0x0000000700007c0c */ /* 0x000fc4000bfa6270 */
[----:B------:R-:W-:Y:S01]  /*435d0*/  LOP3.LUT R0, R16, 0x4c, RZ, 0xfc, !PT ;  /* 0x0000004c10007812 */ /* 0x000fe200078efcff */
[----:B0-----:R-:W-:Y:S02]  /*435e0*/  @!P3 IMAD.MOV.U32 R8, RZ, RZ, R22 ;  /* 0x000000ffff08b224 */ /* 0x001fe400078e0016 */
[----:B------:R-:W-:Y:S01]  /*435f0*/  @!P3 IMAD.MOV.U32 R9, RZ, RZ, R26 ;  /* 0x000000ffff09b224 */ /* 0x000fe200078e001a */
[----:B------:R-:W-:Y:S01]  /*43600*/  ISETP.GE.AND P2, PT, R0, UR7, PT ;  /* 0x0000000700007c0c */ /* 0x000fe2000bf46270 */
[----:B------:R-:W4:Y:S04]  /*43610*/  LDL R26, [R1+0x3318] ;  /* 0x00331800011a7983 */ /* 0x000f280000100800 */
[----:B------:R0:W4:Y:S01]  /*43620*/  @!P3 LDG.E.U8 R12, desc[UR8][R8.64] ;  /* 0x00000008080cb981 */ /* 0x000122000c1e1100 */
[----:B------:R-:W-:-:S02]  /*43630*/  PRMT R4, RZ, 0x7610, R4 ;  /* 0x00007610ff047816 */ /* 0x000fc40000000004 */
[----:B------:R-:W-:Y:S01]  /*43640*/  PRMT R3, RZ, 0x7610, R3 ;  /* 0x00007610ff037816 */ /* 0x000fe20000000003 */
[----:B------:R-:W4:Y:S01]  /*43650*/  LDL R22, [R1+0x333c] ;  /* 0x00333c0001167983 */ /* 0x000f220000100800 */
[----:B0-----:R-:W-:-:S03]  /*43660*/  @!P6 IMAD.MOV.U32 R8, RZ, RZ, R17 ;  /* 0x000000ffff08e224 */ /* 0x001fc600078e0011 */
[----:B------:R-:W4:Y:S01]  /*43670*/  LDL R17, [R1+0x3314] ;  /* 0x0033140001117983 */ /* 0x000f220000100800 */
[----:B------:R-:W-:-:S03]  /*43680*/  @!P6 IMAD.MOV.U32 R9, RZ, RZ, R19 ;  /* 0x000000ffff09e224 */ /* 0x000fc600078e0013 */
[----:B------:R-:W4:Y:S04]  /*43690*/  LDL R19, [R1+0x32f0] ;  /* 0x0032f00001137983 */ /* 0x000f280000100800 */
[----:B------:R3:W4:Y:S02]  /*436a0*/  @!P6 LDG.E.U8 R11, desc[UR8][R8.64] ;  /* 0x00000008080be981 */ /* 0x000724000c1e1100 */
[----:B---3--:R-:W-:Y:S02]  /*436b0*/  @!P5 IMAD.MOV.U32 R8, RZ, RZ, R15 ;  /* 0x000000ffff08d224 */ /* 0x008fe400078e000f */
[----:B------:R-:W-:Y:S01]  /*436c0*/  @!P5 IMAD.MOV.U32 R9, RZ, RZ, R20 ;  /* 0x000000ffff09d224 */ /* 0x000fe200078e0014 */
[----:B------:R-:W3:Y:S04]  /*436d0*/  LDL R15, [R1+0x32f8] ;  /* 0x0032f800010f7983 */ /* 0x000ee80000100800 */
[----:B------:R5:W3:Y:S04]  /*436e0*/  @!P5 LDG.E.U8 R4, desc[UR8][R8.64] ;  /* 0x000000080804d981 */ /* 0x000ae8000c1e1100 */
[----:B------:R-:W3:Y:S01]  /*436f0*/  LDL R20, [R1+0x32a0] ;  /* 0x0032a00001147983 */ /* 0x000ee20000100800 */
[----:B-----5:R-:W-:-:S03]  /*43700*/  @!P2 IMAD.MOV.U32 R9, RZ, RZ, R14 ;  /* 0x000000ffff09a224 */ /* 0x020fc600078e000e */
[----:B------:R-:W3:Y:S01]  /*43710*/  LDL R14, [R1+0x331c] ;  /* 0x00331c00010e7983 */ /* 0x000ee20000100800 */
[----:B--2---:R-:W-:-:S03]  /*43720*/  @!P2 IMAD.MOV.U32 R8, RZ, RZ, R7 ;  /* 0x000000ffff08a224 */ /* 0x004fc600078e0007 */
[----:B------:R-:W2:Y:S01]  /*43730*/  LDL R7, [R1+0x32b4] ;  /* 0x0032b40001077983 */ /* 0x000ea20000100800 */
[----:B------:R-:W-:-:S03]  /*43740*/  LOP3.LUT R0, R16, 0x50, RZ, 0xfc, !PT ;  /* 0x0000005010007812 */ /* 0x000fc600078efcff */
[----:B------:R4:W5:Y:S01]  /*43750*/  @!P2 LDG.E.U8 R3, desc[UR8][R8.64] ;  /* 0x000000080803a981 */ /* 0x000962000c1e1100 */
[----:B------:R-:W-:Y:S02]  /*43760*/  ISETP.GE.AND P4, PT, R0, UR7, PT ;  /* 0x0000000700007c0c */ /* 0x000fe4000bf86270 */
[----:B------:R-:W-:Y:S02]  /*43770*/  LOP3.LUT R0, R16, 0x54, RZ, 0xfc, !PT ;  /* 0x0000005410007812 */ /* 0x000fe400078efcff */
[----:B------:R-:W-:Y:S02]  /*43780*/  PRMT R10, RZ, 0x7610, R10 ;  /* 0x00007610ff0a7816 */ /* 0x000fe4000000000a */
[----:B------:R-:W-:Y:S02]  /*43790*/  ISETP.GE.AND P3, PT, R0, UR7, PT ;  /* 0x0000000700007c0c */ /* 0x000fe4000bf66270 */
[----:B------:R-:W-:-:S05]  /*437a0*/  ISETP.GE.AND P2, PT, R16, UR7, PT ;  /* 0x0000000710007c0c */ /* 0x000fca000bf46270 */
[----:B----4-:R-:W-:Y:S02]  /*437b0*/  @!P4 IMAD.MOV.U32 R8, RZ, RZ, R17 ;  /* 0x000000ffff08c224 */ /* 0x010fe400078e0011 */
[----:B------:R-:W4:Y:S01]  /*437c0*/  LDL R17, [R1+0x3334] ;  /* 0x0033340001117983 */ /* 0x000f220000100800 */
[----:B------:R-:W-:-:S03]  /*437d0*/  @!P4 IMAD.MOV.U32 R9, RZ, RZ, R19 ;  /* 0x000000ffff09c224 */ /* 0x000fc600078e0013 */
[----:B------:R-:W5:Y:S04]  /*437e0*/  LDL R19, [R1+0x3354] ;  /* 0x0033540001137983 */ /* 0x000f680000100800 */
[----:B------:R0:W5:Y:S02]  /*437f0*/  @!P4 LDG.E.U8 R10, desc[UR8][R8.64] ;  /* 0x00000008080ac981 */ /* 0x000164000c1e1100 */
[----:B0-----:R-:W-:-:S06]  /*43800*/  PRMT R9, RZ, 0x7610, R9 ;  /* 0x00007610ff097816 */ /* 0x001fcc0000000009 */
[----:B---3--:R0:W3:Y:S02]  /*43810*/  @!P3 LDG.E.U8 R9, desc[UR8][R14.64] ;  /* 0x000000080e09b981 */ /* 0x0080e4000c1e1100 */
[----:B0-----:R-:W-:Y:S02]  /*43820*/  @!P2 IMAD.MOV.U32 R15, RZ, RZ, R20 ;  /* 0x000000ffff0fa224 */ /* 0x001fe400078e0014 */
[----:B------:R-:W3:Y:S01]  /*43830*/  LDL R20, [R1+0x32d4] ;  /* 0x0032d40001147983 */ /* 0x000ee20000100800 */
[----:B--2---:R-:W-:-:S03]  /*43840*/  @!P2 IMAD.MOV.U32 R14, RZ, RZ, R7 ;  /* 0x000000ffff0ea224 */ /* 0x004fc600078e0007 */
[----:B------:R-:W2:Y:S01]  /*43850*/  LDL R7, [R1+0x32f4] ;  /* 0x0032f40001077983 */ /* 0x000ea20000100800 */
[----:B------:R-:W-:-:S04]  /*43860*/  LOP3.LUT R0, R16, 0x58, RZ, 0xfc, !PT ;  /* 0x0000005810007812 */ /* 0x000fc800078efcff */
[----:B------:R-:W-:Y:S02]  /*43870*/  ISETP.GE.AND P6, PT, R0, UR7, PT ;  /* 0x0000000700007c0c */ /* 0x000fe4000bfc6270 */
[----:B------:R-:W-:-:S04]  /*43880*/  LOP3.LUT R0, R16, 0x60, RZ, 0xfc, !PT ;  /* 0x0000006010007812 */ /* 0x000fc800078efcff */
[----:B------:R-:W-:Y:S02]  /*43890*/  ISETP.GE.AND P5, PT, R0, UR7, PT ;  /* 0x0000000700007c0c */ /* 0x000fe4000bfa6270 */
[----:B------:R-:W-:Y:S02]  /*438a0*/  LOP3.LUT R0, R16, 0x74, RZ, 0xfc, !PT ;  /* 0x0000007410007812 */ /* 0x000fe400078efcff */
[----:B------:R-:W-:Y:S02]  /*438b0*/  PRMT R27, RZ, 0x7610, R27 ;  /* 0x00007610ff1b7816 */ /* 0x000fe4000000001b */
[----:B------:R-:W-:Y:S02]  /*438c0*/  ISETP.GE.AND P4, PT, R0, UR7, PT ;  /* 0x0000000700007c0c */ /* 0x000fe4000bf86270 */
[----:B------:R-:W-:Y:S02]  /*438d0*/  LOP3.LUT R0, R16, 0x64, RZ, 0xfc, !PT ;  /* 0x0000006410007812 */ /* 0x000fe400078efcff */
[----:B------:R0:W2:Y:S02]  /*438e0*/  @!P2 LDG.E.U8 R27, desc[UR8][R14.64] ;  /* 0x000000080e1ba981 */ /* 0x0000a4000c1e1100 */
[----:B------:R-:W-:-:S02]  /*438f0*/  ISETP.GE.AND P3, PT, R0, UR7, PT ;  /* 0x0000000700007c0c */ /* 0x000fc4000bf66270 */
[----:B------:R-:W-:Y:S01]  /*43900*/  PRMT R0, RZ, 0x7610, R0 ;  /* 0x00007610ff007816 */ /* 0x000fe20000000000 */
[----:B0-----:R-:W-:Y:S01]  /*43910*/  @!P5 IMAD.MOV.U32 R15, RZ, RZ, R29 ;  /* 0x000000ffff0fd224 */ /* 0x001fe200078e001d */
[----:B------:R-:W-:Y:S01]  /*43920*/  PRMT R6, RZ, 0x7610, R6 ;  /* 0x00007610ff067816 */ /* 0x000fe20000000006 */
[----:B------:R-:W2:Y:S01]  /*43930*/  LDL R29, [R1+0x3328] ;  /* 0x00332800011d7983 */ /* 0x000ea20000100800 */
[----:B----4-:R-:W-:Y:S01]  /*43940*/  @!P5 IMAD.MOV.U32 R14, RZ, RZ, R17 ;  /* 0x000000ffff0ed224 */ /* 0x010fe200078e0011 */
[----:B------:R-:W-:-:S04]  /*43950*/  LOP3.LUT R8, R16, 0x5c, RZ, 0xfc, !PT ;  /* 0x0000005c10087812 */ /* 0x000fc800078efcff */
[----:B------:R5:W4:Y:S01]  /*43960*/  @!P5 LDG.E.U8 R0, desc[UR8][R14.64] ;  /* 0x000000080e00d981 */ /* 0x000b22000c1e1100 */
[----:B------:R-:W-:Y:S02]  /*43970*/  ISETP.GE.AND P2, PT, R8, UR7, PT ;  /* 0x0000000708007c0c */ /* 0x000fe4000bf46270 */
[C---:B------:R-:W-:Y:S02]  /*43980*/  LOP3.LUT R17, R16.reuse, 0x68, RZ, 0xfc, !PT ;  /* 0x0000006810117812 */ /* 0x040fe400078efcff */
[----:B------:R-:W-:Y:S01]  /*43990*/  PRMT R8, RZ, 0x7610, R8 ;  /* 0x00007610ff087816 */ /* 0x000fe20000000008 */
[----:B-----5:R-:W-:Y:S02]  /*439a0*/  @!P4 IMAD.MOV.U32 R14, RZ, RZ, R19 ;  /* 0x000000ffff0ec224 */ /* 0x020fe400078e0013 */
[----:B------:R-:W-:Y:S01]  /*439b0*/  @!P4 IMAD.MOV.U32 R15, RZ, RZ, R28 ;  /* 0x000000ffff0fc224 */ /* 0x000fe200078e001c */
[----:B------:R-:W-:Y:S01]  /*439c0*/  LOP3.LUT R19, R16, 0x78, RZ, 0xfc, !PT ;  /* 0x0000007810137812 */ /* 0x000fe200078efcff */
[----:B------:R-:W5:Y:S04]  /*439d0*/  LDL R28, [R1+0x335c] ;  /* 0x00335c00011c7983 */ /* 0x000f680000100800 */
[----:B------:R0:W4:Y:S01]  /*439e0*/  @!P4 LDG.E.U8 R6, desc[UR8][R14.64] ;  /* 0x000000080e06c981 */ /* 0x000122000c1e1100 */
[----:B------:R-:W-:-:S02]  /*439f0*/  ISETP.GE.AND P4, PT, R17, UR7, PT ;  /* 0x0000000711007c0c */ /* 0x000fc4000bf86270 */
[----:B------:R-:W-:Y:S02]  /*43a00*/  LOP3.LUT R17, R16, 0x6c, RZ, 0xfc, !PT ;  /* 0x0000006c10117812 */ /* 0x000fe400078efcff */
[----:B------:R-:W-:Y:S01]  /*43a10*/  PRMT R16, RZ, 0x7610, R16 ;  /* 0x00007610ff107816 */ /* 0x000fe20000000010 */
[----:B0-----:R-:W-:Y:S02]  /*43a20*/  @!P3 IMAD.MOV.U32 R14, RZ, RZ, R22 ;  /* 0x000000ffff0eb224 */ /* 0x001fe400078e0016 */
[----:B------:R-:W-:Y:S01]  /*43a30*/  @!P3 IMAD.MOV.U32 R15, RZ, RZ, R26 ;  /* 0x000000ffff0fb224 */ /* 0x000fe200078e001a */
[----:B------:R-:W-:Y:S01]  /*43a40*/  ISETP.GE.AND P5, PT, R19, UR7, PT ;  /* 0x0000000713007c0c */ /* 0x000fe2000bfa6270 */
[----:B------:R-:W4:Y:S04]  /*43a50*/  LDL R26, [R1+0x3340] ;  /* 0x00334000011a7983 */ /* 0x000f280000100800 */
[----:B------:R3:W4:Y:S04]  /*43a60*/  @!P3 LDG.E.U8 R8, desc[UR8][R14.64] ;  /* 0x000000080e08b981 */ /* 0x000728000c1e1100 */
[----:B------:R-:W4:Y:S01]  /*43a70*/  LDL R22, [R1+0x3350] ;  /* 0x0033500001167983 */ /* 0x000f220000100800 */
[----:B---3--:R-:W-:-:S02]  /*43a80*/  @!P1 IMAD.MOV.U32 R15, RZ, RZ, R20 ;  /* 0x000000ffff0f9224 */ /* 0x008fc400078e0014 */
[----:B--2---:R-:W-:Y:S01]  /*43a90*/  @!P1 IMAD.MOV.U32 R14, RZ, RZ, R7 ;  /* 0x000000ffff0e9224 */ /* 0x004fe200078e0007 */
[----:B------:R-:W-:Y:S01]  /*43aa0*/  ISETP.GE.AND P3, PT, R17, UR7, PT ;  /* 0x0000000711007c0c */ /* 0x000fe2000bf66270 */
[----:B------:R-:W2:Y:S04]  /*43ab0*/  LDL R20, [R1+0x3348] ;  /* 0x0033480001147983 */ /* 0x000ea80000100800 */
[----:B------:R0:W3:Y:S01]  /*43ac0*/  @!P1 LDG.E.U8 R16, desc[UR8][R14.64] ;  /* 0x000000080e109981 */ /* 0x0000e2000c1e1100 */
[----:B------:R-:W-:Y:S02]  /*43ad0*/  PRMT R19, RZ, 0x7610, R19 ;  /* 0x00007610ff137816 */ /* 0x000fe40000000013 */
[----:B------:R-:W-:Y:S01]  /*43ae0*/  PRMT R21, RZ, 0x7610, R21 ;  /* 0x00007610ff157816 */ /* 0x000fe20000000015 */
[----:B------:R-:W3:Y:S04]  /*43af0*/  LDL R7, [R1+0x334c] ;  /* 0x00334c0001077983 */ /* 0x000ee80000100800 */
[----:B------:R-:W0:Y:S04]  /*43b00*/  LDL R14, [R1+0x3300] ;  /* 0x00330000010e7983 */ /* 0x000e280000100800 */
[----:B------:R-:W0:Y:S01]  /*43b10*/  LDL R15, [R1+0x3324] ;  /* 0x00332400010f7983 */ /* 0x000e220000100800 */
[----:B------:R-:W-:-:S02]  /*43b20*/  PRMT R17, RZ, 0x7610, R17 ;  /* 0x00007610ff117816 */ /* 0x000fc40000000011 */
[----:B0-----:R-:W-:-:S04]  /*43b30*/  @!P6 LOP3.LUT R15, R15, R14, RZ, 0x3c, !PT ;  /* 0x0000000e0f0fe212 */ /* 0x001fc800078e3cff */
[----:B------:R-:W-:-:S04]  /*43b40*/  @!P6 LOP3.LUT R14, R15, R14, RZ, 0x3c, !PT ;  /* 0x0000000e0f0ee212 */ /* 0x000fc800078e3cff */
[----:B------:R-:W-:-:S05]  /*43b50*/  @!P6 LOP3.LUT R15, R15, R14, RZ, 0x3c, !PT ;  /* 0x0000000e0f0fe212 */ /* 0x000fca00078e3cff */
[----:B------:R0:W3:Y:S04]  /*43b60*/  @!P6 LDG.E.U8 R17, desc[UR8][R14.64] ;  /* 0x000000080e11e981 */ /* 0x0000e8000c1e1100 */
[----:B------:R-:W0:Y:S04]  /*43b70*/  LDL R14, [R1+0x3308] ;  /* 0x00330800010e7983 */ /* 0x000e280000100800 */
[----:B------:R-:W0:Y:S02]  /*43b80*/  LDL R15, [R1+0x332c] ;  /* 0x00332c00010f7983 */ /* 0x000e240000100800 */
[----:B0-----:R-:W-:-:S04]  /*43b90*/  @!P2 LOP3.LUT R15, R15, R14, RZ, 0x3c, !PT ;  /* 0x0000000e0f0fa212 */ /* 0x001fc800078e3cff */
[----:B------:R-:W-:-:S04]  /*43ba0*/  @!P2 LOP3.LUT R14, R15, R14, RZ, 0x3c, !PT ;  /* 0x0000000e0f0ea212 */ /* 0x000fc800078e3cff */
[----:B------:R-:W-:-:S05]  /*43bb0*/  @!P2 LOP3.LUT R15, R15, R14, RZ, 0x3c, !PT ;  /* 0x0000000e0f0fa212 */ /* 0x000fca00078e3cff */
[----:B------:R0:W3:Y:S04]  /*43bc0*/  @!P2 LDG.E.U8 R19, desc[UR8][R14.64] ;  /* 0x000000080e13a981 */ /* 0x0000e8000c1e1100 */
[----:B------:R-:W0:Y:S04]  /*43bd0*/  LDL R14, [R1+0x3320] ;  /* 0x00332000010e7983 */ /* 0x000e280000100800 */
[----:B------:R-:W0:Y:S01]  /*43be0*/  LDL R15, [R1+0x3344] ;  /* 0x00334400010f7983 */ /* 0x000e220000100800 */
[----:B------:R-:W-:Y:S02]  /*43bf0*/  PRMT R23, RZ, 0x7610, R23 ;  /* 0x00007610ff177816 */ /* 0x000fe40000000017 */
[----:B------:R-:W-:-:S02]  /*43c00*/  PRMT R24, RZ, 0x7610, R24 ;  /* 0x00007610ff187816 */ /* 0x000fc40000000018 */
[----:B0-----:R-:W-:-:S04]  /*43c10*/  @!P4 LOP3.LUT R15, R15, R14, RZ, 0x3c, !PT ;  /* 0x0000000e0f0fc212 */ /* 0x001fc800078e3cff */
[----:B------:R-:W-:-:S04]  /*43c20*/  @!P4 LOP3.LUT R14, R15, R14, RZ, 0x3c, !PT ;  /* 0x0000000e0f0ec212 */ /* 0x000fc800078e3cff */
[----:B------:R-:W-:-:S05]  /*43c30*/  @!P4 LOP3.LUT R15, R15, R14, RZ, 0x3c, !PT ;  /* 0x0000000e0f0fc212 */ /* 0x000fca00078e3cff */
[----:B------:R5:W3:Y:S02]  /*43c40*/  @!P4 LDG.E.U8 R21, desc[UR8][R14.64] ;  /* 0x000000080e15c981 */ /* 0x000ae4000c1e1100 */
[----:B-----5:R-:W-:Y:S02]  /*43c50*/  @!P3 IMAD.MOV.U32 R14, RZ, RZ, R28 ;  /* 0x000000ffff0eb224 */ /* 0x020fe400078e001c */
[----:B------:R-:W-:-:S05]  /*43c60*/  @!P3 IMAD.MOV.U32 R15, RZ, RZ, R29 ;  /* 0x000000ffff0fb224 */ /* 0x000fca00078e001d */
[----:B------:R4:W5:Y:S02]  /*43c70*/  @!P3 LDG.E.U8 R23, desc[UR8][R14.64] ;  /* 0x000000080e17b981 */ /* 0x000964000c1e1100 */
[----:B----4-:R-:W-:Y:S02]  /*43c80*/  @!P5 IMAD.MOV.U32 R14, RZ, RZ, R22 ;  /* 0x000000ffff0ed224 */ /* 0x010fe400078e0016 */
[----:B------:R-:W-:-:S05]  /*43c90*/  @!P5 IMAD.MOV.U32 R15, RZ, RZ, R26 ;  /* 0x000000ffff0fd224 */ /* 0x000fca00078e001a */
[----:B------:R2:W4:Y:S02]  /*43ca0*/  @!P5 LDG.E.U8 R24, desc[UR8][R14.64] ;  /* 0x000000080e18d981 */ /* 0x000524000c1e1100 */
[----:B--2---:R-:W-:-:S05]  /*43cb0*/  @!P0 IMAD.MOV.U32 R15, RZ, RZ, R20 ;  /* 0x000000ffff0f8224 */ /* 0x004fca00078e0014 */
[----:B------:R-:W-:Y:S04]  /*43cc0*/  STL [R1+0x3418], R15 ;  /* 0x0034180f01007387 */ /* 0x000fe80000100800 */
        /* <DEDUP_REMOVED lines=510> */
[----:B------:R-:W-:Y:S01]  /*45cb0*/  STL [R1+0x425c], R15 ;  /* 0x00425c0f01007387 */ /* 0x000fe20000100800 */
[----:B---3--:R-:W-:-:S03]  /*45cc0*/  @!P0 IMAD.MOV.U32 R14, RZ, RZ, R7 ;  /* 0x000000ffff0e8224 */ /* 0x008fc600078e0007 */
[----:B------:R-:W-:Y:S04]  /*45cd0*/  STL [R1+0x4264], R15 ;  /* 0x0042640f01007387 */ /* 0x000fe80000100800 */
[----:B------:R-:W-:Y:S04]  /*45ce0*/  STL [R1+0x426c], R15 ;  /* 0x00426c0f01007387 */ /* 0x000fe80000100800 */
[----:B------:R-:W-:Y:S04]  /*45cf0*/  STL [R1+0x4274], R15 ;  /* 0x0042740f01007387 */ /* 0x000fe80000100800 */
[----:B------:R-:W-:Y:S04]  /*45d00*/  STL [R1+0x427c], R15 ;  /* 0x00427c0f01007387 */ /* 0x000fe80000100800 */
[----:B------:R-:W-:Y:S01]  /*45d10*/  STL [R1+0x4284], R15 ;  /* 0x0042840f01007387 */ /* 0x000fe20000100800 */
[----:B------:R-:W0:Y:S03]  /*45d20*/  S2R R7, SR_TID.X ;  /* 0x0000000000077919 */ /* 0x000e260000002100 */
        /* <DEDUP_REMOVED lines=25> */
[----:B------:R-:W-:-:S03]  /*45ec0*/  PRMT R25, RZ, 0x7610, R25 ;  /* 0x00007610ff197816 */ /* 0x000fc60000000019 */
[----:B------:R-:W-:Y:S04]  /*45ed0*/  STL [R1+0x4354], R15 ;  /* 0x0043540f01007387 */ /* 0x000fe80000100800 */
[----:B------:R-:W-:Y:S04]  /*45ee0*/  STL [R1+0x435c], R15 ;  /* 0x00435c0f01007387 */ /* 0x000fe80000100800 */
[----:B------:R-:W-:Y:S01]  /*45ef0*/  STL [R1+0x4364], R15 ;  /* 0x0043640f01007387 */ /* 0x000fe20000100800 */
[----:B0-----:R-:W-:-:S03]  /*45f00*/  LOP3.LUT R7, R7, 0x3f, RZ, 0xc0, !PT ;  /* 0x0000003f07077812 */ /* 0x001fc600078ec0ff */
[----:B------:R-:W-:Y:S04]  /*45f10*/  STL [R1+0x436c], R15 ;  /* 0x00436c0f01007387 */ /* 0x000fe80000100800 */
[----:B------:R-:W-:Y:S04]  /*45f20*/  STL [R1+0x4374], R15 ;  /* 0x0043740f01007387 */ /* 0x000fe80000100800 */
[----:B------:R-:W-:Y:S04]  /*45f30*/  STL [R1+0x437c], R15 ;  /* 0x00437c0f01007387 */ /* 0x000fe80000100800 */
[----:B------:R-:W-:Y:S04]  /*45f40*/  STL [R1+0x4384], R15 ;  /* 0x0043840f01007387 */ /* 0x000fe80000100800 */
[----:B------:R-:W-:Y:S04]  /*45f50*/  STL [R1+0x438c], R15 ;  /* 0x00438c0f01007387 */ /* 0x000fe80000100800 */
[----:B------:R-:W-:Y:S04]  /*45f60*/  STL [R1+0x4394], R15 ;  /* 0x0043940f01007387 */ /* 0x000fe80000100800 */
[----:B------:R0:W2:Y:S04]  /*45f70*/  @!P0 LDG.E.U8 R25, desc[UR8][R14.64] ;  /* 0x000000080e198981 */ /* 0x0000a8000c1e1100 */
[----:B------:R-:W-:Y:S04]  /*45f80*/  STL [R1+0x439c], R15 ;  /* 0x00439c0f01007387 */ /* 0x000fe80000100800 */
[----:B------:R-:W3:Y:S01]  /*45f90*/  LDL.LU R20, [R1+0x10] ;  /* 0x0000100001147983 */ /* 0x000ee20000300800 */
[----:B0-----:R-:W-:-:S03]  /*45fa0*/  LOP3.LUT R14, R7, 0x40, RZ, 0xfc, !PT ;  /* 0x00000040070e7812 */ /* 0x001fc600078efcff */
[----:B------:R-:W5:Y:S04]  /*45fb0*/  LDL.LU R22, [R1+0x4] ;  /* 0x0000040001167983 */ /* 0x000f680000300800 */
[----:B------:R-:W4:Y:S04]  /*45fc0*/  LDL.LU R26, [R1] ;  /* 0x00000000011a7983 */ /* 0x000f280000300800 */
[----:B------:R-:W2:Y:S04]  /*45fd0*/  LDL.LU R28, [R1+0xc] ;  /* 0x00000c00011c7983 */ /* 0x000ea80000300800 */
[----:B------:R-:W2:Y:S04]  /*45fe0*/  LDL.LU R29, [R1+0x8] ;  /* 0x00000800011d7983 */ /* 0x000ea80000300800 */
        /* <DEDUP_REMOVED lines=405> */
[----:B------:R-:W0:Y:S03]  /*47940*/  S2UR UR6, SR_CgaCtaId ;  /* 0x00000000000679c3 */ /* 0x000e260000008800 */
        /* <DEDUP_REMOVED lines=22> */
[----:B------:R-:W-:-:S03]  /*47ab0*/  UMOV UR5, 0x400 ;  /* 0x0000040000057882 */ /* 0x000fc60000000000 */
[----:B------:R-:W-:Y:S04]  /*47ac0*/  STL [R1+0x4328], R14 ;  /* 0x0043280e01007387 */ /* 0x000fe80000100800 */
[----:B------:R-:W-:Y:S01]  /*47ad0*/  STL [R1+0x4330], R14 ;  /* 0x0043300e01007387 */ /* 0x000fe20000100800 */
[----:B0-----:R-:W-:Y:S01]  /*47ae0*/  ULEA UR5, UR6, UR5, 0x18 ;  /* 0x0000000506057291 */ /* 0x001fe2000f8ec03f */
[----:B------:R-:W-:Y:S06]  /*47af0*/  BAR.SYNC.DEFER_BLOCKING 0x0 ;  /* 0x0000000000007b1d */ /* 0x000fec0000010000 */
        /* <DEDUP_REMOVED lines=13> */
[----:B------:R-:W-:Y:S04]  /*47bd0*/  STS.U8 [R7+UR5], R27 ;  /* 0x0000001b07007988 */ /* 0x000fe80008000005 */
[----:B------:R-:W-:Y:S04]  /*47be0*/  STL [R1+0x43a0], R14 ;  /* 0x0043a00e01007387 */ /* 0x000fe80000100800 */
[----:B---3--:R0:W-:Y:S04]  /*47bf0*/  STS.U8 [R7+UR5+0x40], R20 ;  /* 0x0000401407007988 */ /* 0x0081e80008000005 */
[----:B-----5:R1:W-:Y:S04]  /*47c00*/  STS.U8 [R7+UR5+0x100], R22 ;  /* 0x0001001607007988 */ /* 0x0203e80008000005 */
[----:B----4-:R3:W-:Y:S04]  /*47c10*/  STS.U8 [R7+UR5+0x140], R26 ;  /* 0x0001401a07007988 */ /* 0x0107e80008000005 */
[----:B0-----:R-:W4:Y:S04]  /*47c20*/  LDL.LU R20, [R1+0x43b8] ;  /* 0x0043b80001147983 */ /* 0x001f280000300800 */
[----:B-1----:R-:W5:Y:S04]  /*47c30*/  LDL.LU R22, [R1+0x43b4] ;  /* 0x0043b40001167983 */ /* 0x002f680000300800 */
[----:B---3--:R-:W3:Y:S04]  /*47c40*/  LDL.LU R26, [R1+0x43b0] ;  /* 0x0043b000011a7983 */ /* 0x008ee80000300800 */
[----:B---3--:R-:W-:Y:S04]  /*47c50*/  STS.U8 [R7+UR5+0x200], R26 ;  /* 0x0002001a07007988 */ /* 0x008fe80008000005 */
[----:B-----5:R-:W-:Y:S04]  /*47c60*/  STS.U8 [R7+UR5+0x240], R22 ;  /* 0x0002401607007988 */ /* 0x020fe80008000005 */
[----:B------:R0:W-:Y:S04]  /*47c70*/  STS.U8 [R7+UR5+0x300], R2 ;  /* 0x0003000207007988 */ /* 0x0001e80008000005 */
[----:B0-----:R-:W3:Y:S01]  /*47c80*/  LDL.LU R7, [R1+0x43ac] ;  /* 0x0043ac0001077983 */ /* 0x001ee20000300800 */
[----:B------:R-:W0:Y:S02]  /*47c90*/  S2R R2, SR_TID.X ;  /* 0x0000000000027919 */ /* 0x000e240000002100 */
[----:B0-----:R-:W-:-:S05]  /*47ca0*/  LOP3.LUT R2, R2, 0x3f, RZ, 0xc0, !PT ;  /* 0x0000003f02027812 */ /* 0x001fca00078ec0ff */
[----:B------:R-:W-:Y:S04]  /*47cb0*/  STS.U8 [R2+UR5+0x340], R13 ;  /* 0x0003400d02007988 */ /* 0x000fe80008000005 */
[----:B------:R-:W-:Y:S04]  /*47cc0*/  STS.U8 [R2+UR5+0x400], R12 ;  /* 0x0004000c02007988 */ /* 0x000fe80008000005 */
[----:B------:R-:W-:Y:S04]  /*47cd0*/  STS.U8 [R2+UR5+0x440], R11 ;  /* 0x0004400b02007988 */ /* 0x000fe80008000005 */
[----:B------:R-:W-:Y:S04]  /*47ce0*/  STS.U8 [R2+UR5+0x500], R10 ;  /* 0x0005000a02007988 */ /* 0x000fe80008000005 */
[----:B------:R-:W-:Y:S04]  /*47cf0*/  STS.U8 [R2+UR5+0x540], R9 ;  /* 0x0005400902007988 */ /* 0x000fe80008000005 */
[----:B------:R-:W-:Y:S04]  /*47d00*/  STS.U8 [R2+UR5+0x600], R0 ;  /* 0x0006000002007988 */ /* 0x000fe80008000005 */
[----:B------:R-:W-:Y:S04]  /*47d10*/  STS.U8 [R2+UR5+0x640], R8 ;  /* 0x0006400802007988 */ /* 0x000fe80008000005 */
[----:B---3--:R-:W-:Y:S04]  /*47d20*/  STS.U8 [R2+UR5+0x700], R7 ;  /* 0x0007000702007988 */ /* 0x008fe80008000005 */
[----:B------:R0:W-:Y:S02]  /*47d30*/  STS.U8 [R2+UR5+0x740], R6 ;  /* 0x0007400602007988 */ /* 0x0001e40008000005 */
[----:B0-----:R-:W0:Y:S02]  /*47d40*/  S2R R2, SR_TID.X ;  /* 0x0000000000027919 */ /* 0x001e240000002100 */
[----:B0-----:R-:W-:-:S04]  /*47d50*/  LOP3.LUT R2, R2, 0x3f, RZ, 0xc0, !PT ;  /* 0x0000003f02027812 */ /* 0x001fc800078ec0ff */
[----:B------:R-:W-:-:S05]  /*47d60*/  LOP3.LUT R2, R2, 0x8, RZ, 0x3c, !PT ;  /* 0x0000000802027812 */ /* 0x000fca00078e3cff */
[----:B--2---:R0:W-:Y:S04]  /*47d70*/  STS.U8 [R2+UR5+0x80], R28 ;  /* 0x0000801c02007988 */ /* 0x0041e80008000005 */
[----:B------:R1:W-:Y:S04]  /*47d80*/  STS.U8 [R2+UR5+0xc0], R29 ;  /* 0x0000c01d02007988 */ /* 0x0003e80008000005 */
[----:B0-----:R-:W2:Y:S04]  /*47d90*/  LDL.LU R28, [R1+0x43a8] ;  /* 0x0043a800011c7983 */ /* 0x001ea80000300800 */
[----:B-1----:R-:W3:Y:S04]  /*47da0*/  LDL.LU R29, [R1+0x43a4] ;  /* 0x0043a400011d7983 */ /* 0x002ee80000300800 */
[----:B----4-:R-:W-:Y:S04]  /*47db0*/  STS.U8 [R2+UR5+0x280], R20 ;  /* 0x0002801402007988 */ /* 0x010fe80008000005 */
[----:B------:R-:W-:Y:S04]  /*47dc0*/  STS.U8 [R2+UR5+0x2c0], R18 ;  /* 0x0002c01202007988 */ /* 0x000fe80008000005 */
[----:B--2---:R-:W-:Y:S04]  /*47dd0*/  STS.U8 [R2+UR5+0x1c0], R28 ;  /* 0x0001c01c02007988 */ /* 0x004fe80008000005 */
[----:B---3--:R0:W-:Y:S02]  /*47de0*/  STS.U8 [R2+UR5+0x180], R29 ;  /* 0x0001801d02007988 */ /* 0x0081e40008000005 */
[----:B0-----:R-:W0:Y:S02]  /*47df0*/  S2R R2, SR_TID.X ;  /* 0x0000000000027919 */ /* 0x001e240000002100 */
[----:B0-----:R-:W-:-:S04]  /*47e00*/  LOP3.LUT R2, R2, 0x3f, RZ, 0xc0, !PT ;  /* 0x0000003f02027812 */ /* 0x001fc800078ec0ff */
[----:B------:R-:W-:Y:S02]  /*47e10*/  ISETP.GE.AND P0, PT, R2, UR7, PT ;  /* 0x0000000702007c0c */ /* 0x000fe4000bf06270 */
[----:B------:R-:W0:Y:S02]  /*47e20*/  S2R R2, SR_TID.X ;  /* 0x0000000000027919 */ /* 0x000e240000002100 */
[----:B0-----:R-:W-:-:S04]  /*47e30*/  LOP3.LUT R2, R2, 0x3f, RZ, 0xc0, !PT ;  /* 0x0000003f02027812 */ /* 0x001fc800078ec0ff */
[----:B------:R-:W-:-:S05]  /*47e40*/  LOP3.LUT R2, R2, 0x8, RZ, 0x3c, !PT ;  /* 0x0000000802027812 */ /* 0x000fca00078e3cff */
[----:B------:R-:W-:Y:S04]  /*47e50*/  STS.U8 [R2+UR5+0x380], R5 ;  /* 0x0003800502007988 */ /* 0x000fe80008000005 */
[----:B------:R-:W-:Y:S04]  /*47e60*/  STS.U8 [R2+UR5+0x3c0], R16 ;  /* 0x0003c01002007988 */ /* 0x000fe80008000005 */
[----:B------:R-:W-:Y:S04]  /*47e70*/  STS.U8 [R2+UR5+0x480], R4 ;  /* 0x0004800402007988 */ /* 0x000fe80008000005 */
[----:B------:R0:W-:Y:S04]  /*47e80*/  STS.U8 [R2+UR5+0x4c0], R3 ;  /* 0x0004c00302007988 */ /* 0x0001e80008000005 */
[----:B------:R-:W-:Y:S04]  /*47e90*/  STS.U8 [R2+UR5+0x580], R17 ;  /* 0x0005801102007988 */ /* 0x000fe80008000005 */
[----:B------:R-:W-:Y:S04]  /*47ea0*/  STS.U8 [R2+UR5+0x5c0], R19 ;  /* 0x0005c01302007988 */ /* 0x000fe80008000005 */
[----:B------:R-:W-:Y:S04]  /*47eb0*/  STS.U8 [R2+UR5+0x680], R21 ;  /* 0x0006801502007988 */ /* 0x000fe80008000005 */
[----:B------:R-:W-:Y:S04]  /*47ec0*/  STS.U8 [R2+UR5+0x6c0], R23 ;  /* 0x0006c01702007988 */ /* 0x000fe80008000005 */
[----:B------:R-:W-:Y:S04]  /*47ed0*/  STS.U8 [R2+UR5+0x780], R24 ;  /* 0x0007801802007988 */ /* 0x000fe80008000005 */
[----:B------:R1:W-:Y:S04]  /*47ee0*/  STS.U8 [R2+UR5+0x7c0], R25 ;  /* 0x0007c01902007988 */ /* 0x0003e80008000005 */
[----:B0-----:R-:W2:Y:S04]  /*47ef0*/  LDL R3, [R1+0x3254] ;  /* 0x0032540001037983 */ /* 0x001ea80000100800 */
[----:B-1----:R-:W2:Y:S01]  /*47f00*/  LDL R2, [R1+0x323c] ;  /* 0x00323c0001027983 */ /* 0x002ea20000100800 */
[----:B------:R-:W-:-:S02]  /*47f10*/  ISETP.GE.AND P1, PT, R14, UR7, PT ;  /* 0x000000070e007c0c */ /* 0x000fc4000bf26270 */
[----:B------:R-:W-:Y:S01]  /*47f20*/  PRMT R14, RZ, 0x7610, R14 ;  /* 0x00007610ff0e7816 */ /* 0x000fe2000000000e */
[----:B------:R-:W-:Y:S01]  /*47f30*/  BAR.SYNC.DEFER_BLOCKING 0x0 ;  /* 0x0000000000007b1d */ /* 0x000fe20000010000 */
[----:B--2---:R-:W-:-:S04]  /*47f40*/  @!P0 LOP3.LUT R3, R3, R2, RZ, 0x3c, !PT ;  /* 0x0000000203038212 */ /* 0x004fc800078e3cff */
[----:B------:R-:W-:-:S04]  /*47f50*/  @!P0 LOP3.LUT R2, R3, R2, RZ, 0x3c, !PT ;  /* 0x0000000203028212 */ /* 0x000fc800078e3cff */
[----:B------:R-:W-:-:S05]  /*47f60*/  @!P0 LOP3.LUT R3, R3, R2, RZ, 0x3c, !PT ;  /* 0x0000000203038212 */ /* 0x000fca00078e3cff */
[----:B------:R-:W2:Y:S04]  /*47f70*/  @!P0 LDG.E.U8 R14, desc[UR8][R2.64] ;  /* 0x00000008020e8981 */ /* 0x000ea8000c1e1100 */
[----:B--2---:R0:W-:Y:S04]  /*47f80*/  STL [R1+0x123c], R14 ;  /* 0x00123c0e01007387 */ /* 0x0041e80000100800 */
[----:B0-----:R-:W2:Y:S04]  /*47f90*/  LDL.LU R14, [R1+0x43a0] ;  /* 0x0043a000010e7983 */ /* 0x001ea80000300800 */
[----:B------:R-:W3:Y:S04]  /*47fa0*/  LDL R2, [R1+0x3240] ;  /* 0x0032400001027983 */ /* 0x000ee80000100800 */
[----:B------:R-:W3:Y:S01]  /*47fb0*/  LDL R3, [R1+0x325c] ;  /* 0x00325c0001037983 */ /* 0x000ee20000100800 */
[----:B------:R-:W-:-:S02]  /*47fc0*/  PRMT R15, RZ, 0x7610, R15 ;  /* 0x00007610ff0f7816 */ /* 0x000fc4000000000f */
[----:B---3--:R-:W-:-:S04]  /*47fd0*/  @!P1 LOP3.LUT R3, R3, R2, RZ, 0x3c, !PT ;  /* 0x0000000203039212 */ /* 0x008fc800078e3cff */
[----:B------:R-:W-:-:S04]  /*47fe0*/  @!P1 LOP3.LUT R2, R3, R2, RZ, 0x3c, !PT ;  /* 0x0000000203029212 */ /* 0x000fc800078e3cff */
[----:B------:R-:W-:-:S05]  /*47ff0*/  @!P1 LOP3.LUT R3, R3, R2, RZ, 0x3c, !PT ;  /* 0x0000000203039212 */ /* 0x000fca00078e3cff */
[----:B------:R-:W3:Y:S04]  /*48000*/  @!P1 LDG.E.U8 R15, desc[UR8][R2.64] ;  /* 0x00000008020f9981 */ /* 0x000ee8000c1e1100 */
[----:B---3--:R0:W-:Y:S04]  /*48010*/  STL [R1+0x1238], R15 ;  /* 0x0012380f01007387 */ /* 0x0081e80000100800 */
[----:B0-----:R-:W3:Y:S04]  /*48020*/  LDL.LU R15, [R1+0x439c] ;  /* 0x00439c00010f7983 */ /* 0x001ee80000300800 */
[----:B------:R-:W4:Y:S04]  /*48030*/  LDL R2, [R1+0x1278] ;  /* 0x0012780001027983 */ /* 0x000f280000100800 */
[----:B------:R-:W4:Y:S01]  /*48040*/  LDL R3, [R1+0x2fcc] ;  /* 0x002fcc0001037983 */ /* 0x000f220000100800 */
[----:B--2---:R-:W-:-:S02]  /*48050*/  PRMT R14, RZ, 0x7610, R14 ;  /* 0x00007610ff0e7816 */ /* 0x004fc4000000000e */
[----:B----4-:R-:W-:-:S04]  /*48060*/  @!P0 LOP3.LUT R3, R3, R2, RZ, 0x3c, !PT ;  /* 0x0000000203038212 */ /* 0x010fc800078e3cff */
[----:B------:R-:W-:-:S04]  /*48070*/  @!P0 LOP3.LUT R2, R3, R2, RZ, 0x3c, !PT ;  /* 0x0000000203028212 */ /* 0x000fc800078e3cff */
[----:B------:R-:W-:-:S05]  /*48080*/  @!P0 LOP3.LUT R3, R3, R2, RZ, 0x3c, !PT ;  /* 0x0000000203038212 */ /* 0x000fca00078e3cff */
[----:B------:R-:W2:Y:S04]  /*48090*/  @!P0 LDG.E.U8 R14, desc[UR8][R2.64] ;  /* 0x00000008020e8981 */ /* 0x000ea8000c1e1100 */
[----:B--2---:R0:W-:Y:S04]  /*480a0*/  STL [R1+0x1234], R14 ;  /* 0x0012340e01007387 */ /* 0x0041e80000100800 */
[----:B0-----:R-:W2:Y:S04]  /*480b0*/  LDL.LU R14, [R1+0x4398] ;  /* 0x00439800010e7983 */ /* 0x001ea80000300800 */
[----:B------:R-:W4:Y:S04]  /*480c0*/  LDL R2, [R1+0x1274] ;  /* 0x0012740001027983 */ /* 0x000f280000100800 */
[----:B------:R-:W4:Y:S01]  /*480d0*/  LDL R3, [R1+0x2fc8] ;  /* 0x002fc80001037983 */ /* 0x000f220000100800 */
[----:B---3--:R-:W-:-:S02]  /*480e0*/  PRMT R15, RZ, 0x7610, R15 ;  /* 0x00007610ff0f7816 */ /* 0x008fc4000000000f */
[----:B----4-:R-:W-:-:S04]  /*480f0*/  @!P1 LOP3.LUT R3, R3, R2, RZ, 0x3c, !PT ;  /* 0x0000000203039212 */ /* 0x010fc800078e3cff */
        /* <DEDUP_REMOVED lines=7944> */
[----:B------:R-:W4:Y:S02]  /*67180*/  LDL R3, [R1+0x1464] ;  /* 0x0014640001037983 */ /* 0x000f240000100800 */
[----:B----4-:R-:W-:-:S02]  /*67190*/  @!P0 LOP3.LUT R3, R3, R2, RZ, 0x3c, !PT ;  /* 0x0000000203038212 */ /* 0x010fc400078e3cff */
[----:B---3--:R-:W-:Y:S02]  /*671a0*/  PRMT R15, RZ, 0x7610, R15 ;  /* 0x00007610ff0f7816 */ /* 0x008fe4000000000f */
        /* <DEDUP_REMOVED lines=888> */
[----:B------:R-:W4:Y:S01]  /*6a930*/  LDL R3, [R1+0x3138] ;  /* 0x0031380001037983 */ /* 0x000f220000100800 */
[----:B------:R-:W-:-:S02]  /*6a940*/  PRMT R0, RZ, 0x7610, R0 ;  /* 0x00007610ff007816 */ /* 0x000fc40000000000 */
[----:B----4-:R-:W-:-:S04]  /*6a950*/  @!P1 LOP3.LUT R3, R3, R2, RZ, 0x3c, !PT ;  /* 0x0000000203039212 */ /* 0x010fc800078e3cff */
[----:B------:R-:W-:-:S04]  /*6a960*/  @!P1 LOP3.LUT R2, R3, R2, RZ, 0x3c, !PT ;  /* 0x0000000203029212 */ /* 0x000fc800078e3cff */
[----:B------:R-:W-:-:S05]  /*6a970*/  @!P1 LOP3.LUT R3, R3, R2, RZ, 0x3c, !PT ;  /* 0x0000000203039212 */ /* 0x000fca00078e3cff */
[----:B------:R0:W4:Y:S04]  /*6a980*/  @!P1 LDG.E.U8 R0, desc[UR8][R2.64] ;  /* 0x0000000802009981 */ /* 0x000128000c1e1100 */
[----:B------:R-:W0:Y:S04]  /*6a990*/  LDL R2, [R1+0x310c] ;  /* 0x00310c0001027983 */ /* 0x000e280000100800 */
[----:B------:R-:W0:Y:S01]  /*6a9a0*/  LDL R3, [R1+0x3134] ;  /* 0x0031340001037983 */ /* 0x000e220000100800 */
[----:B------:R-:W-:Y:S02]  /*6a9b0*/  PRMT R29, RZ, 0x7610, R29 ;  /* 0x00007610ff1d7816 */ /* 0x000fe4000000001d */
[----:B0-----:R-:W-:-:S04]  /*6a9c0*/  @!P0 LOP3.LUT R3, R3, R2, RZ, 0x3c, !PT ;  /* 0x0000000203038212 */ /* 0x001fc800078e3cff */
[----:B------:R-:W-:-:S04]  /*6a9d0*/  @!P0 LOP3.LUT R2, R3, R2, RZ, 0x3c, !PT ;  /* 0x0000000203028212 */ /* 0x000fc800078e3cff */
[----:B------:R-:W-:Y:S01]  /*6a9e0*/  @!P0 LOP3.LUT R3, R3, R2, RZ, 0x3c, !PT ;  /* 0x0000000203038212 */ /* 0x000fe200078e3cff */
[----:B----4-:R0:W-:Y:S04]  /*6a9f0*/  STL [R1+0x84], R0 ;  /* 0x0000840001007387 */ /* 0x0101e80000100800 */
[----:B------:R1:W4:Y:S01]  /*6aa00*/  @!P0 LDG.E.U8 R29, desc[UR8][R2.64] ;  /* 0x00000008021d8981 */ /* 0x000322000c1e1100 */
[----:B---3--:R-:W-:-:S03]  /*6aa10*/  PRMT R15, RZ, 0x7610, R15 ;  /* 0x00007610ff0f7816 */ /* 0x008fc6000000000f */
[----:B0-----:R-:W3:Y:S04]  /*6aa20*/  LDL R0, [R1+0x3168] ;  /* 0x0031680001007983 */ /* 0x001ee80000100800 */
[----:B------:R-:W1:Y:S04]  /*6aa30*/  LDL R2, [R1+0x3110] ;  /* 0x0031100001027983 */ /* 0x000e680000100800 */
[----:B------:R-:W1:Y:S02]  /*6aa40*/  LDL R3, [R1+0x3148] ;  /* 0x0031480001037983 */ /* 0x000e640000100800 */
[----:B-1----:R-:W-:-:S04]  /*6aa50*/  @!P1 LOP3.LUT R3, R3, R2, RZ, 0x3c, !PT ;  /* 0x0000000203039212 */ /* 0x002fc800078e3cff */
[----:B------:R-:W-:-:S04]  /*6aa60*/  @!P1 LOP3.LUT R2, R3, R2, RZ, 0x3c, !PT ;  /* 0x0000000203029212 */ /* 0x000fc800078e3cff */
[----:B------:R-:W-:-:S05]  /*6aa70*/  @!P1 LOP3.LUT R3, R3, R2, RZ, 0x3c, !PT ;  /* 0x0000000203039212 */ /* 0x000fca00078e3cff */
[----:B------:R-:W5:Y:S04]  /*6aa80*/  @!P1 LDG.E.U8 R15, desc[UR8][R2.64] ;  /* 0x00000008020f9981 */ /* 0x000f68000c1e1100 */
[----:B----4-:R0:W-:Y:S04]  /*6aa90*/  STL [R1+0x18], R29 ;  /* 0x0000181d01007387 */ /* 0x0101e80000100800 */
[----:B0-----:R-:W4:Y:S04]  /*6aaa0*/  LDL R29, [R1+0x3164] ;  /* 0x00316400011d7983 */ /* 0x001f280000100800 */
[----:B-----5:R0:W-:Y:S04]  /*6aab0*/  STL [R1+0x14], R15 ;  /* 0x0000140f01007387 */ /* 0x0201e80000100800 */
[----:B0-----:R-:W5:Y:S04]  /*6aac0*/  LDL.LU R15, [R1+0x343c] ;  /* 0x00343c00010f7983 */ /* 0x001f680000300800 */
[----:B------:R-:W2:Y:S04]  /*6aad0*/  LDL R2, [R1+0x311c] ;  /* 0x00311c0001027983 */ /* 0x000ea80000100800 */
[----:B------:R-:W2:Y:S02]  /*6aae0*/  LDL R3, [R1+0x3144] ;  /* 0x0031440001037983 */ /* 0x000ea40000100800 */
[----:B--2---:R-:W-:-:S02]  /*6aaf0*/  @!P0 LOP3.LUT R3, R3, R2, RZ, 0x3c, !PT ;  /* 0x0000000203038212 */ /* 0x004fc400078e3cff */
[----:B-----5:R-:W-:Y:S02]  /*6ab00*/  PRMT R15, RZ, 0x7610, R15 ;  /* 0x00007610ff0f7816 */ /* 0x020fe4000000000f */
[----:B------:R-:W-:-:S04]  /*6ab10*/  @!P0 LOP3.LUT R2, R3, R2, RZ, 0x3c, !PT ;  /* 0x0000000203028212 */ /* 0x000fc800078e3cff */
[----:B------:R-:W-:-:S05]  /*6ab20*/  @!P0 LOP3.LUT R3, R3, R2, RZ, 0x3c, !PT ;  /* 0x0000000203038212 */ /* 0x000fca00078e3cff */
[----:B------:R-:W2:Y:S04]  /*6ab30*/  @!P0 LDG.E.U8 R15, desc[UR8][R2.64] ;  /* 0x00000008020f8981 */ /* 0x000ea8000c1e1100 */
[----:B--2---:R0:W-:Y:S04]  /*6ab40*/  STL [R1+0x54], R15 ;  /* 0x0000540f01007387 */ /* 0x0041e80000100800 */
[----:B0-----:R-:W2:Y:S04]  /*6ab50*/  LDL.LU R15, [R1+0x3438] ;  /* 0x00343800010f7983 */ /* 0x001ea80000300800 */
[----:B------:R-:W5:Y:S04]  /*6ab60*/  LDL R2, [R1+0x3120] ;  /* 0x0031200001027983 */ /* 0x000f680000100800 */
[----:B------:R-:W5:Y:S02]  /*6ab70*/  LDL R3, [R1+0x3158] ;  /* 0x0031580001037983 */ /* 0x000f640000100800 */
[----:B-----5:R-:W-:-:S02]  /*6ab80*/  @!P1 LOP3.LUT R3, R3, R2, RZ, 0x3c, !PT ;  /* 0x0000000203039212 */ /* 0x020fc400078e3cff */
[----:B--2---:R-:W-:Y:S02]  /*6ab90*/  PRMT R15, RZ, 0x7610, R15 ;  /* 0x00007610ff0f7816 */ /* 0x004fe4000000000f */
        /* <DEDUP_REMOVED lines=14> */
[----:B------:R-:W5:Y:S01]  /*6ac80*/  LDL R3, [R1+0x3130] ;  /* 0x0031300001037983 */ /* 0x000f620000100800 */
[----:B---3--:R-:W-:-:S03]  /*6ac90*/  @!P1 IMAD.MOV.U32 R2, RZ, RZ, R0 ;  /* 0x000000ffff029224 */ /* 0x008fc600078e0000 */
[----:B------:R-:W3:Y:S01]  /*6aca0*/  LDL R0, [R1+0x3184] ;  /* 0x0031840001007983 */ /* 0x000ee20000100800 */
[----:B--2---:R-:W-:-:S06]  /*6acb0*/  PRMT R15, RZ, 0x7610, R15 ;  /* 0x00007610ff0f7816 */ /* 0x004fcc000000000f */
[----:B-----5:R-:W2:Y:S04]  /*6acc0*/  @!P1 LDG.E.U8 R15, desc[UR8][R2.64] ;  /* 0x00000008020f9981 */ /* 0x020ea8000c1e1100 */
[----:B--2---:R0:W-:Y:S04]  /*6acd0*/  STL [R1+0x40], R15 ;  /* 0x0000400f01007387 */ /* 0x0041e80000100800 */
[----:B0-----:R-:W2:Y:S04]  /*6ace0*/  LDL.LU R15, [R1+0x342c] ;  /* 0x00342c00010f7983 */ /* 0x001ea80000300800 */
[----:B------:R-:W5:Y:S01]  /*6acf0*/  LDL R3, [R1+0x313c] ;  /* 0x00313c0001037983 */ /* 0x000f620000100800 */
[----:B----4-:R-:W-:-:S03]  /*6ad00*/  @!P0 IMAD.MOV.U32 R2, RZ, RZ, R29 ;  /* 0x000000ffff028224 */ /* 0x010fc600078e001d */
[----:B------:R-:W4:Y:S01]  /*6ad10*/  LDL R29, [R1+0x3198] ;  /* 0x00319800011d7983 */ /* 0x000f220000100800 */
[----:B--2---:R-:W-:-:S06]  /*6ad20*/  PRMT R15, RZ, 0x7610, R15 ;  /* 0x00007610ff0f7816 */ /* 0x004fcc000000000f */
[----:B-----5:R-:W2:Y:S04]  /*6ad30*/  @!P0 LDG.E.U8 R15, desc[UR8][R2.64] ;  /* 0x00000008020f8981 */ /* 0x020ea8000c1e1100 */
        /* <DEDUP_REMOVED lines=12> */
[----:B------:R-:W5:Y:S01]  /*6ae00*/  LDL R3, [R1+0x3174] ;  /* 0x0031740001037983 */ /* 0x000f620000100800 */
[----:B------:R-:W-:-:S02]  /*6ae10*/  PRMT R16, RZ, 0x7610, R16 ;  /* 0x00007610ff107816 */ /* 0x000fc40000000010 */
[----:B-----5:R-:W-:-:S04]  /*6ae20*/  @!P0 LOP3.LUT R3, R3, R2, RZ, 0x3c, !PT ;  /* 0x0000000203038212 */ /* 0x020fc800078e3cff */
[----:B------:R-:W-:-:S04]  /*6ae30*/  @!P0 LOP3.LUT R2, R3, R2, RZ, 0x3c, !PT ;  /* 0x0000000203028212 */ /* 0x000fc800078e3cff */
[----:B------:R-:W-:-:S05]  /*6ae40*/  @!P0 LOP3.LUT R3, R3, R2, RZ, 0x3c, !PT ;  /* 0x0000000203038212 */ /* 0x000fca00078e3cff */
[----:B------:R0:W5:Y:S04]  /*6ae50*/  @!P0 LDG.E.U8 R16, desc[UR8][R2.64] ;  /* 0x0000000802108981 */ /* 0x000168000c1e1100 */
[----:B------:R-:W0:Y:S04]  /*6ae60*/  LDL R2, [R1+0x3150] ;  /* 0x0031500001027983 */ /* 0x000e280000100800 */
[----:B------:R-:W0:Y:S01]  /*6ae70*/  LDL R3, [R1+0x3188] ;  /* 0x0031880001037983 */ /* 0x000e220000100800 */
[----:B--2---:R-:W-:Y:S02]  /*6ae80*/  PRMT R15, RZ, 0x7610, R15 ;  /* 0x00007610ff0f7816 */ /* 0x004fe4000000000f */
[----:B0-----:R-:W-:-:S04]  /*6ae90*/  @!P1 LOP3.LUT R3, R3, R2, RZ, 0x3c, !PT ;  /* 0x0000000203039212 */ /* 0x001fc800078e3cff */
[----:B------:R-:W-:-:S04]  /*6aea0*/  @!P1 LOP3.LUT R2, R3, R2, RZ, 0x3c, !PT ;  /* 0x0000000203029212 */ /* 0x000fc800078e3cff */
[----:B------:R-:W-:-:S05]  /*6aeb0*/  @!P1 LOP3.LUT R3, R3, R2, RZ, 0x3c, !PT ;  /* 0x0000000203039212 */ /* 0x000fca00078e3cff */
[----:B------:R-:W2:Y:S04]  /*6aec0*/  @!P1 LDG.E.U8 R15, desc[UR8][R2.64] ;  /* 0x00000008020f9981 */ /* 0x000ea8000c1e1100 */
[----:B-----5:R0:W-:Y:S04]  /*6aed0*/  STL [R1+0x10], R16 ;  /* 0x0000101001007387 */ /* 0x0201e80000100800 */
[----:B0-----:R-:W5:Y:S04]  /*6aee0*/  LDL R16, [R1+0x31a8] ;  /* 0x0031a80001107983 */ /* 0x001f680000100800 */
[----:B--2---:R0:W-:Y:S04]  /*6aef0*/  STL [R1+0xc], R15 ;  /* 0x00000c0f01007387 */ /* 0x0041e80000100800 */
[----:B0-----:R-:W2:Y:S04]  /*6af00*/  LDL.LU R15, [R1+0x3420] ;  /* 0x00342000010f7983 */ /* 0x001ea80000300800 */
[----:B------:R-:W4:Y:S01]  /*6af10*/  LDL R3, [R1+0x315c] ;  /* 0x00315c0001037983 */ /* 0x000f220000100800 */
[----:B---3--:R-:W-:-:S03]  /*6af20*/  @!P0 IMAD.MOV.U32 R2, RZ, RZ, R0 ;  /* 0x000000ffff028224 */ /* 0x008fc600078e0000 */
[----:B------:R-:W3:Y:S01]  /*6af30*/  LDL R0, [R1+0x31a4] ;  /* 0x0031a40001007983 */ /* 0x000ee20000100800 */
[----:B--2---:R-:W-:-:S06]  /*6af40*/  PRMT R15, RZ, 0x7610, R15 ;  /* 0x00007610ff0f7816 */ /* 0x004fcc000000000f */
[----:B----4-:R-:W2:Y:S01]  /*6af50*/  @!P0 LDG.E.U8 R15, desc[UR8][R2.64] ;  /* 0x00000008020f8981 */ /* 0x010ea2000c1e1100 */
[----:B------:R-:W-:-:S03]  /*6af60*/  PRMT R17, RZ, 0x7610, R17 ;  /* 0x00007610ff117816 */ /* 0x000fc60000000011 */
[----:B--2---:R0:W-:Y:S04]  /*6af70*/  STL [R1+0x8], R15 ;  /* 0x0000080f01007387 */ /* 0x0041e80000100800 */
[----:B0-----:R-:W2:Y:S04]  /*6af80*/  LDL.LU R15, [R1+0x341c] ;  /* 0x00341c00010f7983 */ /* 0x001ea80000300800 */
[----:B------:R-:W4:Y:S01]  /*6af90*/  LDL R3, [R1+0x3160] ;  /* 0x0031600001037983 */ /* 0x000f220000100800 */
[----:B------:R-:W-:-:S03]  /*6afa0*/  @!P1 IMAD.MOV.U32 R2, RZ, RZ, R29 ;  /* 0x000000ffff029224 */ /* 0x000fc600078e001d */
[----:B------:R-:W3:Y:S04]  /*6afb0*/  LDL R29, [R1+0x3180] ;  /* 0x00318000011d7983 */ /* 0x000ee80000100800 */
[----:B----4-:R0:W4:Y:S04]  /*6afc0*/  @!P1 LDG.E.U8 R17, desc[UR8][R2.64] ;  /* 0x0000000802119981 */ /* 0x010128000c1e1100 */
[----:B------:R-:W0:Y:S04]  /*6afd0*/  LDL R2, [R1+0x316c] ;  /* 0x00316c0001027983 */ /* 0x000e280000100800 */
[----:B------:R-:W0:Y:S01]  /*6afe0*/  LDL R3, [R1+0x3194] ;  /* 0x0031940001037983 */ /* 0x000e220000100800 */
[----:B--2---:R-:W-:-:S02]  /*6aff0*/  PRMT R15, RZ, 0x7610, R15 ;  /* 0x00007610ff0f7816 */ /* 0x004fc4000000000f */
[----:B0-----:R-:W-:-:S04]  /*6b000*/  @!P0 LOP3.LUT R3, R3, R2, RZ, 0x3c, !PT ;  /* 0x0000000203038212 */ /* 0x001fc800078e3cff */
[----:B------:R-:W-:-:S04]  /*6b010*/  @!P0 LOP3.LUT R2, R3, R2, RZ, 0x3c, !PT ;  /* 0x0000000203028212 */ /* 0x000fc800078e3cff */
[----:B------:R-:W-:-:S05]  /*6b020*/  @!P0 LOP3.LUT R3, R3, R2, RZ, 0x3c, !PT ;  /* 0x0000000203038212 */ /* 0x000fca00078e3cff */
[----:B------:R-:W2:Y:S04]  /*6b030*/  @!P0 LDG.E.U8 R15, desc[UR8][R2.64] ;  /* 0x00000008020f8981 */ /* 0x000ea8000c1e1100 */
[----:B----4-:R0:W-:Y:S04]  /*6b040*/  STL [R1+0x4], R17 ;  /* 0x0000041101007387 */ /* 0x0101e80000100800 */
[----:B0-----:R-:W4:Y:S04]  /*6b050*/  LDL R17, [R1+0x31b8] ;  /* 0x0031b80001117983 */ /* 0x001f280000100800 */
[----:B--2---:R0:W-:Y:S04]  /*6b060*/  STL [R1], R15 ;  /* 0x0000000f01007387 */ /* 0x0041e80000100800 */
[----:B0-----:R-:W2:Y:S04]  /*6b070*/  LDL.LU R15, [R1+0x3418] ;  /* 0x00341800010f7983 */ /* 0x001ea80000300800 */
[----:B------:R-:W3:Y:S01]  /*6b080*/  LDL R3, [R1+0x3170] ;  /* 0x0031700001037983 */ /* 0x000ee20000100800 */
[----:B------:R-:W-:Y:S01]  /*6b090*/  PRMT R26, RZ, 0x7610, R26 ;  /* 0x00007610ff1a7816 */ /* 0x000fe2000000001a */
[----:B-----5:R-:W-:Y:S01]  /*6b0a0*/  @!P1 IMAD.MOV.U32 R2, RZ, RZ, R16 ;  /* 0x000000ffff029224 */ /* 0x020fe200078e0010 */
[----:B------:R-:W-:-:S02]  /*6b0b0*/  PRMT R24, RZ, 0x7610, R24 ;  /* 0x00007610ff187816 */ /* 0x000fc40000000018 */
[----:B------:R-:W-:Y:S01]  /*6b0c0*/  PRMT R22, RZ, 0x7610, R22 ;  /* 0x00007610ff167816 */ /* 0x000fe20000000016 */
[----:B------:R-:W5:Y:S04]  /*6b0d0*/  LDL R16, [R1+0x31c8] ;  /* 0x0031c80001107983 */ /* 0x000f680000100800 */
[----:B---3--:R0:W3:Y:S04]  /*6b0e0*/  @!P1 LDG.E.U8 R26, desc[UR8][R2.64] ;  /* 0x00000008021a9981 */ /* 0x0080e8000c1e1100 */
[----:B------:R-:W4:Y:S01]  /*6b0f0*/  LDL R3, [R1+0x317c] ;  /* 0x00317c0001037983 */ /* 0x000f220000100800 */
[----:B0-----:R-:W-:-:S05]  /*6b100*/  @!P0 IMAD.MOV.U32 R2, RZ, RZ, R0 ;  /* 0x000000ffff028224 */ /* 0x001fca00078e0000 */
[----:B----4-:R0:W4:Y:S04]  /*6b110*/  @!P0 LDG.E.U8 R24, desc[UR8][R2.64] ;  /* 0x0000000802188981 */ /* 0x010128000c1e1100 */
[----:B---3--:R1:W-:Y:S04]  /*6b120*/  STL [R1+0x33c8], R26 ;  /* 0x0033c81a01007387 */ /* 0x0083e80000100800 */
[----:B------:R-:W3:Y:S01]  /*6b130*/  LDL R0, [R1+0x31c4] ;  /* 0x0031c40001007983 */ /* 0x000ee20000100800 */
[----:B0-----:R-:W-:Y:S02]  /*6b140*/  @!P1 IMAD.MOV.U32 R2, RZ, RZ, R17 ;  /* 0x000000ffff029224 */ /* 0x001fe400078e0011 */
[----:B------:R-:W-:Y:S01]  /*6b150*/  @!P1 IMAD.MOV.U32 R3, RZ, RZ, R29 ;  /* 0x000000ffff039224 */ /* 0x000fe200078e001d */
[----:B-1----:R-:W2:Y:S04]  /*6b160*/  LDL R26, [R1+0x3190] ;  /* 0x00319000011a7983 */ /* 0x002ea80000100800 */
[----:B------:R0:W3:Y:S04]  /*6b170*/  @!P1 LDG.E.U8 R22, desc[UR8][R2.64] ;  /* 0x0000000802169981 */ /* 0x0000e8000c1e1100 */
[----:B----4-:R1:W-:Y:S04]  /*6b180*/  STL [R1+0x33ac], R24 ;  /* 0x0033ac1801007387 */ /* 0x0103e80000100800 */
[----:B------:R-:W0:Y:S04]  /*6b190*/  LDL R2, [R1+0x318c] ;  /* 0x00318c0001027983 */ /* 0x000e280000100800 */
[----:B------:R-:W0:Y:S01]  /*6b1a0*/  LDL R3, [R1+0x31b4] ;  /* 0x0031b40001037983 */ /* 0x000e220000100800 */
[----:B------:R-:W-:-:S02]  /*6b1b0*/  PRMT R20, RZ, 0x7610, R20 ;  /* 0x00007610ff147816 */ /* 0x000fc40000000014 */
[----:B------:R-:W-:Y:S02]  /*6b1c0*/  PRMT R18, RZ, 0x7610, R18 ;  /* 0x00007610ff127816 */ /* 0x000fe40000000012 */
[----:B------:R-:W-:Y:S01]  /*6b1d0*/  PRMT R13, RZ, 0x7610, R13 ;  /* 0x00007610ff0d7816 */ /* 0x000fe2000000000d */
[----:B------:R-:W4:Y:S04]  /*6b1e0*/  LDL R29, [R1+0x31a0] ;  /* 0x0031a000011d7983 */ /* 0x000f280000100800 */
[----:B------:R-:W4:Y:S04]  /*6b1f0*/  LDL R17, [R1+0x31d8] ;  /* 0x0031d80001117983 */ /* 0x000f280000100800 */
[----:B-1----:R-:W4:Y:S01]  /*6b200*/  LDL R24, [R1+0x319c] ;  /* 0x00319c0001187983 */ /* 0x002f220000100800 */
[----:B0-----:R-:W-:-:S04]  /*6b210*/  @!P0 LOP3.LUT R3, R3, R2, RZ, 0x3c, !PT ;  /* 0x0000000203038212 */ /* 0x001fc800078e3cff */
[----:B------:R-:W-:-:S04]  /*6b220*/  @!P0 LOP3.LUT R2, R3, R2, RZ, 0x3c, !PT ;  /* 0x0000000203028212 */ /* 0x000fc800078e3cff */
[----:B------:R-:W-:-:S05]  /*6b230*/  @!P0 LOP3.LUT R3, R3, R2, RZ, 0x3c, !PT ;  /* 0x0000000203038212 */ /* 0x000fca00078e3cff */
[----:B------:R5:W4:Y:S02]  /*6b240*/  @!P0 LDG.E.U8 R20, desc[UR8][R2.64] ;  /* 0x0000000802148981 */ /* 0x000b24000c1e1100 */
[----:B-----5:R-:W-:Y:S02]  /*6b250*/  @!P1 IMAD.MOV.U32 R2, RZ, RZ, R16 ;  /* 0x000000ffff029224 */ /* 0x020fe400078e0010 */
[----:B--2---:R-:W-:-:S05]  /*6b260*/  @!P1 IMAD.MOV.U32 R3, RZ, RZ, R26 ;  /* 0x000000ffff039224 */ /* 0x004fca00078e001a */
[----:B------:R3:W2:Y:S02]  /*6b270*/  @!P1 LDG.E.U8 R18, desc[UR8][R2.64] ;  /* 0x0000000802129981 */ /* 0x0006a4000c1e1100 */
[----:B---3--:R-:W-:Y:S02]  /*6b280*/  @!P0 IMAD.MOV.U32 R2, RZ, RZ, R0 ;  /* 0x000000ffff028224 */ /* 0x008fe400078e0000 */
[----:B----4-:R-:W-:-:S05]  /*6b290*/  @!P0 IMAD.MOV.U32 R3, RZ, RZ, R24 ;  /* 0x000000ffff038224 */ /* 0x010fca00078e0018 */
[----:B------:R0:W3:Y:S04]  /*6b2a0*/  @!P0 LDG.E.U8 R13, desc[UR8][R2.64] ;  /* 0x00000008020d8981 */ /* 0x0000e8000c1e1100 */
[----:B------:R1:W-:Y:S01]  /*6b2b0*/  STL [R1+0x33b0], R22 ;  /* 0x0033b01601007387 */ /* 0x0003e20000100800 */
[----:B------:R-:W-:Y:S01]  /*6b2c0*/  PRMT R12, RZ, 0x7610, R12 ;  /* 0x00007610ff0c7816 */ /* 0x000fe2000000000c */
[----:B0-----:R-:W-:Y:S02]  /*6b2d0*/  @!P1 IMAD.MOV.U32 R2, RZ, RZ, R17 ;  /* 0x000000ffff029224 */ /* 0x001fe400078e0011 */
[----:B------:R-:W-:-:S05]  /*6b2e0*/  @!P1 IMAD.MOV.U32 R3, RZ, RZ, R29 ;  /* 0x000000ffff039224 */ /* 0x000fca00078e001d */
[----:B------:R-:W4:Y:S04]  /*6b2f0*/  @!P1 LDG.E.U8 R12, desc[UR8][R2.64] ;  /* 0x00000008020c9981 */ /* 0x000f28000c1e1100 */
[----:B------:R0:W-:Y:S04]  /*6b300*/  STL [R1+0x3400], R20 ;  /* 0x0034001401007387 */ /* 0x0001e80000100800 */
[----:B------:R-:W5:Y:S04]  /*6b310*/  LDL R26, [R1+0x31ac] ;  /* 0x0031ac00011a7983 */ /* 0x000f680000100800 */
[----:B------:R-:W5:Y:S04]  /*6b320*/  LDL R16, [R1+0x31d4] ;  /* 0x0031d40001107983 */ /* 0x000f680000100800 */
[----:B--2---:R2:W-:Y:S04]  /*6b330*/  STL [R1+0x3404], R18 ;  /* 0x0034041201007387 */ /* 0x0045e80000100800 */
[----:B------:R-:W5:Y:S04]  /*6b340*/  LDL R24, [R1+0x31b0] ;  /* 0x0031b00001187983 */ /* 0x000f680000100800 */
[----:B------:R-:W5:Y:S04]  /*6b350*/  LDL R0, [R1+0x31e8] ;  /* 0x0031e80001007983 */ /* 0x000f680000100800 */
[----:B---3--:R3:W-:Y:S04]  /*6b360*/  STL [R1+0x33e8], R13 ;  /* 0x0033e80d01007387 */ /* 0x0087e80000100800 */
[----:B-1----:R-:W5:Y:S04]  /*6b370*/  LDL R22, [R1+0x31bc] ;  /* 0x0031bc0001167983 */ /* 0x002f680000100800 */
[----:B0-----:R-:W5:Y:S04]  /*6b380*/  LDL R20, [R1+0x31e4] ;  /* 0x0031e40001147983 */ /* 0x001f680000100800 */
[----:B--2---:R-:W2:Y:S04]  /*6b390*/  LDL R18, [R1+0x31c0] ;  /* 0x0031c00001127983 */ /* 0x004ea80000100800 */
[----:B------:R-:W2:Y:S01]  /*6b3a0*/  LDL R17, [R1+0x31f8] ;  /* 0x0031f80001117983 */ /* 0x000ea20000100800 */
[----:B------:R-:W-:-:S02]  /*6b3b0*/  PRMT R9, RZ, 0x7610, R9 ;  /* 0x00007610ff097816 */ /* 0x000fc40000000009 */
[----:B------:R-:W-:Y:S02]  /*6b3c0*/  PRMT R8, RZ, 0x7610, R8 ;  /* 0x00007610ff087816 */ /* 0x000fe40000000008 */
[----:B------:R-:W-:Y:S02]  /*6b3d0*/  PRMT R5, RZ, 0x7610, R5 ;  /* 0x00007610ff057816 */ /* 0x000fe40000000005 */
[----:B------:R-:W-:Y:S01]  /*6b3e0*/  PRMT R4, RZ, 0x7610, R4 ;  /* 0x00007610ff047816 */ /* 0x000fe20000000004 */
[----:B----4-:R0:W-:Y:S04]  /*6b3f0*/  STL [R1+0x33ec], R12 ;  /* 0x0033ec0c01007387 */ /* 0x0101e80000100800 */
[----:B---3--:R-:W3:Y:S01]  /*6b400*/  LDL R13, [R1+0x31f4] ;  /* 0x0031f400010d7983 */ /* 0x008ee20000100800 */
[----:B-----5:R-:W-:-:S02]  /*6b410*/  @!P0 IMAD.MOV.U32 R3, RZ, RZ, R26 ;  /* 0x000000ffff038224 */ /* 0x020fc400078e001a */
[----:B------:R-:W-:Y:S02]  /*6b420*/  @!P0 IMAD.MOV.U32 R2, RZ, RZ, R16 ;  /* 0x000000ffff028224 */ /* 0x000fe400078e0010 */
[----:B------:R-:W4:Y:S04]  /*6b430*/  LDL R16, [R1+0x31cc] ;  /* 0x0031cc0001107983 */ /* 0x000f280000100800 */
[----:B------:R1:W5:Y:S02]  /*6b440*/  @!P0 LDG.E.U8 R9, desc[UR8][R2.64] ;  /* 0x0000000802098981 */ /* 0x000364000c1e1100 */
[----:B-1----:R-:W-:Y:S02]  /*6b450*/  @!P1 IMAD.MOV.U32 R3, RZ, RZ, R24 ;  /* 0x000000ffff039224 */ /* 0x002fe400078e0018 */
[----:B------:R-:W-:-:S05]  /*6b460*/  @!P1 IMAD.MOV.U32 R2, RZ, RZ, R0 ;  /* 0x000000ffff029224 */ /* 0x000fca00078e0000 */
[----:B------:R1:W4:Y:S02]  /*6b470*/  @!P1 LDG.E.U8 R8, desc[UR8][R2.64] ;  /* 0x0000000802089981 */ /* 0x000324000c1e1100 */
[----:B-1----:R-:W-:Y:S02]  /*6b480*/  @!P0 IMAD.MOV.U32 R3, RZ, RZ, R22 ;  /* 0x000000ffff038224 */ /* 0x002fe400078e0016 */
[----:B------:R-:W-:-:S05]  /*6b490*/  @!P0 IMAD.MOV.U32 R2, RZ, RZ, R20 ;  /* 0x000000ffff028224 */ /* 0x000fca00078e0014 */
[----:B------:R2:W4:Y:S02]  /*6b4a0*/  @!P0 LDG.E.U8 R5, desc[UR8][R2.64] ;  /* 0x0000000802058981 */ /* 0x000524000c1e1100 */
[----:B--2---:R-:W-:Y:S02]  /*6b4b0*/  @!P1 IMAD.MOV.U32 R2, RZ, RZ, R17 ;  /* 0x000000ffff029224 */ /* 0x004fe400078e0011 */
[----:B------:R-:W-:-:S05]  /*6b4c0*/  @!P1 IMAD.MOV.U32 R3, RZ, RZ, R18 ;  /* 0x000000ffff039224 */ /* 0x000fca00078e0012 */
[----:B------:R3:W2:Y:S01]  /*6b4d0*/  @!P1 LDG.E.U8 R4, desc[UR8][R2.64] ;  /* 0x0000000802049981 */ /* 0x0006a2000c1e1100 */
[----:B------:R-:W-:Y:S01]  /*6b4e0*/  PRMT R10, RZ, 0x7610, R10 ;  /* 0x00007610ff0a7816 */ /* 0x000fe2000000000a */
[----:B---3--:R-:W-:Y:S02]  /*6b4f0*/  @!P0 IMAD.MOV.U32 R2, RZ, RZ, R13 ;  /* 0x000000ffff028224 */ /* 0x008fe400078e000d */
[----:B-----5:R1:W-:Y:S04]  /*6b500*/  STL [R1+0x33cc], R9 ;  /* 0x0033cc0901007387 */ /* 0x0203e80000100800 */
[----:B0-----:R-:W3:Y:S04]  /*6b510*/  LDL R12, [R1+0x31d0] ;  /* 0x0031d000010c7983 */ /* 0x001ee80000100800 */
[----:B------:R-:W5:Y:S01]  /*6b520*/  LDL R0, [R1+0x3208] ;  /* 0x0032080001007983 */ /* 0x000f620000100800 */
[----:B----4-:R-:W-:-:S05]  /*6b530*/  @!P0 IMAD.MOV.U32 R3, RZ, RZ, R16 ;  /* 0x000000ffff038224 */ /* 0x010fca00078e0010 */
[----:B------:R3:W4:Y:S04]  /*6b540*/  @!P0 LDG.E.U8 R10, desc[UR8][R2.64] ;  /* 0x00000008020a8981 */ /* 0x000728000c1e1100 */
[----:B------:R0:W-:Y:S04]  /*6b550*/  STL [R1+0x33d0], R8 ;  /* 0x0033d00801007387 */ /* 0x0001e80000100800 */
[----:B------:R-:W-:Y:S04]  /*6b560*/  STL [R1+0x33b4], R5 ;  /* 0x0033b40501007387 */ /* 0x000fe80000100800 */
[----:B-1----:R-:W4:Y:S04]  /*6b570*/  LDL R9, [R1+0x31dc] ;  /* 0x0031dc0001097983 */ /* 0x002f280000100800 */
[----:B0-----:R-:W4:Y:S04]  /*6b580*/  LDL R8, [R1+0x3204] ;  /* 0x0032040001087983 */ /* 0x001f280000100800 */
[----:B--2---:R0:W-:Y:S04]  /*6b590*/  STL [R1+0x33b8], R4 ;  /* 0x0033b80401007387 */ /* 0x0041e80000100800 */
[----:B------:R-:W2:Y:S04]  /*6b5a0*/  LDL R13, [R1+0x31e0] ;  /* 0x0031e000010d7983 */ /* 0x000ea80000100800 */
[----:B0-----:R-:W2:Y:S01]  /*6b5b0*/  LDL R4, [R1+0x3218] ;  /* 0x0032180001047983 */ /* 0x001ea20000100800 */
[----:B------:R-:W-:-:S02]  /*6b5c0*/  PRMT R14, RZ, 0x7610, R14 ;  /* 0x00007610ff0e7816 */ /* 0x000fc4000000000e */
[----:B------:R-:W-:Y:S02]  /*6b5d0*/  PRMT R6, RZ, 0x7610, R6 ;  /* 0x00007610ff067816 */ /* 0x000fe40000000006 */
[----:B------:R-:W-:Y:S01]  /*6b5e0*/  PRMT R11, RZ, 0x7610, R11 ;  /* 0x00007610ff0b7816 */ /* 0x000fe2000000000b */
[----:B---3--:R-:W-:Y:S02]  /*6b5f0*/  @!P1 IMAD.MOV.U32 R3, RZ, RZ, R12 ;  /* 0x000000ffff039224 */ /* 0x008fe400078e000c */
[----:B-----5:R-:W-:-:S05]  /*6b600*/  @!P1 IMAD.MOV.U32 R2, RZ, RZ, R0 ;  /* 0x000000ffff029224 */ /* 0x020fca00078e0000 */
[----:B------:R0:W3:Y:S04]  /*6b610*/  @!P1 LDG.E.U8 R14, desc[UR8][R2.64] ;  /* 0x00000008020e9981 */ /* 0x0000e8000c1e1100 */
[----:B----4-:R1:W-:Y:S04]  /*6b620*/  STL [R1+0x3408], R10 ;  /* 0x0034080a01007387 */ /* 0x0103e80000100800 */
[----:B------:R-:W4:Y:S04]  /*6b630*/  LDL R12, [R1+0x31ec] ;  /* 0x0031ec00010c7983 */ /* 0x000f280000100800 */
[----:B------:R-:W5:Y:S04]  /*6b640*/  LDL R5, [R1+0x3214] ;  /* 0x0032140001057983 */ /* 0x000f680000100800 */
[----:B------:R-:W4:Y:S04]  /*6b650*/  LDL R0, [R1+0x3228] ;  /* 0x0032280001007983 */ /* 0x000f280000100800 */
[----:B-1----:R-:W4:Y:S01]  /*6b660*/  LDL R10, [R1+0x31f0] ;  /* 0x0031f000010a7983 */ /* 0x002f220000100800 */
[----:B0-----:R-:W-:-:S02]  /*6b670*/  @!P0 IMAD.MOV.U32 R3, RZ, RZ, R9 ;  /* 0x000000ffff038224 */ /* 0x001fc400078e0009 */
[----:B------:R-:W-:-:S05]  /*6b680*/  @!P0 IMAD.MOV.U32 R2, RZ, RZ, R8 ;  /* 0x000000ffff028224 */ /* 0x000fca00078e0008 */
[----:B------:R2:W4:Y:S02]  /*6b690*/  @!P0 LDG.E.U8 R6, desc[UR8][R2.64] ;  /* 0x0000000802068981 */ /* 0x000524000c1e1100 */
[----:B--2---:R-:W-:Y:S02]  /*6b6a0*/  @!P1 IMAD.MOV.U32 R3, RZ, RZ, R13 ;  /* 0x000000ffff039224 */ /* 0x004fe400078e000d */
[----:B------:R-:W-:-:S05]  /*6b6b0*/  @!P1 IMAD.MOV.U32 R2, RZ, RZ, R4 ;  /* 0x000000ffff029224 */ /* 0x000fca00078e0004 */
[----:B------:R0:W2:Y:S02]  /*6b6c0*/  @!P1 LDG.E.U8 R11, desc[UR8][R2.64] ;  /* 0x00000008020b9981 */ /* 0x0000a4000c1e1100 */
[----:B0-----:R-:W-:Y:S02]  /*6b6d0*/  PRMT R2, RZ, 0x7610, R2 ;  /* 0x00007610ff027816 */ /* 0x001fe40000000002 */
[----:B---3--:R-:W-:Y:S04]  /*6b6e0*/  STL [R1+0x340c], R14 ;  /* 0x00340c0e01007387 */ /* 0x008fe80000100800 */
[----:B------:R-:W3:Y:S04]  /*6b6f0*/  LDL R9, [R1+0x31fc] ;  /* 0x0031fc0001097983 */ /* 0x000ee80000100800 */
[----:B------:R-:W3:Y:S01]  /*6b700*/  LDL R8, [R1+0x3224] ;  /* 0x0032240001087983 */ /* 0x000ee20000100800 */
[----:B-----5:R-:W-:-:S02]  /*6b710*/  @!P0 IMAD.MOV.U32 R16, RZ, RZ, R5 ;  /* 0x000000ffff108224 */ /* 0x020fc400078e0005 */
[----:B----4-:R-:W-:-:S05]  /*6b720*/  @!P0 IMAD.MOV.U32 R17, RZ, RZ, R12 ;  /* 0x000000ffff118224 */ /* 0x010fca00078e000c */
[----:B------:R0:W4:Y:S04]  /*6b730*/  @!P0 LDG.E.U8 R2, desc[UR8][R16.64] ;  /* 0x0000000810028981 */ /* 0x000128000c1e1100 */
[----:B------:R-:W-:Y:S04]  /*6b740*/  STL [R1+0x33f0], R6 ;  /* 0x0033f00601007387 */ /* 0x000fe80000100800 */
[----:B------:R-:W5:Y:S04]  /*6b750*/  LDL R4, [R1+0x3238] ;  /* 0x0032380001047983 */ /* 0x000f680000100800 */
[----:B--2---:R-:W-:Y:S04]  /*6b760*/  STL [R1+0x33f4], R11 ;  /* 0x0033f40b01007387 */ /* 0x004fe80000100800 */
[----:B------:R-:W2:Y:S01]  /*6b770*/  LDL R5, [R1+0x3200] ;  /* 0x0032000001057983 */ /* 0x000ea20000100800 */
[----:B------:R-:W-:Y:S01]  /*6b780*/  PRMT R7, RZ, 0x7610, R7 ;  /* 0x00007610ff077816 */ /* 0x000fe20000000007 */
[----:B0-----:R-:W-:-:S02]  /*6b790*/  @!P1 IMAD.MOV.U32 R16, RZ, RZ, R0 ;  /* 0x000000ffff109224 */ /* 0x001fc400078e0000 */
[----:B------:R-:W-:-:S05]  /*6b7a0*/  @!P1 IMAD.MOV.U32 R17, RZ, RZ, R10 ;  /* 0x000000ffff119224 */ /* 0x000fca00078e000a */
[----:B------:R3:W2:Y:S01]  /*6b7b0*/  @!P1 LDG.E.U8 R7, desc[UR8][R16.64] ;  /* 0x0000000810079981 */ /* 0x0006a2000c1e1100 */
[----:B------:R-:W-:Y:S02]  /*6b7c0*/  PRMT R3, RZ, 0x7610, R3 ;  /* 0x00007610ff037816 */ /* 0x000fe40000000003 */
[----:B------:R-:W-:Y:S01]  /*6b7d0*/  PRMT R15, RZ, 0x7610, R15 ;  /* 0x00007610ff0f7816 */ /* 0x000fe2000000000f */
[----:B---3--:R-:W-:Y:S02]  /*6b7e0*/  @!P0 IMAD.MOV.U32 R17, RZ, RZ, R9 ;  /* 0x000000ffff118224 */ /* 0x008fe400078e0009 */
[----:B------:R-:W-:-:S05]  /*6b7f0*/  @!P0 IMAD.MOV.U32 R16, RZ, RZ, R8 ;  /* 0x000000ffff108224 */ /* 0x000fca00078e0008 */
[----:B------:R5:W3:Y:S04]  /*6b800*/  @!P0 LDG.E.U8 R3, desc[UR8][R16.64] ;  /* 0x0000000810038981 */ /* 0x000ae8000c1e1100 */
[----:B----4-:R0:W-:Y:S04]  /*6b810*/  STL [R1+0x33d4], R2 ;  /* 0x0033d40201007387 */ /* 0x0101e80000100800 */
[----:B------:R-:W4:Y:S04]  /*6b820*/  LDL R0, [R1+0x3234] ;  /* 0x0032340001007983 */ /* 0x000f280000100800 */
[----:B0-----:R-:W4:Y:S01]  /*6b830*/  LDL R2, [R1+0x320c] ;  /* 0x00320c0001027983 */ /* 0x001f220000100800 */
[----:B-----5:R-:W-:-:S02]  /*6b840*/  @!P1 IMAD.MOV.U32 R16, RZ, RZ, R4 ;  /* 0x000000ffff109224 */ /* 0x020fc400078e0004 */
[----:B--2---:R-:W-:-:S05]  /*6b850*/  @!P1 IMAD.MOV.U32 R17, RZ, RZ, R5 ;  /* 0x000000ffff119224 */ /* 0x004fca00078e0005 */
[----:B------:R4:W2:Y:S04]  /*6b860*/  @!P1 LDG.E.U8 R15, desc[UR8][R16.64] ;  /* 0x00000008100f9981 */ /* 0x0008a8000c1e1100 */
[----:B------:R0:W-:Y:S04]  /*6b870*/  STL [R1+0x33d8], R7 ;  /* 0x0033d80701007387 */ /* 0x0001e80000100800 */
[----:B------:R-:W5:Y:S04]  /*6b880*/  LDL R10, [R1+0x3210] ;  /* 0x00321000010a7983 */ /* 0x000f680000100800 */
[----:B------:R-:W5:Y:S04]  /*6b890*/  LDL R9, [R1+0x3248] ;  /* 0x0032480001097983 */ /* 0x000f680000100800 */
[----:B------:R-:W5:Y:S04]  /*6b8a0*/  LDL R8, [R1+0x321c] ;  /* 0x00321c0001087983 */ /* 0x000f680000100800 */
[----:B0-----:R-:W5:Y:S04]  /*6b8b0*/  LDL R7, [R1+0x3244] ;  /* 0x0032440001077983 */ /* 0x001f680000100800 */
[----:B---3--:R0:W-:Y:S04]  /*6b8c0*/  STL [R1+0x33bc], R3 ;  /* 0x0033bc0301007387 */ /* 0x0081e80000100800 */
[----:B------:R-:W3:Y:S04]  /*6b8d0*/  LDL R6, [R1+0x3220] ;  /* 0x0032200001067983 */ /* 0x000ee80000100800 */
[----:B------:R-:W3:Y:S04]  /*6b8e0*/  LDL R5, [R1+0x3250] ;  /* 0x0032500001057983 */ /* 0x000ee80000100800 */
[----:B------:R-:W3:Y:S01]  /*6b8f0*/  LDL R4, [R1+0x322c] ;  /* 0x00322c0001047983 */ /* 0x000ee20000100800 */
[----:B----4-:R-:W-:-:S03]  /*6b900*/  @!P0 IMAD.MOV.U32 R16, RZ, RZ, R0 ;  /* 0x000000ffff108224 */ /* 0x010fc600078e0000 */
[----:B0-----:R-:W4:Y:S01]  /*6b910*/  LDL R3, [R1+0x324c] ;  /* 0x00324c0001037983 */ /* 0x001f220000100800 */
[----:B------:R-:W-:-:S03]  /*6b920*/  @!P0 IMAD.MOV.U32 R17, RZ, RZ, R2 ;  /* 0x000000ffff118224 */ /* 0x000fc600078e0002 */
[----:B--2---:R-:W-:Y:S04]  /*6b930*/  STL [R1+0x33c0], R15 ;  /* 0x0033c00f01007387 */ /* 0x004fe80000100800 */
[----:B------:R-:W2:Y:S04]  /*6b940*/  LDL R2, [R1+0x3230] ;  /* 0x0032300001027983 */ /* 0x000ea80000100800 */
[----:B------:R-:W2:Y:S01]  /*6b950*/  LDL R0, [R1+0x3258] ;  /* 0x0032580001007983 */ /* 0x000ea20000100800 */
[----:B------:R-:W-:Y:S02]  /*6b960*/  PRMT R19, RZ, 0x7610, R19 ;  /* 0x00007610ff137816 */ /* 0x000fe40000000013 */
[----:B------:R-:W-:-:S04]  /*6b970*/  PRMT R21, RZ, 0x7610, R21 ;  /* 0x00007610ff157816 */ /* 0x000fc80000000015 */
[----:B------:R5:W2:Y:S01]  /*6b980*/  @!P0 LDG.E.U8 R19, desc[UR8][R16.64] ;  /* 0x0000000810138981 */ /* 0x000aa2000c1e1100 */
[----:B------:R-:W-:Y:S01]  /*6b990*/  PRMT R23, RZ, 0x7610, R23 ;  /* 0x00007610ff177816 */ /* 0x000fe20000000017 */
[----:B-----5:R-:W-:Y:S02]  /*6b9a0*/  @!P1 IMAD.MOV.U32 R16, RZ, RZ, R9 ;  /* 0x000000ffff109224 */ /* 0x020fe400078e0009 */
[----:B------:R-:W-:-:S05]  /*6b9b0*/  @!P1 IMAD.MOV.U32 R17, RZ, RZ, R10 ;  /* 0x000000ffff119224 */ /* 0x000fca00078e000a */
[----:B------:R0:W5:Y:S01]  /*6b9c0*/  @!P1 LDG.E.U8 R21, desc[UR8][R16.64] ;  /* 0x0000000810159981 */ /* 0x000162000c1e1100 */
[----:B------:R-:W-:Y:S01]  /*6b9d0*/  PRMT R25, RZ, 0x7610, R25 ;  /* 0x00007610ff197816 */ /* 0x000fe20000000019 */
[----:B0-----:R-:W-:Y:S02]  /*6b9e0*/  @!P0 IMAD.MOV.U32 R16, RZ, RZ, R7 ;  /* 0x000000ffff108224 */ /* 0x001fe400078e0007 */
[----:B------:R-:W-:-:S05]  /*6b9f0*/  @!P0 IMAD.MOV.U32 R17, RZ, RZ, R8 ;  /* 0x000000ffff118224 */ /* 0x000fca00078e0008 */
[----:B------:R3:W5:Y:S01]  /*6ba00*/  @!P0 LDG.E.U8 R23, desc[UR8][R16.64] ;  /* 0x0000000810178981 */ /* 0x000762000c1e1100 */
[----:B------:R-:W-:Y:S02]  /*6ba10*/  PRMT R27, RZ, 0x7610, R27 ;  /* 0x00007610ff1b7816 */ /* 0x000fe4000000001b */
[----:B------:R-:W-:Y:S01]  /*6ba20*/  PRMT R28, RZ, 0x7610, R28 ;  /* 0x00007610ff1c7816 */ /* 0x000fe2000000001c */
[----:B---3--:R-:W-:Y:S02]  /*6ba30*/  @!P1 IMAD.MOV.U32 R17, RZ, RZ, R6 ;  /* 0x000000ffff119224 */ /* 0x008fe400078e0006 */
[----:B------:R-:W-:-:S05]  /*6ba40*/  @!P1 IMAD.MOV.U32 R16, RZ, RZ, R5 ;  /* 0x000000ffff109224 */ /* 0x000fca00078e0005 */
[----:B------:R4:W3:Y:S02]  /*6ba50*/  @!P1 LDG.E.U8 R25, desc[UR8][R16.64] ;  /* 0x0000000810199981 */ /* 0x0008e4000c1e1100 */
[----:B----4-:R-:W-:Y:S02]  /*6ba60*/  @!P0 IMAD.MOV.U32 R16, RZ, RZ, R3 ;  /* 0x000000ffff108224 */ /* 0x010fe400078e0003 */
[----:B------:R-:W-:-:S05]  /*6ba70*/  @!P0 IMAD.MOV.U32 R17, RZ, RZ, R4 ;  /* 0x000000ffff118224 */ /* 0x000fca00078e0004 */
[----:B------:R2:W4:Y:S02]  /*6ba80*/  @!P0 LDG.E.U8 R27, desc[UR8][R16.64] ;  /* 0x00000008101b8981 */ /* 0x000524000c1e1100 */
[----:B--2---:R-:W-:Y:S02]  /*6ba90*/  @!P1 IMAD.MOV.U32 R17, RZ, RZ, R2 ;  /* 0x000000ffff119224 */ /* 0x004fe400078e0002 */
[----:B------:R-:W-:-:S05]  /*6baa0*/  @!P1 IMAD.MOV.U32 R16, RZ, RZ, R0 ;  /* 0x000000ffff109224 */ /* 0x000fca00078e0000 */
[----:B------:R0:W2:Y:S01]  /*6bab0*/  @!P1 LDG.E.U8 R28, desc[UR8][R16.64] ;  /* 0x00000008101c9981 */ /* 0x0000a2000c1e1100 */
[----:B------:R-:W1:Y:S01]  /*6bac0*/  S2R R24, SR_TID.X ;  /* 0x0000000000187919 */ /* 0x000e620000002100 */
[----:B------:R-:W5:Y:S01]  /*6bad0*/  S2R R29, SR_TID.X ;  /* 0x00000000001d7919 */ /* 0x000f620000002100 */
[----:B------:R-:W5:Y:S01]  /*6bae0*/  S2R R2, SR_TID.X ;  /* 0x0000000000027919 */ /* 0x000f620000002100 */
[--C-:B-1----:R-:W-:Y:S01]  /*6baf0*/  SHF.R.U32.HI R0, RZ, 0x2, R24.reuse ;  /* 0x00000002ff007819 */ /* 0x102fe20000011618 */
[----:B0-----:R-:W-:Y:S01]  /*6bb00*/  IMAD.SHL.U32 R17, R24, 0x40, RZ ;  /* 0x0000004018117824 */ /* 0x001fe200078e00ff */
[----:B------:R-:W-:Y:S02]  /*6bb10*/  SHF.R.S32.HI R16, RZ, 0x1, R24 ;  /* 0x00000001ff107819 */ /* 0x000fe40000011418 */
[----:B------:R-:W-:Y:S02]  /*6bb20*/  SGXT.U32 R0, R0, 0x3 ;  /* 0x000000030000781a */ /* 0x000fe40000000000 */
[----:B------:R-:W-:-:S02]  /*6bb30*/  SGXT R16, R16, 0x1 ;  /* 0x000000011010781a */ /* 0x000fc40000000200 */
[----:B------:R-:W-:-:S04]  /*6bb40*/  LOP3.LUT R0, R0, 0x40, R17, 0xf8, !PT ;  /* 0x0000004000007812 */ /* 0x000fc800078ef811 */
[----:B------:R-:W-:Y:S02]  /*6bb50*/  LOP3.LUT R16, R0, 0x88, R16, 0xf8, !PT ;  /* 0x0000008800107812 */ /* 0x000fe400078ef810 */
[C---:B-----5:R-:W-:Y:S01]  /*6bb60*/  LOP3.LUT R0, R29.reuse, 0x7, RZ, 0xc0, !PT ;  /* 0x000000071d007812 */ /* 0x060fe200078ec0ff */
[----:B------:R-:W-:Y:S02]  /*6bb70*/  IMAD.SHL.U32 R17, R29, 0x2, RZ ;  /* 0x000000021d117824 */ /* 0x000fe400078e00ff */
[----:B------:R-:W0:Y:S02]  /*6bb80*/  LDS.U8 R3, [R16+UR5] ;  /* 0x0000000510037984 */ /* 0x000e240008000000 */
[----:B------:R-:W-:-:S05]  /*6bb90*/  IMAD R0, R0, 0x90, RZ ;  /* 0x0000009000007824 */ /* 0x000fca00078e02ff */
[----:B------:R-:W-:Y:S02]  /*6bba0*/  LOP3.LUT R0, R0, 0x30, R17, 0x78, !PT ;  /* 0x0000003000007812 */ /* 0x000fe400078e7811 */
[----:B------:R-:W-:Y:S02]  /*6bbb0*/  LOP3.LUT R17, R2, 0x3f, RZ, 0xc0, !PT ;  /* 0x0000003f02117812 */ /* 0x000fe400078ec0ff */
[----:B------:R-:W1:Y:S01]  /*6bbc0*/  LDS.U8 R2, [R16+UR5+0x10] ;  /* 0x0000100510027984 */ /* 0x000e620008000000 */
[----:B------:R-:W-:-:S03]  /*6bbd0*/  IMAD.SHL.U32 R29, R29, 0x20, RZ ;  /* 0x000000201d1d7824 */ /* 0x000fc600078e00ff */
[----:B------:R-:W-:Y:S04]  /*6bbe0*/  STL [R1+0x3410], R19 ;  /* 0x0034101301007387 */ /* 0x000fe80000100800 */
[----:B------:R-:W-:Y:S04]  /*6bbf0*/  STL [R1+0x3414], R21 ;  /* 0x0034141501007387 */ /* 0x000fe80000100800 */
[----:B------:R-:W-:Y:S01]  /*6bc00*/  STL [R1+0x33f8], R23 ;  /* 0x0033f81701007387 */ /* 0x000fe20000100800 */
[----:B------:R-:W-:-:S03]  /*6bc10*/  LOP3.LUT R0, R0, 0x400, R29, 0xf8, !PT ;  /* 0x0000040000007812 */ /* 0x000fc600078ef81d */
[----:B---3--:R-:W-:Y:S04]  /*6bc20*/  STL [R1+0x33fc], R25 ;  /* 0x0033fc1901007387 */ /* 0x008fe80000100800 */
[----:B----4-:R-:W-:Y:S04]  /*6bc30*/  STL [R1+0x33dc], R27 ;  /* 0x0033dc1b01007387 */ /* 0x010fe80000100800 */
[----:B--2---:R-:W-:Y:S04]  /*6bc40*/  STL [R1+0x33e0], R28 ;  /* 0x0033e01c01007387 */ /* 0x004fe80000100800 */
[----:B------:R-:W-:Y:S04]  /*6bc50*/  STL [R1+0x33c4], R0 ;  /* 0x0033c40001007387 */ /* 0x000fe80000100800 */
[----:B------:R-:W2:Y:S04]  /*6bc60*/  LDS.U8 R0, [R16+UR5+0x20] ;  /* 0x0000200510007984 */ /* 0x000ea80008000000 */
[----:B0-----:R-:W-:Y:S04]  /*6bc70*/  STL [R1+0x48], R3 ;  /* 0x0000480301007387 */ /* 0x001fe80000100800 */
[----:B------:R-:W0:Y:S04]  /*6bc80*/  LDS.U8 R3, [R16+UR5+0x30] ;  /* 0x0000300510037984 */ /* 0x000e280008000000 */
[----:B-1----:R-:W-:Y:S04]  /*6bc90*/  STL [R1+0x44], R2 ;  /* 0x0000440201007387 */ /* 0x002fe80000100800 */
[----:B------:R-:W1:Y:S04]  /*6bca0*/  LDS.U8 R2, [R16+UR5+0x100] ;  /* 0x0001000510027984 */ /* 0x000e680008000000 */
[----:B--2---:R-:W-:Y:S04]  /*6bcb0*/  STL [R1+0x77c], R0 ;  /* 0x00077c0001007387 */ /* 0x004fe80000100800 */
        /* <DEDUP_REMOVED lines=52> */
[----:B------:R-:W1:Y:S01]  /*6c000*/  LDS.U8 R2, [R16+UR5+0x730] ;  /* 0x0007300510027984 */ /* 0x000e620008000000 */
[----:B------:R-:W-:-:S03]  /*6c010*/  LOP3.LUT R29, R16, 0x8, RZ, 0x3c, !PT ;  /* 0x00000008101d7812 */ /* 0x000fc600078e3cff */
[----:B--2---:R-:W-:Y:S04]  /*6c020*/  STL [R1+0x3370], R0 ;  /* 0x0033700001007387 */ /* 0x004fe80000100800 */
[----:B------:R-:W2:Y:S04]  /*6c030*/  LDS.U8 R0, [R29+UR5] ;  /* 0x000000051d007984 */ /* 0x000ea80008000000 */
        /* <DEDUP_REMOVED lines=13> */
[----:B------:R-:W3:Y:S04]  /*6c110*/  LDL.LU R20, [R1+0x1234] ;  /* 0x0012340001147983 */ /* 0x000ee80000300800 */
[----:B-1----:R-:W-:Y:S04]  /*6c120*/  STL [R1+0x68], R2 ;  /* 0x0000680201007387 */ /* 0x002fe80000100800 */
[----:B------:R-:W0:Y:S04]  /*6c130*/  LDS.U8 R2, [R29+UR5+0x130] ;  /* 0x000130051d027984 */ /* 0x000e280008000000 */
[----:B------:R-:W-:Y:S04]  /*6c140*/  LDS.U8 R3, [R29+UR5+0x210] ;  /* 0x000210051d037984 */ /* 0x000fe80008000000 */
[----:B--2---:R-:W-:Y:S04]  /*6c150*/  STL [R1+0x79c], R0 ;  /* 0x00079c0001007387 */ /* 0x004fe80000100800 */
[----:B------:R-:W1:Y:S04]  /*6c160*/  LDS.U8 R0, [R29+UR5+0x200] ;  /* 0x000200051d007984 */ /* 0x000e680008000000 */
[----:B------:R-:W2:Y:S04]  /*6c170*/  LDL.LU R22, [R1+0x1230] ;  /* 0x0012300001167983 */ /* 0x000ea80000300800 */
[----:B0-----:R-:W-:Y:S04]  /*6c180*/  STL [R1+0x794], R2 ;  /* 0x0007940201007387 */ /* 0x001fe80000100800 */
[----:B------:R-:W0:Y:S04]  /*6c190*/  LDS.U8 R2, [R29+UR5+0x220] ;  /* 0x000220051d027984 */ /* 0x000e280008000000 */
[----:B-1----:R-:W-:Y:S04]  /*6c1a0*/  STL [R1+0xad0], R0 ;  /* 0x000ad00001007387 */ /* 0x002fe80000100800 */
[----:B------:R-:W1:Y:S04]  /*6c1b0*/  LDS.U8 R0, [R29+UR5+0x230] ;  /* 0x000230051d007984 */ /* 0x000e680008000000 */
[----:B------:R-:W-:Y:S04]  /*6c1c0*/  STL [R1+0xac8], R3 ;  /* 0x000ac80301007387 */ /* 0x000fe80000100800 */
[----:B------:R-:W4:Y:S04]  /*6c1d0*/  LDS.U8 R3, [R29+UR5+0x300] ;  /* 0x000300051d037984 */ /* 0x000f280008000000 */
[----:B0-----:R-:W-:Y:S04]  /*6c1e0*/  STL [R1+0xe20], R2 ;  /* 0x000e200201007387 */ /* 0x001fe80000100800 */
[----:B------:R-:W0:Y:S04]  /*6c1f0*/  LDS.U8 R2, [R29+UR5+0x310] ;  /* 0x000310051d027984 */ /* 0x000e280008000000 */
[----:B-1----:R-:W-:Y:S04]  /*6c200*/  STL [R1+0xe18], R0 ;  /* 0x000e180001007387 */ /* 0x002fe80000100800 */
[----:B------:R-:W1:Y:S04]  /*6c210*/  LDS.U8 R0, [R29+UR5+0x320] ;  /* 0x000320051d007984 */ /* 0x000e680008000000 */
[----:B----4-:R-:W-:Y:S04]  /*6c220*/  STL [R1+0xaec], R3 ;  /* 0x000aec0301007387 */ /* 0x010fe80000100800 */
[----:B------:R-:W4:Y:S04]  /*6c230*/  LDS.U8 R3, [R29+UR5+0x330] ;  /* 0x000330051d037984 */ /* 0x000f280008000000 */
[----:B0-----:R-:W-:Y:S04]  /*6c240*/  STL [R1+0xae4], R2 ;  /* 0x000ae40201007387 */ /* 0x001fe80000100800 */
[----:B------:R-:W0:Y:S04]  /*6c250*/  LDS.U8 R2, [R29+UR5+0x400] ;  /* 0x000400051d027984 */ /* 0x000e280008000000 */
[----:B-1----:R-:W-:Y:S04]  /*6c260*/  STL [R1+0xe34], R0 ;  /* 0x000e340001007387 */ /* 0x002fe80000100800 */
[----:B----4-:R-:W-:Y:S04]  /*6c270*/  STL [R1+0xe30], R3 ;  /* 0x000e300301007387 */ /* 0x010fe80000100800 */
[----:B------:R-:W4:Y:S04]  /*6c280*/  LDL.LU R13, [R1+0x1214] ;  /* 0x00121400010d7983 */ /* 0x000f280000300800 */
[----:B------:R-:W1:Y:S04]  /*6c290*/  LDS.U8 R0, [R29+UR5+0x410] ;  /* 0x000410051d007984 */ /* 0x000e680008000000 */
[----:B0-----:R-:W-:Y:S04]  /*6c2a0*/  STL [R1+0x11c8], R2 ;  /* 0x0011c80201007387 */ /* 0x001fe80000100800 */
[----:B------:R-:W5:Y:S04]  /*6c2b0*/  LDL.LU R26, [R1+0x1210] ;  /* 0x00121000011a7983 */ /* 0x000f680000300800 */
[----:B------:R-:W0:Y:S04]  /*6c2c0*/  LDS.U8 R2, [R29+UR5+0x420] ;  /* 0x000420051d027984 */ /* 0x000e280008000000 */
[----:B------:R-:W-:Y:S04]  /*6c2d0*/  LDS.U8 R3, [R29+UR5+0x500] ;  /* 0x000500051d037984 */ /* 0x000fe80008000000 */
[----:B-1----:R-:W-:Y:S04]  /*6c2e0*/  STL [R1+0x11c4], R0 ;  /* 0x0011c40001007387 */ /* 0x002fe80000100800 */
[----:B------:R-:W1:Y:S04]  /*6c2f0*/  LDS.U8 R0, [R29+UR5+0x430] ;  /* 0x000430051d007984 */ /* 0x000e680008000000 */
[----:B0-----:R-:W-:Y:S04]  /*6c300*/  STL [R1+0x124c], R2 ;  /* 0x00124c0201007387 */ /* 0x001fe80000100800 */
[----:B------:R-:W0:Y:S04]  /*6c310*/  LDS.U8 R2, [R29+UR5+0x510] ;  /* 0x000510051d027984 */ /* 0x000e280008000000 */
[----:B-1----:R-:W-:Y:S04]  /*6c320*/  STL [R1+0x1248], R0 ;  /* 0x0012480001007387 */ /* 0x002fe80000100800 */
[----:B------:R-:W1:Y:S04]  /*6c330*/  LDS.U8 R0, [R29+UR5+0x520] ;  /* 0x000520051d007984 */ /* 0x000e680008000000 */
[----:B------:R-:W-:Y:S04]  /*6c340*/  STL [R1+0x11e0], R3 ;  /* 0x0011e00301007387 */ /* 0x000fe80000100800 */
[----:B------:R-:W3:Y:S04]  /*6c350*/  LDS.U8 R3, [R29+UR5+0x530] ;  /* 0x000530051d037984 */ /* 0x000ee80008000000 */
[----:B0-----:R-:W-:Y:S04]  /*6c360*/  STL [R1+0x11dc], R2 ;  /* 0x0011dc0201007387 */ /* 0x001fe80000100800 */
[----:B------:R-:W0:Y:S04]  /*6c370*/  LDS.U8 R2, [R29+UR5+0x600] ;  /* 0x000600051d027984 */ /* 0x000e280008000000 */
[----:B-1----:R-:W-:Y:S04]  /*6c380*/  STL [R1+0x125c], R0 ;  /* 0x00125c0001007387 */ /* 0x002fe80000100800 */
[----:B------:R-:W1:Y:S04]  /*6c390*/  LDS.U8 R0, [R29+UR5+0x610] ;  /* 0x000610051d007984 */ /* 0x000e680008000000 */
[----:B---3--:R-:W-:Y:S04]  /*6c3a0*/  STL [R1+0x1258], R3 ;  /* 0x0012580301007387 */ /* 0x008fe80000100800 */
[----:B------:R-:W3:Y:S04]  /*6c3b0*/  LDL.LU R18, [R1+0x11f4] ;  /* 0x0011f40001127983 */ /* 0x000ee80000300800 */
[----:B0-----:R-:W-:Y:S04]  /*6c3c0*/  STL [R1+0x336c], R2 ;  /* 0x00336c0201007387 */ /* 0x001fe80000100800 */
[----:B------:R-:W0:Y:S04]  /*6c3d0*/  LDS.U8 R3, [R29+UR5+0x620] ;  /* 0x000620051d037984 */ /* 0x000e280008000000 */
[----:B------:R-:W2:Y:S04]  /*6c3e0*/  LDS.U8 R2, [R29+UR5+0x630] ;  /* 0x000630051d027984 */ /* 0x000ea80008000000 */
[----:B-1----:R-:W-:Y:S04]  /*6c3f0*/  STL [R1+0x3368], R0 ;  /* 0x0033680001007387 */ /* 0x002fe80000100800 */
[----:B------:R-:W1:Y:S04]  /*6c400*/  LDS.U8 R0, [R29+UR5+0x700] ;  /* 0x000700051d007984 */ /* 0x000e680008000000 */
[----:B0-----:R-:W-:Y:S04]  /*6c410*/  STL [R1+0x3394], R3 ;  /* 0x0033940301007387 */ /* 0x001fe80000100800 */
[----:B------:R-:W0:Y:S04]  /*6c420*/  LDS.U8 R3, [R29+UR5+0x710] ;  /* 0x000710051d037984 */ /* 0x000e280008000000 */
[----:B--2---:R-:W-:Y:S04]  /*6c430*/  STL [R1+0x3390], R2 ;  /* 0x0033900201007387 */ /* 0x004fe80000100800 */
[----:B------:R-:W2:Y:S04]  /*6c440*/  LDS.U8 R2, [R29+UR5+0x720] ;  /* 0x000720051d027984 */ /* 0x000ea80008000000 */
[----:B-1----:R-:W-:Y:S04]  /*6c450*/  STL [R1+0x337c], R0 ;  /* 0x00337c0001007387 */ /* 0x002fe80000100800 */
[----:B------:R-:W1:Y:S01]  /*6c460*/  LDS.U8 R0, [R29+UR5+0x730] ;  /* 0x000730051d007984 */ /* 0x000e620008000000 */
[----:B------:R-:W-:Y:S06]  /*6c470*/  BAR.SYNC.DEFER_BLOCKING 0x0 ;  /* 0x0000000000007b1d */ /* 0x000fec0000010000 */
[----:B0-----:R-:W-:Y:S04]  /*6c480*/  STL [R1+0x3378], R3 ;  /* 0x0033780301007387 */ /* 0x001fe80000100800 */
[----:B--2---:R-:W-:Y:S04]  /*6c490*/  STL [R1+0x339c], R2 ;  /* 0x00339c0201007387 */ /* 0x004fe80000100800 */
[----:B------:R0:W-:Y:S04]  /*6c4a0*/  STS.U8 [R17+UR5], R20 ;  /* 0x0000001411007988 */ /* 0x0001e80008000005 */
[----:B------:R-:W-:Y:S04]  /*6c4b0*/  STS.U8 [R17+UR5+0x40], R22 ;  /* 0x0000401611007988 */ /* 0x000fe80008000005 */
[----:B-1----:R1:W-:Y:S04]  /*6c4c0*/  STL [R1+0x338c], R0 ;  /* 0x00338c0001007387 */ /* 0x0023e80000100800 */
[----:B0-----:R-:W2:Y:S04]  /*6c4d0*/  LDL.LU R20, [R1+0x11f0] ;  /* 0x0011f00001147983 */ /* 0x001ea80000300800 */
[----:B------:R-:W2:Y:S04]  /*6c4e0*/  LDL.LU R29, [R1+0x11cc] ;  /* 0x0011cc00011d7983 */ /* 0x000ea80000300800 */
[----:B------:R-:W2:Y:S04]  /*6c4f0*/  LDL.LU R16, [R1+0x11c0] ;  /* 0x0011c00001107983 */ /* 0x000ea80000300800 */
[----:B-1----:R-:W2:Y:S04]  /*6c500*/  LDL.LU R0, [R1+0x11a4] ;  /* 0x0011a40001007983 */ /* 0x002ea80000300800 */
[----:B------:R-:W2:Y:S04]  /*6c510*/  LDL.LU R28, [R1+0x11a0] ;  /* 0x0011a000011c7983 */ /* 0x000ea80000300800 */
        /* <DEDUP_REMOVED lines=13> */
[----:B-----5:R0:W-:Y:S04]  /*6c5f0*/  STS.U8 [R17+UR5+0x200], R26 ;  /* 0x0002001a11007988 */ /* 0x0201e80008000005 */
[----:B0-----:R-:W5:Y:S04]  /*6c600*/  LDL.LU R26, [R1+0x10b0] ;  /* 0x0010b000011a7983 */ /* 0x001f680000300800 */
[----:B------:R-:W5:Y:S04]  /*6c610*/  LDL.LU R14, [R1+0x1094] ;  /* 0x00109400010e7983 */ /* 0x000f680000300800 */
[----:B------:R-:W5:Y:S04]  /*6c620*/  LDL.LU R10, [R1+0x1090] ;  /* 0x00109000010a7983 */ /* 0x000f680000300800 */
[----:B------:R-:W5:Y:S04]  /*6c630*/  LDL.LU R4, [R1+0x1074] ;  /* 0x0010740001047983 */ /* 0x000f680000300800 */
[----:B------:R-:W5:Y:S04]  /*6c640*/  LDL.LU R5, [R1+0x1070] ;  /* 0x0010700001057983 */ /* 0x000f680000300800 */
[----:B------:R-:W5:Y:S04]  /*6c650*/  LDL.LU R8, [R1+0x1054] ;  /* 0x0010540001087983 */ /* 0x000f680000300800 */
[----:B----4-:R0:W-:Y:S04]  /*6c660*/  STS.U8 [R17+UR5+0x240], R13 ;  /* 0x0002400d11007988 */ /* 0x0101e80008000005 */
[----:B------:R-:W4:Y:S04]  /*6c670*/  LDL.LU R9, [R1+0x1050] ;  /* 0x0010500001097983 */ /* 0x000f280000300800 */
[----:B0-----:R-:W4:Y:S04]  /*6c680*/  LDL.LU R13, [R1+0x1034] ;  /* 0x00103400010d7983 */ /* 0x001f280000300800 */
[----:B---3--:R0:W-:Y:S04]  /*6c690*/  STS.U8 [R17+UR5+0x400], R18 ;  /* 0x0004001211007988 */ /* 0x0081e80008000005 */
[----:B0-----:R-:W3:Y:S04]  /*6c6a0*/  LDL.LU R18, [R1+0x1030] ;  /* 0x0010300001127983 */ /* 0x001ee80000300800 */
[----:B--2---:R0:W-:Y:S04]  /*6c6b0*/  STS.U8 [R17+UR5+0x440], R20 ;  /* 0x0004401411007988 */ /* 0x0041e80008000005 */
[----:B0-----:R-:W2:Y:S04]  /*6c6c0*/  LDL.LU R20, [R1+0x1014] ;  /* 0x0010140001147983 */ /* 0x001ea80000300800 */
[----:B------:R0:W-:Y:S04]  /*6c6d0*/  STS.U8 [R17+UR5+0xe40], R12 ;  /* 0x000e400c11007988 */ /* 0x0001e80008000005 */
[----:B------:R1:W-:Y:S04]  /*6c6e0*/  STS.U8 [R17+UR5+0xe00], R22 ;  /* 0x000e001611007988 */ /* 0x0003e80008000005 */
[----:B0-----:R-:W2:Y:S04]  /*6c6f0*/  LDL.LU R12, [R1+0x1010] ;  /* 0x00101000010c7983 */ /* 0x001ea80000300800 */
[----:B-1----:R-:W2:Y:S04]  /*6c700*/  LDL.LU R22, [R1+0xff4] ;  /* 0x000ff40001167983 */ /* 0x002ea80000300800 */
[----:B-----5:R0:W-:Y:S04]  /*6c710*/  STS.U8 [R17+UR5+0x1600], R26 ;  /* 0x0016001a11007988 */ /* 0x0201e80008000005 */
[----:B0-----:R-:W5:Y:S04]  /*6c720*/  LDL.LU R26, [R1+0xff0] ;  /* 0x000ff000011a7983 */ /* 0x001f680000300800 */
[----:B------:R-:W-:Y:S04]  /*6c730*/  STS.U8 [R17+UR5+0x640], R29 ;  /* 0x0006401d11007988 */ /* 0x000fe80008000005 */
[----:B------:R-:W-:Y:S04]  /*6c740*/  STS.U8 [R17+UR5+0x600], R16 ;  /* 0x0006001011007988 */ /* 0x000fe80008000005 */
[----:B------:R-:W-:Y:S04]  /*6c750*/  STS.U8 [R17+UR5+0x800], R0 ;  /* 0x0008000011007988 */ /* 0x000fe80008000005 */
[----:B------:R-:W-:Y:S04]  /*6c760*/  STS.U8 [R17+UR5+0x840], R28 ;  /* 0x0008401c11007988 */ /* 0x000fe80008000005 */
[----:B------:R-:W-:Y:S04]  /*6c770*/  STS.U8 [R17+UR5+0xa40], R27 ;  /* 0x000a401b11007988 */ /* 0x000fe80008000005 */
[----:B------:R-:W-:Y:S04]  /*6c780*/  STS.U8 [R17+UR5+0xa00], R25 ;  /* 0x000a001911007988 */ /* 0x000fe80008000005 */
[----:B------:R-:W-:Y:S04]  /*6c790*/  STS.U8 [R17+UR5+0xc00], R23 ;  /* 0x000c001711007988 */ /* 0x000fe80008000005 */
[----:B------:R-:W-:Y:S04]  /*6c7a0*/  STS.U8 [R17+UR5+0xc40], R21 ;  /* 0x000c401511007988 */ /* 0x000fe80008000005 */
[----:B----4-:R-:W-:Y:S04]  /*6c7b0*/  STS.U8 [R17+UR5+0x1e40], R13 ;  /* 0x001e400d11007988 */ /* 0x010fe80008000005 */
        /* <DEDUP_REMOVED lines=13> */
[----:B---3--:R0:W-:Y:S04]  /*6c890*/  STS.U8 [R17+UR5+0x1e00], R18 ;  /* 0x001e001211007988 */ /* 0x0081e80008000005 */
[----:B0-----:R-:W3:Y:S04]  /*6c8a0*/  LDL.LU R18, [R1+0xfd4] ;  /* 0x000fd40001127983 */ /* 0x001ee80000300800 */
        /* <DEDUP_REMOVED lines=9> */
[----:B--2---:R0:W-:Y:S04]  /*6c940*/  STS.U8 [R17+UR5+0x2000], R20 ;  /* 0x0020001411007988 */ /* 0x0041e80008000005 */
[----:B0-----:R-:W2:Y:S04]  /*6c950*/  LDL.LU R20, [R1+0xf34] ;  /* 0x000f340001147983 */ /* 0x001ea80000300800 */
[----:B------:R-:W2:Y:S04]  /*6c960*/  LDL.LU R19, [R1+0xf30] ;  /* 0x000f300001137983 */ /* 0x000ea80000300800 */
[----:B------:R-:W2:Y:S04]  /*6c970*/  LDL.LU R15, [R1+0xf14] ;  /* 0x000f1400010f7983 */ /* 0x000ea80000300800 */
[----:B------:R-:W2:Y:S04]  /*6c980*/  LDL.LU R3, [R1+0xf10] ;  /* 0x000f100001037983 */ /* 0x000ea80000300800 */
[----:B------:R-:W2:Y:S04]  /*6c990*/  LDL.LU R7, [R1+0xef4] ;  /* 0x000ef40001077983 */ /* 0x000ea80000300800 */
[----:B------:R-:W2:Y:S04]  /*6c9a0*/  LDL.LU R2, [R1+0xef0] ;  /* 0x000ef00001027983 */ /* 0x000ea80000300800 */
[----:B------:R-:W2:Y:S04]  /*6c9b0*/  LDL.LU R11, [R1+0xed4] ;  /* 0x000ed400010b7983 */ /* 0x000ea80000300800 */
[----:B------:R0:W-:Y:S04]  /*6c9c0*/  STS.U8 [R17+UR5+0x2240], R22 ;  /* 0x0022401611007988 */ /* 0x0001e80008000005 */
[----:B------:R-:W2:Y:S04]  /*6c9d0*/  LDL.LU R6, [R1+0xed0] ;  /* 0x000ed00001067983 */ /* 0x000ea80000300800 */
[----:B0-----:R-:W2:Y:S04]  /*6c9e0*/  LDL.LU R22, [R1+0xeb4] ;  /* 0x000eb40001167983 */ /* 0x001ea80000300800 */
        /* <DEDUP_REMOVED lines=8> */
[----:B-----5:R0:W-:Y:S04]  /*6ca70*/  STS.U8 [R17+UR5+0x2200], R26 ;  /* 0x0022001a11007988 */ /* 0x0201e80008000005 */
[----:B0-----:R-:W5:Y:S04]  /*6ca80*/  LDL.LU R26, [R1+0xe2c] ;  /* 0x000e2c00011a7983 */ /* 0x001f680000300800 */
[----:B---3--:R0:W-:Y:S04]  /*6ca90*/  STS.U8 [R17+UR5+0x2400], R18 ;  /* 0x0024001211007988 */ /* 0x0081e80008000005 */
[----:B0-----:R-:W3:Y:S04]  /*6caa0*/  LDL.LU R18, [R1+0xe1c] ;  /* 0x000e1c0001127983 */ /* 0x001ee80000300800 */
[----:B----4-:R0:W-:Y:S04]  /*6cab0*/  STS.U8 [R17+UR5+0x2c40], R13 ;  /* 0x002c400d11007988 */ /* 0x0101e80008000005 */
[----:B0-----:R-:W4:Y:S04]  /*6cac0*/  LDL.LU R13, [R1+0xdfc] ;  /* 0x000dfc00010d7983 */ /* 0x001f280000300800 */
[----:B--2---:R0:W-:Y:S04]  /*6cad0*/  STS.U8 [R17+UR5+0x2e40], R20 ;  /* 0x002e401411007988 */ /* 0x0041e80008000005 */
[----:B0-----:R-:W2:Y:S04]  /*6cae0*/  LDL.LU R20, [R1+0xdf0] ;  /* 0x000df00001147983 */ /* 0x001ea80000300800 */
[----:B------:R0:W-:Y:S04]  /*6caf0*/  STS.U8 [R17+UR5+0x3640], R22 ;  /* 0x0036401611007988 */ /* 0x0001e80008000005 */
[----:B0-----:R-:W2:Y:S04]  /*6cb00*/  LDL.LU R22, [R1+0xdd4] ;  /* 0x000dd40001167983 */ /* 0x001ea80000300800 */
[----:B-----5:R0:W-:Y:S04]  /*6cb10*/  STS.U8 [R17+UR5+0x3e40], R26 ;  /* 0x003e401a11007988 */ /* 0x0201e80008000005 */
[----:B0-----:R-:W5:Y:S04]  /*6cb20*/  LDL.LU R26, [R1+0xdd0] ;  /* 0x000dd000011a7983 */ /* 0x001f680000300800 */
[----:B------:R0:W-:Y:S04]  /*6cb30*/  STS.U8 [R17+UR5+0x2440], R29 ;  /* 0x0024401d11007988 */ /* 0x0001e80008000005 */
[----:B------:R1:W-:Y:S04]  /*6cb40*/  STS.U8 [R17+UR5+0x2640], R16 ;  /* 0x0026401011007988 */ /* 0x0003e80008000005 */
[----:B------:R1:W-:Y:S04]  /*6cb50*/  STS.U8 [R17+UR5+0x2600], R0 ;  /* 0x0026000011007988 */ /* 0x0003e80008000005 */
[----:B------:R1:W-:Y:S04]  /*6cb60*/  STS.U8 [R17+UR5+0x2800], R28 ;  /* 0x0028001c11007988 */ /* 0x0003e80008000005 */
[----:B------:R1:W-:Y:S04]  /*6cb70*/  STS.U8 [R17+UR5+0x2840], R27 ;  /* 0x0028401b11007988 */ /* 0x0003e80008000005 */
[----:B------:R1:W-:Y:S04]  /*6cb80*/  STS.U8 [R17+UR5+0x2a40], R25 ;  /* 0x002a401911007988 */ /* 0x0003e80008000005 */
[----:B0-----:R-:W5:Y:S04]  /*6cb90*/  LDL.LU R29, [R1+0xdb4] ;  /* 0x000db400011d7983 */ /* 0x001f680000300800 */
[----:B-1----:R-:W5:Y:S04]  /*6cba0*/  LDL.LU R16, [R1+0xdb0] ;  /* 0x000db00001107983 */ /* 0x002f680000300800 */
[----:B------:R-:W5:Y:S04]  /*6cbb0*/  LDL.LU R0, [R1+0xd94] ;  /* 0x000d940001007983 */ /* 0x000f680000300800 */
[----:B------:R-:W5:Y:S04]  /*6cbc0*/  LDL.LU R28, [R1+0xd90] ;  /* 0x000d9000011c7983 */ /* 0x000f680000300800 */
[----:B------:R-:W5:Y:S04]  /*6cbd0*/  LDL.LU R27, [R1+0xd74] ;  /* 0x000d7400011b7983 */ /* 0x000f680000300800 */
[----:B------:R0:W-:Y:S04]  /*6cbe0*/  STS.U8 [R17+UR5+0x2a00], R23 ;  /* 0x002a001711007988 */ /* 0x0001e80008000005 */
[----:B------:R-:W5:Y:S04]  /*6cbf0*/  LDL.LU R25, [R1+0xd70] ;  /* 0x000d700001197983 */ /* 0x000f680000300800 */
[----:B------:R1:W-:Y:S04]  /*6cc00*/  STS.U8 [R17+UR5+0x2c00], R21 ;  /* 0x002c001511007988 */ /* 0x0003e80008000005 */
[----:B------:R1:W-:Y:S04]  /*6cc10*/  STS.U8 [R17+UR5+0x3c40], R12 ;  /* 0x003c400c11007988 */ /* 0x0003e80008000005 */
[----:B------:R-:W-:Y:S04]  /*6cc20*/  STS.U8 [R17+UR5+0x2e00], R19 ;  /* 0x002e001311007988 */ /* 0x000fe80008000005 */
[----:B------:R-:W-:Y:S04]  /*6cc30*/  STS.U8 [R17+UR5+0x3000], R15 ;  /* 0x0030000f11007988 */ /* 0x000fe80008000005 */
[----:B0-----:R-:W5:Y:S04]  /*6cc40*/  LDL.LU R23, [R1+0xd54] ;  /* 0x000d540001177983 */ /* 0x001f680000300800 */
[----:B-1----:R-:W5:Y:S04]  /*6cc50*/  LDL.LU R21, [R1+0xd50] ;  /* 0x000d500001157983 */ /* 0x002f680000300800 */
[----:B------:R-:W5:Y:S04]  /*6cc60*/  LDL.LU R12, [R1+0xd34] ;  /* 0x000d3400010c7983 */ /* 0x000f680000300800 */
        /* <DEDUP_REMOVED lines=13> */
[----:B------:R-:W3:Y:S04]  /*6cd40*/  LDL.LU R19, [R1+0xd14] ;  /* 0x000d140001137983 */ /* 0x000ee80000300800 */
[----:B------:R-:W3:Y:S04]  /*6cd50*/  LDL.LU R15, [R1+0xd10] ;  /* 0x000d1000010f7983 */ /* 0x000ee80000300800 */
[----:B------:R-:W3:Y:S04]  /*6cd60*/  LDL.LU R3, [R1+0xcf4] ;  /* 0x000cf40001037983 */ /* 0x000ee80000300800 */
[----:B------:R-:W3:Y:S04]  /*6cd70*/  LDL.LU R7, [R1+0xcf0] ;  /* 0x000cf00001077983 */ /* 0x000ee80000300800 */
[----:B------:R-:W3:Y:S04]  /*6cd80*/  LDL.LU R2, [R1+0xcd4] ;  /* 0x000cd40001027983 */ /* 0x000ee80000300800 */
[----:B------:R-:W3:Y:S04]  /*6cd90*/  LDL.LU R11, [R1+0xcd0] ;  /* 0x000cd000010b7983 */ /* 0x000ee80000300800 */
[----:B------:R-:W3:Y:S04]  /*6cda0*/  LDL.LU R6, [R1+0xcb4] ;  /* 0x000cb40001067983 */ /* 0x000ee80000300800 */
[----:B----4-:R-:W-:Y:S04]  /*6cdb0*/  STS.U8 [R17+UR5+0x4000], R13 ;  /* 0x0040000d11007988 */ /* 0x010fe80008000005 */
[----:B--2---:R0:W-:Y:S04]  /*6cdc0*/  STS.U8 [R17+UR5+0x4040], R20 ;  /* 0x0040401411007988 */ /* 0x0041e80008000005 */
[----:B0-----:R-:W2:Y:S04]  /*6cdd0*/  LDL.LU R20, [R1+0xcb0] ;  /* 0x000cb00001147983 */ /* 0x001ea80000300800 */
[----:B------:R-:W4:Y:S04]  /*6cde0*/  LDL.LU R14, [R1+0xc94] ;  /* 0x000c9400010e7983 */ /* 0x000f280000300800 */
[----:B------:R-:W4:Y:S04]  /*6cdf0*/  LDL.LU R10, [R1+0xc90] ;  /* 0x000c9000010a7983 */ /* 0x000f280000300800 */
[----:B------:R-:W4:Y:S04]  /*6ce00*/  LDL.LU R4, [R1+0xc74] ;  /* 0x000c740001047983 */ /* 0x000f280000300800 */
[----:B------:R-:W4:Y:S04]  /*6ce10*/  LDL.LU R5, [R1+0xc70] ;  /* 0x000c700001057983 */ /* 0x000f280000300800 */
[----:B------:R-:W4:Y:S04]  /*6ce20*/  LDL.LU R8, [R1+0xc54] ;  /* 0x000c540001087983 */ /* 0x000f280000300800 */
[----:B------:R-:W4:Y:S04]  /*6ce30*/  LDL.LU R9, [R1+0xc50] ;  /* 0x000c500001097983 */ /* 0x000f280000300800 */
[----:B------:R0:W-:Y:S04]  /*6ce40*/  STS.U8 [R17+UR5+0x4240], R22 ;  /* 0x0042401611007988 */ /* 0x0001e80008000005 */
[----:B------:R-:W4:Y:S04]  /*6ce50*/  LDL.LU R13, [R1+0xc34] ;  /* 0x000c3400010d7983 */ /* 0x000f280000300800 */
[----:B0-----:R-:W4:Y:S04]  /*6ce60*/  LDL.LU R22, [R1+0xc30] ;  /* 0x000c300001167983 */ /* 0x001f280000300800 */
[----:B-----5:R0:W-:Y:S04]  /*6ce70*/  STS.U8 [R17+UR5+0x4200], R26 ;  /* 0x0042001a11007988 */ /* 0x0201e80008000005 */
[----:B0-----:R-:W5:Y:S04]  /*6ce80*/  LDL.LU R26, [R1+0xc14] ;  /* 0x000c1400011a7983 */ /* 0x001f680000300800 */
[----:B------:R0:W-:Y:S04]  /*6ce90*/  STS.U8 [R17+UR5+0x4c00], R12 ;  /* 0x004c000c11007988 */ /* 0x0001e80008000005 */
        /* <DEDUP_REMOVED lines=11> */
[----:B--2---:R0:W-:Y:S04]  /*6cf50*/  STS.U8 [R17+UR5+0x5440], R20 ;  /* 0x0054401411007988 */ /* 0x0041e80008000005 */
[----:B0-----:R-:W2:Y:S04]  /*6cf60*/  LDL.LU R20, [R1+0xbf0] ;  /* 0x000bf00001147983 */ /* 0x001ea80000300800 */
[----:B----4-:R0:W-:Y:S04]  /*6cf70*/  STS.U8 [R17+UR5+0x5c40], R22 ;  /* 0x005c401611007988 */ /* 0x0101e80008000005 */
        /* <DEDUP_REMOVED lines=26> */
[----:B------:R-:W-:Y:S04]  /*6d120*/  STS.U8 [R17+UR5+0x5640], R14 ;  /* 0x0056400e11007988 */ /* 0x000fe80008000005 */
[----:B------:R-:W-:Y:S04]  /*6d130*/  STS.U8 [R17+UR5+0x5600], R10 ;  /* 0x0056000a11007988 */ /* 0x000fe80008000005 */
[----:B------:R-:W-:Y:S04]  /*6d140*/  STS.U8 [R17+UR5+0x5800], R4 ;  /* 0x0058000411007988 */ /* 0x000fe80008000005 */
[----:B------:R-:W-:Y:S04]  /*6d150*/  STS.U8 [R17+UR5+0x5840], R5 ;  /* 0x0058400511007988 */ /* 0x000fe80008000005 */
[----:B0-----:R-:W5:Y:S04]  /*6d160*/  LDL.LU R6, [R1+0xab0] ;  /* 0x000ab00001067983 */ /* 0x001f680000300800 */
        /* <DEDUP_REMOVED lines=12> */
[----:B--2---:R0:W-:Y:S04]  /*6d230*/  STS.U8 [R17+UR5+0x6040], R20 ;  /* 0x0060401411007988 */ /* 0x0041e80008000005 */
[----:B0-----:R-:W2:Y:S04]  /*6d240*/  LDL.LU R20, [R1+0xa14] ;  /* 0x000a140001147983 */ /* 0x001ea80000300800 */
[----:B----4-:R0:W-:Y:S04]  /*6d250*/  STS.U8 [R17+UR5+0x6240], R22 ;  /* 0x0062401611007988 */ /* 0x0101e80008000005 */
[----:B0-----:R-:W4:Y:S04]  /*6d260*/  LDL.LU R22, [R1+0xa10] ;  /* 0x000a100001167983 */ /* 0x001f280000300800 */
[----:B------:R0:W-:Y:S04]  /*6d270*/  STS.U8 [R17+UR5+0x6a00], R13 ;  /* 0x006a000d11007988 */ /* 0x0001e80008000005 */
[----:B0-----:R-:W4:Y:S04]  /*6d280*/  LDL.LU R13, [R1+0x9f4] ;  /* 0x0009f400010d7983 */ /* 0x001f280000300800 */
        /* <DEDUP_REMOVED lines=19> */
[----:B------:R-:W-:Y:S04]  /*6d3c0*/  STS.U8 [R17+UR5+0x7a00], R12 ;  /* 0x007a000c11007988 */ /* 0x000fe80008000005 */
        /* <DEDUP_REMOVED lines=10> */
[----:B----4-:R0:W-:Y:S04]  /*6d470*/  STS.U8 [R17+UR5+0x7c40], R22 ;  /* 0x007c401611007988 */ /* 0x0101e80008000005 */
        /* <DEDUP_REMOVED lines=24> */
[----:B0-----:R-:W5:Y:S04]  /*6d600*/  LDL.LU R13, [R1+0x834] ;  /* 0x00083400010d7983 */ /* 0x001f680000300800 */
[----:B---3--:R0:W-:Y:S04]  /*6d610*/  STS.U8 [R17+UR5+0x8000], R18 ;  /* 0x0080001211007988 */ /* 0x0081e80008000005 */
[----:B0-----:R-:W3:Y:S04]  /*6d620*/  LDL.LU R18, [R1+0x830] ;  /* 0x0008300001127983 */ /* 0x001ee80000300800 */
[----:B--2---:R0:W-:Y:S04]  /*6d630*/  STS.U8 [R17+UR5+0x8040], R20 ;  /* 0x0080401411007988 */ /* 0x0041e80008000005 */
[----:B0-----:R-:W2:Y:S04]  /*6d640*/  LDL.LU R20, [R1+0x814] ;  /* 0x0008140001147983 */ /* 0x001ea80000300800 */
[----:B----4-:R0:W-:Y:S04]  /*6d650*/  STS.U8 [R17+UR5+0x8a40], R12 ;  /* 0x008a400c11007988 */ /* 0x0101e80008000005 */
[----:B------:R1:W-:Y:S04]  /*6d660*/  STS.U8 [R17+UR5+0x8a00], R22 ;  /* 0x008a001611007988 */ /* 0x0003e80008000005 */
[----:B0-----:R-:W4:Y:S04]  /*6d670*/  LDL.LU R12, [R1+0x810] ;  /* 0x00081000010c7983 */ /* 0x001f280000300800 */
[----:B-1----:R-:W4:Y:S04]  /*6d680*/  LDL.LU R22, [R1+0x7f4] ;  /* 0x0007f40001167983 */ /* 0x002f280000300800 */
        /* <DEDUP_REMOVED lines=10> */
[----:B------:R0:W-:Y:S04]  /*6d730*/  STS.U8 [R17+UR5+0x9a40], R13 ;  /* 0x009a400d11007988 */ /* 0x0001e80008000005 */
[----:B0-----:R-:W5:Y:S04]  /*6d740*/  LDL.LU R13, [R1+0x7d4] ;  /* 0x0007d400010d7983 */ /* 0x001f680000300800 */
        /* <DEDUP_REMOVED lines=33> */
[----:B0-----:R-:W4:Y:S04]  /*6d960*/  LDL.LU R22, [R1+0x4f4] ;  /* 0x0004f40001167983 */ /* 0x001f280000300800 */
        /* <DEDUP_REMOVED lines=12> */
[----:B---3--:R0:W-:Y:S04]  /*6da30*/  STS.U8 [R17+UR5+0xa840], R18 ;  /* 0x00a8401211007988 */ /* 0x0081e80008000005 */
[----:B0-----:R-:W3:Y:S04]  /*6da40*/  LDL.LU R18, [R1+0x454] ;  /* 0x0004540001127983 */ /* 0x001ee80000300800 */
[----:B--2---:R0:W-:Y:S04]  /*6da50*/  STS.U8 [R17+UR5+0xaa40], R20 ;  /* 0x00aa401411007988 */ /* 0x0041e80008000005 */
[----:B0-----:R-:W2:Y:S04]  /*6da60*/  LDL.LU R20, [R1+0x450] ;  /* 0x0004500001147983 */ /* 0x001ea80000300800 */
[----:B----4-:R0:W-:Y:S04]  /*6da70*/  STS.U8 [R17+UR5+0xb240], R22 ;  /* 0x00b2401611007988 */ /* 0x0101e80008000005 */
        /* <DEDUP_REMOVED lines=39> */
[----:B---3--:R-:W3:Y:S04]  /*6dcf0*/  LDL.LU R12, [R1+0x30c] ;  /* 0x00030c00010c7983 */ /* 0x008ee80000300800 */
[----:B------:R1:W-:Y:S04]  /*6dd00*/  STS.U8 [R17+UR5+0xb400], R10 ;  /* 0x00b4000a11007988 */ /* 0x0003e80008000005 */
[----:B------:R1:W-:Y:S04]  /*6dd10*/  STS.U8 [R17+UR5+0xb440], R4 ;  /* 0x00b4400411007988 */ /* 0x0003e80008000005 */
[----:B------:R1:W-:Y:S04]  /*6dd20*/  STS.U8 [R17+UR5+0xb640], R5 ;  /* 0x00b6400511007988 */ /* 0x0003e80008000005 */
[----:B------:R1:W-:Y:S04]  /*6dd30*/  STS.U8 [R17+UR5+0xb600], R8 ;  /* 0x00b6000811007988 */ /* 0x0003e80008000005 */
[----:B0-----:R-:W3:Y:S04]  /*6dd40*/  LDL.LU R14, [R1+0x2f0] ;  /* 0x0002f000010e7983 */ /* 0x001ee80000300800 */
[----:B-1----:R-:W3:Y:S04]  /*6dd50*/  LDL.LU R10, [R1+0x2ec] ;  /* 0x0002ec00010a7983 */ /* 0x002ee80000300800 */
[----:B------:R-:W3:Y:S04]  /*6dd60*/  LDL.LU R4, [R1+0x2d0] ;  /* 0x0002d00001047983 */ /* 0x000ee80000300800 */
[----:B------:R-:W3:Y:S04]  /*6dd70*/  LDL.LU R5, [R1+0x2cc] ;  /* 0x0002cc0001057983 */ /* 0x000ee80000300800 */
[----:B------:R-:W3:Y:S04]  /*6dd80*/  LDL.LU R8, [R1+0x2b0] ;  /* 0x0002b00001087983 */ /* 0x000ee80000300800 */
[----:B------:R0:W-:Y:S04]  /*6dd90*/  STS.U8 [R17+UR5+0xbc00], R18 ;  /* 0x00bc001211007988 */ /* 0x0001e80008000005 */
[----:B0-----:R-:W3:Y:S04]  /*6dda0*/  LDL.LU R18, [R1+0x2ac] ;  /* 0x0002ac0001127983 */ /* 0x001ee80000300800 */
[----:B--2---:R0:W-:Y:S04]  /*6ddb0*/  STS.U8 [R17+UR5+0xbc40], R20 ;  /* 0x00bc401411007988 */ /* 0x0041e80008000005 */
[----:B0-----:R-:W2:Y:S04]  /*6ddc0*/  LDL.LU R20, [R1+0x290] ;  /* 0x0002900001147983 */ /* 0x001ea80000300800 */
[----:B----4-:R0:W-:Y:S04]  /*6ddd0*/  STS.U8 [R17+UR5+0xbe40], R22 ;  /* 0x00be401611007988 */ /* 0x0101e80008000005 */
        /* <DEDUP_REMOVED lines=12> */
[----:B------:R1:W-:Y:S04]  /*6dea0*/  STS.U8 [R17+UR5+0xc840], R13 ;  /* 0x00c8400d11007988 */ /* 0x0003e80008000005 */
[----:B0-----:R-:W5:Y:S04]  /*6deb0*/  LDL.LU R9, [R1+0x26c] ;  /* 0x00026c0001097983 */ /* 0x001f680000300800 */
[----:B-1----:R-:W5:Y:S04]  /*6dec0*/  LDL.LU R13, [R1+0x250] ;  /* 0x00025000010d7983 */ /* 0x002f680000300800 */
[----:B------:R-:W-:Y:S04]  /*6ded0*/  STS.U8 [R17+UR5+0xca40], R19 ;  /* 0x00ca401311007988 */ /* 0x000fe80008000005 */
[----:B---3--:R0:W-:Y:S04]  /*6dee0*/  STS.U8 [R17+UR5+0xd040], R12 ;  /* 0x00d0400c11007988 */ /* 0x0081e80008000005 */
[----:B0-----:R-:W3:Y:S04]  /*6def0*/  LDL.LU R12, [R1+0x24c] ;  /* 0x00024c00010c7983 */ /* 0x001ee80000300800 */
[----:B------:R-:W-:Y:S04]  /*6df00*/  STS.U8 [R17+UR5+0xd240], R14 ;  /* 0x00d2400e11007988 */ /* 0x000fe80008000005 */
[----:B------:R-:W-:Y:S04]  /*6df10*/  STS.U8 [R17+UR5+0xd200], R10 ;  /* 0x00d2000a11007988 */ /* 0x000fe80008000005 */
[----:B------:R-:W-:Y:S04]  /*6df20*/  STS.U8 [R17+UR5+0xd640], R8 ;  /* 0x00d6400811007988 */ /* 0x000fe80008000005 */
[----:B------:R-:W-:Y:S04]  /*6df30*/  STS.U8 [R17+UR5+0xd600], R18 ;  /* 0x00d6001211007988 */ /* 0x000fe80008000005 */
[----:B--2---:R-:W-:Y:S04]  /*6df40*/  STS.U8 [R17+UR5+0xd800], R20 ;  /* 0x00d8001411007988 */ /* 0x004fe80008000005 */
[----:B----4-:R0:W-:Y:S04]  /*6df50*/  STS.U8 [R17+UR5+0xd840], R22 ;  /* 0x00d8401611007988 */ /* 0x0101e80008000005 */
[----:B0-----:R-:W2:Y:S04]  /*6df60*/  LDL.LU R22, [R1+0x230] ;  /* 0x0002300001167983 */ /* 0x001ea80000300800 */
        /* <DEDUP_REMOVED lines=11> */
[----:B------:R-:W5:Y:S04]  /*6e020*/  LDL.LU R0, [R1+0x13c] ;  /* 0x00013c0001007983 */ /* 0x000f680000300800 */
[----:B------:R-:W5:Y:S04]  /*6e030*/  LDL.LU R28, [R1+0x110] ;  /* 0x00011000011c7983 */ /* 0x000f680000300800 */
[----:B------:R-:W5:Y:S04]  /*6e040*/  LDL.LU R27, [R1+0x10c] ;  /* 0x00010c00011b7983 */ /* 0x000f680000300800 */
[----:B------:R-:W5:Y:S04]  /*6e050*/  LDL.LU R25, [R1+0xf0] ;  /* 0x0000f00001197983 */ /* 0x000f680000300800 */
[----:B------:R0:W-:Y:S04]  /*6e060*/  STS.U8 [R17+UR5+0xca00], R15 ;  /* 0x00ca000f11007988 */ /* 0x0001e80008000005 */
[----:B------:R-:W5:Y:S04]  /*6e070*/  LDL.LU R23, [R1+0xec] ;  /* 0x0000ec0001177983 */ /* 0x000f680000300800 */
[----:B------:R1:W-:Y:S04]  /*6e080*/  STS.U8 [R17+UR5+0xcc00], R3 ;  /* 0x00cc000311007988 */ /* 0x0003e80008000005 */
[----:B0-----:R-:W5:Y:S04]  /*6e090*/  LDL.LU R15, [R1+0xd0] ;  /* 0x0000d000010f7983 */ /* 0x001f680000300800 */
[----:B-1----:R-:W5:Y:S04]  /*6e0a0*/  LDL.LU R3, [R1+0x34] ;  /* 0x0000340001037983 */ /* 0x002f680000300800 */
[----:B------:R0:W-:Y:S04]  /*6e0b0*/  STS.U8 [R17+UR5+0xdc00], R13 ;  /* 0x00dc000d11007988 */ /* 0x0001e80008000005 */
[----:B------:R1:W-:Y:S04]  /*6e0c0*/  STS.U8 [R17+UR5+0xcc40], R7 ;  /* 0x00cc400711007988 */ /* 0x0003e80008000005 */
[----:B------:R1:W-:Y:S04]  /*6e0d0*/  STS.U8 [R17+UR5+0xce40], R2 ;  /* 0x00ce400211007988 */ /* 0x0003e80008000005 */
[----:B0-----:R-:W5:Y:S04]  /*6e0e0*/  LDL.LU R13, [R1+0x30] ;  /* 0x00003000010d7983 */ /* 0x001f680000300800 */
[----:B-1----:R-:W5:Y:S04]  /*6e0f0*/  LDL.LU R7, [R1+0x2c] ;  /* 0x00002c0001077983 */ /* 0x002f680000300800 */
[----:B------:R0:W-:Y:S04]  /*6e100*/  STS.U8 [R17+UR5+0xce00], R11 ;  /* 0x00ce000b11007988 */ /* 0x0001e80008000005 */
[----:B------:R-:W5:Y:S04]  /*6e110*/  LDL.LU R2, [R1+0x28] ;  /* 0x0000280001027983 */ /* 0x000f680000300800 */
[----:B------:R1:W-:Y:S04]  /*6e120*/  STS.U8 [R17+UR5+0xd000], R6 ;  /* 0x00d0000611007988 */ /* 0x0003e80008000005 */
[----:B------:R1:W-:Y:S04]  /*6e130*/  STS.U8 [R17+UR5+0xd400], R4 ;  /* 0x00d4000411007988 */ /* 0x0003e80008000005 */
[----:B------:R1:W-:Y:S04]  /*6e140*/  STS.U8 [R17+UR5+0xd440], R5 ;  /* 0x00d4400511007988 */ /* 0x0003e80008000005 */
[----:B------:R1:W-:Y:S04]  /*6e150*/  STS.U8 [R17+UR5+0xda00], R9 ;  /* 0x00da000911007988 */ /* 0x0003e80008000005 */
[----:B---3--:R3:W-:Y:S04]  /*6e160*/  STS.U8 [R17+UR5+0xdc40], R12 ;  /* 0x00dc400c11007988 */ /* 0x0087e80008000005 */
[----:B0-----:R-:W5:Y:S04]  /*6e170*/  LDL.LU R11, [R1+0x24] ;  /* 0x00002400010b7983 */ /* 0x001f680000300800 */
[----:B-1----:R-:W5:Y:S04]  /*6e180*/  LDL.LU R6, [R1+0x20] ;  /* 0x0000200001067983 */ /* 0x002f680000300800 */
[----:B------:R-:W5:Y:S04]  /*6e190*/  LDL.LU R4, [R1+0x1c] ;  /* 0x00001c0001047983 */ /* 0x000f680000300800 */
[----:B------:R-:W5:Y:S04]  /*6e1a0*/  LDL.LU R5, [R1+0x18] ;  /* 0x0000180001057983 */ /* 0x000f680000300800 */
[----:B------:R-:W5:Y:S04]  /*6e1b0*/  LDL.LU R9, [R1+0x14] ;  /* 0x0000140001097983 */ /* 0x000f680000300800 */
[----:B---3--:R-:W3:Y:S04]  /*6e1c0*/  LDL.LU R12, [R1+0x10] ;  /* 0x00001000010c7983 */ /* 0x008ee80000300800 */
[----:B--2---:R0:W-:Y:S04]  /*6e1d0*/  STS.U8 [R17+UR5+0xde40], R22 ;  /* 0x00de401611007988 */ /* 0x0041e80008000005 */
[----:B----4-:R1:W-:Y:S04]  /*6e1e0*/  STS.U8 [R17+UR5+0xde00], R21 ;  /* 0x00de001511007988 */ /* 0x0103e80008000005 */
[----:B------:R2:W-:Y:S04]  /*6e1f0*/  STS.U8 [R17+UR5+0xe000], R19 ;  /* 0x00e0001311007988 */ /* 0x0005e80008000005 */
[----:B------:R4:W-:Y:S04]  /*6e200*/  STS.U8 [R17+UR5+0xe040], R14 ;  /* 0x00e0400e11007988 */ /* 0x0009e80008000005 */
[----:B0-----:R-:W3:Y:S04]  /*6e210*/  LDL.LU R22, [R1+0xc] ;  /* 0x00000c0001167983 */ /* 0x001ee80000300800 */
[----:B-1----:R-:W3:Y:S04]  /*6e220*/  LDL.LU R21, [R1+0x3414] ;  /* 0x0034140001157983 */ /* 0x002ee80000300800 */
[----:B--2---:R-:W2:Y:S04]  /*6e230*/  LDL.LU R19, [R1+0x3410] ;  /* 0x0034100001137983 */ /* 0x004ea80000300800 */
[----:B----4-:R-:W4:Y:S04]  /*6e240*/  LDL.LU R14, [R1+0x340c] ;  /* 0x00340c00010e7983 */ /* 0x010f280000300800 */
[----:B------:R0:W-:Y:S04]  /*6e250*/  STS.U8 [R17+UR5+0xe240], R10 ;  /* 0x00e2400a11007988 */ /* 0x0001e80008000005 */
[----:B------:R1:W-:Y:S04]  /*6e260*/  STS.U8 [R17+UR5+0xe200], R18 ;  /* 0x00e2001211007988 */ /* 0x0003e80008000005 */
[----:B------:R1:W-:Y:S04]  /*6e270*/  STS.U8 [R17+UR5+0xe400], R20 ;  /* 0x00e4001411007988 */ /* 0x0003e80008000005 */
[----:B------:R1:W-:Y:S04]  /*6e280*/  STS.U8 [R17+UR5+0xe600], R8 ;  /* 0x00e6000811007988 */ /* 0x0003e80008000005 */
[----:B0-----:R-:W2:Y:S04]  /*6e290*/  LDL.LU R10, [R1+0x3408] ;  /* 0x00340800010a7983 */ /* 0x001ea80000300800 */
[----:B-1----:R-:W2:Y:S04]  /*6e2a0*/  LDL.LU R18, [R1+0x3404] ;  /* 0x0034040001127983 */ /* 0x002ea80000300800 */
[----:B------:R-:W2:Y:S04]  /*6e2b0*/  LDL.LU R20, [R1+0x3400] ;  /* 0x0034000001147983 */ /* 0x000ea80000300800 */
[----:B------:R-:W2:Y:S04]  /*6e2c0*/  LDL.LU R8, [R1+0x122c] ;  /* 0x00122c0001087983 */ /* 0x000ea80000300800 */
[----:B-----5:R0:W-:Y:S04]  /*6e2d0*/  STS.U8 [R17+UR5+0xe800], R26 ;  /* 0x00e8001a11007988 */ /* 0x0201e80008000005 */
[----:B0-----:R-:W5:Y:S04]  /*6e2e0*/  LDL.LU R26, [R1+0x1228] ;  /* 0x00122800011a7983 */ /* 0x001f680000300800 */
[----:B------:R0:W-:Y:S04]  /*6e2f0*/  STS.U8 [R17+UR5+0xf000], R13 ;  /* 0x00f0000d11007988 */ /* 0x0001e80008000005 */
[----:B0-----:R-:W5:Y:S04]  /*6e300*/  LDL.LU R13, [R1+0x120c] ;  /* 0x00120c00010d7983 */ /* 0x001f680000300800 */
[----:B------:R0:W-:Y:S04]  /*6e310*/  STS.U8 [R17+UR5+0xf600], R9 ;  /* 0x00f6000911007988 */ /* 0x0001e80008000005 */
[----:B---3--:R1:W-:Y:S01]  /*6e320*/  STS.U8 [R17+UR5+0xf800], R12 ;  /* 0x00f8000c11007988 */ /* 0x0083e20008000005 */
[----:B------:R-:W-:-:S03]  /*6e330*/  LOP3.LUT R24, R24, 0x3f, RZ, 0xc0, !PT ;  /* 0x0000003f18187812 */ /* 0x000fc600078ec0ff */
[----:B0-----:R-:W3:Y:S04]  /*6e340*/  LDL.LU R9, [R1+0x1208] ;  /* 0x0012080001097983 */ /* 0x001ee80000300800 */
[----:B-1----:R-:W3:Y:S04]  /*6e350*/  LDL.LU R12, [R1+0x11ec] ;  /* 0x0011ec00010c7983 */ /* 0x002ee80000300800 */
[----:B------:R-:W-:Y:S04]  /*6e360*/  STS.U8 [R17+UR5+0xe440], R29 ;  /* 0x00e4401d11007988 */ /* 0x000fe80008000005 */
[----:B------:R0:W-:Y:S04]  /*6e370*/  STS.U8 [R17+UR5+0xe640], R16 ;  /* 0x00e6401011007988 */ /* 0x0001e80008000005 */
        /* <DEDUP_REMOVED lines=12> */
[----:B------:R-:W-:Y:S01]  /*6e440*/  STS.U8 [R17+UR5+0xf640], R5 ;  /* 0x00f6400511007988 */ /* 0x000fe20008000005 */
[----:B0-----:R-:W-:-:S03]  /*6e450*/  LOP3.LUT R16, R24, 0x10, RZ, 0x3c, !PT ;  /* 0x0000001018107812 */ /* 0x001fc600078e3cff */
[----:B------:R0:W-:Y:S04]  /*6e460*/  STS.U8 [R17+UR5+0xf840], R22 ;  /* 0x00f8401611007988 */ /* 0x0001e80008000005 */
[----:B------:R1:W-:Y:S04]  /*6e470*/  STS.U8 [R17+UR5+0xfe00], R21 ;  /* 0x00fe001511007988 */ /* 0x0003e80008000005 */
[----:B0-----:R-:W3:Y:S04]  /*6e480*/  LDL.LU R22, [R1+0x11e8] ;  /* 0x0011e80001167983 */ /* 0x001ee80000300800 */
[----:B----4-:R-:W-:Y:S04]  /*6e490*/  STS.U8 [R17+UR5+0xfc40], R14 ;  /* 0x00fc400e11007988 */ /* 0x010fe80008000005 */
[----:B--2---:R-:W-:Y:S04]  /*6e4a0*/  STS.U8 [R17+UR5+0xfc00], R10 ;  /* 0x00fc000a11007988 */ /* 0x004fe80008000005 */
[----:B------:R-:W-:Y:S04]  /*6e4b0*/  STS.U8 [R17+UR5+0xfa00], R18 ;  /* 0x00fa001211007988 */ /* 0x000fe80008000005 */
[----:B------:R-:W-:Y:S04]  /*6e4c0*/  STS.U8 [R17+UR5+0xfa40], R20 ;  /* 0x00fa401411007988 */ /* 0x000fe80008000005 */
[----:B------:R0:W-:Y:S04]  /*6e4d0*/  STS.U8 [R17+UR5+0xfe40], R19 ;  /* 0x00fe401311007988 */ /* 0x0001e80008000005 */
[----:B-1----:R-:W2:Y:S04]  /*6e4e0*/  LDL.LU R21, [R1+0x11bc] ;  /* 0x0011bc0001157983 */ /* 0x002ea80000300800 */
[----:B0-----:R-:W4:Y:S04]  /*6e4f0*/  LDL.LU R17, [R1+0x11b8] ;  /* 0x0011b80001117983 */ /* 0x001f280000300800 */
[----:B------:R-:W4:Y:S04]  /*6e500*/  LDL.LU R19, [R1+0x119c] ;  /* 0x00119c0001137983 */ /* 0x000f280000300800 */
[----:B------:R-:W4:Y:S04]  /*6e510*/  LDL.LU R14, [R1+0x1198] ;  /* 0x00119800010e7983 */ /* 0x000f280000300800 */
[----:B------:R-:W4:Y:S04]  /*6e520*/  LDL.LU R10, [R1+0x116c] ;  /* 0x00116c00010a7983 */ /* 0x000f280000300800 */
[----:B------:R-:W4:Y:S04]  /*6e530*/  LDL.LU R18, [R1+0x1168] ;  /* 0x0011680001127983 */ /* 0x000f280000300800 */
[----:B------:R-:W4:Y:S04]  /*6e540*/  LDL.LU R20, [R1+0x114c] ;  /* 0x00114c0001147983 */ /* 0x000f280000300800 */
[----:B-----5:R0:W-:Y:S04]  /*6e550*/  STS.U8 [R16+UR5+0xc0], R26 ;  /* 0x0000c01a10007988 */ /* 0x0201e80008000005 */
[----:B0-----:R-:W5:Y:S04]  /*6e560*/  LDL.LU R26, [R1+0x1148] ;  /* 0x00114800011a7983 */ /* 0x001f680000300800 */
        /* <DEDUP_REMOVED lines=14> */
[----:B------:R-:W2:Y:S04]  /*6e650*/  LDL.LU R5, [R1+0x1068] ;  /* 0x0010680001057983 */ /* 0x000ea80000300800 */
[----:B------:R1:W-:Y:S04]  /*6e660*/  STS.U8 [R16+UR5+0x2c0], R13 ;  /* 0x0002c00d10007988 */ /* 0x0003e80008000005 */
[----:B0-----:R-:W4:Y:S04]  /*6e670*/  LDL.LU R8, [R1+0x104c] ;  /* 0x00104c0001087983 */ /* 0x001f280000300800 */
[----:B-1----:R-:W4:Y:S04]  /*6e680*/  LDL.LU R13, [R1+0x1048] ;  /* 0x00104800010d7983 */ /* 0x002f280000300800 */
[----:B---3--:R0:W-:Y:S04]  /*6e690*/  STS.U8 [R16+UR5+0x280], R9 ;  /* 0x0002800910007988 */ /* 0x0081e80008000005 */
[----:B------:R1:W-:Y:S04]  /*6e6a0*/  STS.U8 [R16+UR5+0x480], R12 ;  /* 0x0004800c10007988 */ /* 0x0003e80008000005 */
[----:B0-----:R-:W3:Y:S04]  /*6e6b0*/  LDL.LU R9, [R1+0x102c] ;  /* 0x00102c0001097983 */ /* 0x001ee80000300800 */
[----:B-1----:R-:W3:Y:S04]  /*6e6c0*/  LDL.LU R12, [R1+0x1028] ;  /* 0x00102800010c7983 */ /* 0x002ee80000300800 */
[----:B------:R0:W-:Y:S04]  /*6e6d0*/  STS.U8 [R16+UR5+0x4c0], R22 ;  /* 0x0004c01610007988 */ /* 0x0001e80008000005 */
[----:B0-----:R-:W3:Y:S04]  /*6e6e0*/  LDL.LU R22, [R1+0x100c] ;  /* 0x00100c0001167983 */ /* 0x001ee80000300800 */
[----:B-----5:R0:W-:Y:S04]  /*6e6f0*/  STS.U8 [R16+UR5+0xcc0], R26 ;  /* 0x000cc01a10007988 */ /* 0x0201e80008000005 */
[----:B0-----:R-:W5:Y:S04]  /*6e700*/  LDL.LU R26, [R1+0x1008] ;  /* 0x00100800011a7983 */ /* 0x001f680000300800 */
[----:B--2---:R0:W-:Y:S04]  /*6e710*/  STS.U8 [R16+UR5+0x1a80], R5 ;  /* 0x001a800510007988 */ /* 0x0041e80008000005 */
[----:B----4-:R1:W-:Y:S04]  /*6e720*/  STS.U8 [R16+UR5+0x1c80], R8 ;  /* 0x001c800810007988 */ /* 0x0103e80008000005 */
[----:B0-----:R-:W2:Y:S04]  /*6e730*/  LDL.LU R5, [R1+0xfec] ;  /* 0x000fec0001057983 */ /* 0x001ea80000300800 */
[----:B------:R0:W-:Y:S04]  /*6e740*/  STS.U8 [R16+UR5+0x1cc0], R13 ;  /* 0x001cc00d10007988 */ /* 0x0001e80008000005 */
[----:B-1----:R-:W4:Y:S04]  /*6e750*/  LDL.LU R8, [R1+0xfe8] ;  /* 0x000fe80001087983 */ /* 0x002f280000300800 */
[----:B0-----:R-:W4:Y:S04]  /*6e760*/  LDL.LU R13, [R1+0xfcc] ;  /* 0x000fcc00010d7983 */ /* 0x001f280000300800 */
[----:B------:R0:W-:Y:S04]  /*6e770*/  STS.U8 [R16+UR5+0x6c0], R21 ;  /* 0x0006c01510007988 */ /* 0x0001e80008000005 */
[----:B------:R1:W-:Y:S04]  /*6e780*/  STS.U8 [R16+UR5+0x680], R17 ;  /* 0x0006801110007988 */ /* 0x0003e80008000005 */
[----:B------:R1:W-:Y:S04]  /*6e790*/  STS.U8 [R16+UR5+0x880], R19 ;  /* 0x0008801310007988 */ /* 0x0003e80008000005 */
[----:B------:R1:W-:Y:S04]  /*6e7a0*/  STS.U8 [R16+UR5+0x8c0], R14 ;  /* 0x0008c00e10007988 */ /* 0x0003e80008000005 */
[----:B------:R1:W-:Y:S04]  /*6e7b0*/  STS.U8 [R16+UR5+0xac0], R10 ;  /* 0x000ac00a10007988 */ /* 0x0003e80008000005 */
[----:B------:R1:W-:Y:S04]  /*6e7c0*/  STS.U8 [R16+UR5+0xa80], R18 ;  /* 0x000a801210007988 */ /* 0x0003e80008000005 */
[----:B0-----:R-:W4:Y:S04]  /*6e7d0*/  LDL.LU R21, [R1+0xfc8] ;  /* 0x000fc80001157983 */ /* 0x001f280000300800 */
[----:B-1----:R-:W4:Y:S04]  /*6e7e0*/  LDL.LU R17, [R1+0xfac] ;  /* 0x000fac0001117983 */ /* 0x002f280000300800 */
[----:B------:R-:W4:Y:S04]  /*6e7f0*/  LDL.LU R19, [R1+0xfa8] ;  /* 0x000fa80001137983 */ /* 0x000f280000300800 */
[----:B------:R-:W4:Y:S04]  /*6e800*/  LDL.LU R14, [R1+0xf8c] ;  /* 0x000f8c00010e7983 */ /* 0x000f280000300800 */
[----:B------:R-:W4:Y:S04]  /*6e810*/  LDL.LU R10, [R1+0xf88] ;  /* 0x000f8800010a7983 */ /* 0x000f280000300800 */
[----:B------:R0:W-:Y:S04]  /*6e820*/  STS.U8 [R16+UR5+0xc80], R20 ;  /* 0x000c801410007988 */ /* 0x0001e80008000005 */
[----:B------:R-:W4:Y:S04]  /*6e830*/  LDL.LU R18, [R1+0xf6c] ;  /* 0x000f6c0001127983 */ /* 0x000f280000300800 */
[----:B------:R-:W-:Y:S04]  /*6e840*/  STS.U8 [R16+UR5+0xec0], R29 ;  /* 0x000ec01d10007988 */ /* 0x000fe80008000005 */
[----:B------:R-:W-:Y:S04]  /*6e850*/  STS.U8 [R16+UR5+0xe80], R0 ;  /* 0x000e800010007988 */ /* 0x000fe80008000005 */
[----:B------:R-:W-:Y:S04]  /*6e860*/  STS.U8 [R16+UR5+0x1080], R28 ;  /* 0x0010801c10007988 */ /* 0x000fe80008000005 */
[----:B------:R-:W-:Y:S04]  /*6e870*/  STS.U8 [R16+UR5+0x10c0], R27 ;  /* 0x0010c01b10007988 */ /* 0x000fe80008000005 */
[----:B0-----:R-:W4:Y:S04]  /*6e880*/  LDL.LU R20, [R1+0xf68] ;  /* 0x000f680001147983 */ /* 0x001f280000300800 */
        /* <DEDUP_REMOVED lines=10> */
[----:B------:R-:W-:Y:S04]  /*6e930*/  STS.U8 [R16+UR5+0x1e80], R12 ;  /* 0x001e800c10007988 */ /* 0x000fe80008000005 */
[----:B------:R0:W-:Y:S04]  /*6e940*/  STS.U8 [R16+UR5+0x2080], R22 ;  /* 0x0020801610007988 */ /* 0x0001e80008000005 */
        /* <DEDUP_REMOVED lines=16> */
[----:B-----5:R0:W-:Y:S04]  /*6ea50*/  STS.U8 [R16+UR5+0x20c0], R26 ;  /* 0x0020c01a10007988 */ /* 0x0201e80008000005 */
[----:B0-----:R-:W5:Y:S04]  /*6ea60*/  LDL.LU R26, [R1+0xe4c] ;  /* 0x000e4c00011a7983 */ /* 0x001f680000300800 */
[----:B--2---:R0:W-:Y:S04]  /*6ea70*/  STS.U8 [R16+UR5+0x22c0], R5 ;  /* 0x0022c00510007988 */ /* 0x0041e80008000005 */
[----:B----4-:R1:W-:Y:S04]  /*6ea80*/  STS.U8 [R16+UR5+0x2280], R8 ;  /* 0x0022800810007988 */ /* 0x0103e80008000005 */
[----:B0-----:R-:W2:Y:S04]  /*6ea90*/  LDL.LU R5, [R1+0xe48] ;  /* 0x000e480001057983 */ /* 0x001ea80000300800 */
[----:B------:R0:W-:Y:S04]  /*6eaa0*/  STS.U8 [R16+UR5+0x2480], R13 ;  /* 0x0024800d10007988 */ /* 0x0001e80008000005 */
[----:B-1----:R-:W4:Y:S04]  /*6eab0*/  LDL.LU R8, [R1+0xe14] ;  /* 0x000e140001087983 */ /* 0x002f280000300800 */
[----:B0-----:R-:W2:Y:S04]  /*6eac0*/  LDL.LU R13, [R1+0xe10] ;  /* 0x000e1000010d7983 */ /* 0x001ea80000300800 */
[----:B---3--:R0:W-:Y:S04]  /*6ead0*/  STS.U8 [R16+UR5+0x2c80], R22 ;  /* 0x002c801610007988 */ /* 0x0081e80008000005 */
[----:B0-----:R-:W3:Y:S04]  /*6eae0*/  LDL.LU R22, [R1+0xdec] ;  /* 0x000dec0001167983 */ /* 0x001ee80000300800 */
[----:B------:R0:W-:Y:S04]  /*6eaf0*/  STS.U8 [R16+UR5+0x3ac0], R9 ;  /* 0x003ac00910007988 */ /* 0x0001e80008000005 */
[----:B------:R1:W-:Y:S04]  /*6eb00*/  STS.U8 [R16+UR5+0x3a80], R12 ;  /* 0x003a800c10007988 */ /* 0x0003e80008000005 */
[----:B0-----:R-:W3:Y:S04]  /*6eb10*/  LDL.LU R9, [R1+0xde8] ;  /* 0x000de80001097983 */ /* 0x001ee80000300800 */
[----:B-1----:R-:W3:Y:S04]  /*6eb20*/  LDL.LU R12, [R1+0xdcc] ;  /* 0x000dcc00010c7983 */ /* 0x002ee80000300800 */
        /* <DEDUP_REMOVED lines=15> */
[----:B--2---:R1:W-:Y:S04]  /*6ec20*/  STS.U8 [R16+UR5+0x3e80], R13 ;  /* 0x003e800d10007988 */ /* 0x0043e80008000005 */
[----:B------:R2:W-:Y:S04]  /*6ec30*/  STS.U8 [R16+UR5+0x2cc0], R29 ;  /* 0x002cc01d10007988 */ /* 0x0005e80008000005 */
[----:B------:R4:W-:Y:S04]  /*6ec40*/  STS.U8 [R16+UR5+0x2ec0], R0 ;  /* 0x002ec00010007988 */ /* 0x0009e80008000005 */
[----:B------:R4:W-:Y:S04]  /*6ec50*/  STS.U8 [R16+UR5+0x2e80], R28 ;  /* 0x002e801c10007988 */ /* 0x0009e80008000005 */
[----:B------:R4:W-:Y:S04]  /*6ec60*/  STS.U8 [R16+UR5+0x3080], R27 ;  /* 0x0030801b10007988 */ /* 0x0009e80008000005 */
[----:B0-----:R-:W5:Y:S04]  /*6ec70*/  LDL.LU R20, [R1+0xd4c] ;  /* 0x000d4c0001147983 */ /* 0x001f680000300800 */
[----:B-1----:R-:W5:Y:S04]  /*6ec80*/  LDL.LU R13, [R1+0xd48] ;  /* 0x000d4800010d7983 */ /* 0x002f680000300800 */
[----:B--2---:R-:W2:Y:S04]  /*6ec90*/  LDL.LU R29, [R1+0xd2c] ;  /* 0x000d2c00011d7983 */ /* 0x004ea80000300800 */
[----:B----4-:R-:W4:Y:S04]  /*6eca0*/  LDL.LU R0, [R1+0xd28] ;  /* 0x000d280001007983 */ /* 0x010f280000300800 */
[----:B------:R-:W4:Y:S04]  /*6ecb0*/  LDL.LU R28, [R1+0xd0c] ;  /* 0x000d0c00011c7983 */ /* 0x000f280000300800 */
[----:B------:R0:W-:Y:S04]  /*6ecc0*/  STS.U8 [R16+UR5+0x30c0], R25 ;  /* 0x0030c01910007988 */ /* 0x0001e80008000005 */
[----:B------:R-:W4:Y:S04]  /*6ecd0*/  LDL.LU R27, [R1+0xd08] ;  /* 0x000d0800011b7983 */ /* 0x000f280000300800 */
        /* <DEDUP_REMOVED lines=12> */
[----:B------:R1:W-:Y:S04]  /*6eda0*/  STS.U8 [R16+UR5+0x3880], R6 ;  /* 0x0038800610007988 */ /* 0x0003e80008000005 */
[----:B------:R1:W-:Y:S04]  /*6edb0*/  STS.U8 [R16+UR5+0x38c0], R4 ;  /* 0x0038c00410007988 */ /* 0x0003e80008000005 */
[----:B------:R1:W-:Y:S04]  /*6edc0*/  STS.U8 [R16+UR5+0x3cc0], R5 ;  /* 0x003cc00510007988 */ /* 0x0003e80008000005 */
[----:B------:R1:W-:Y:S04]  /*6edd0*/  STS.U8 [R16+UR5+0x3ec0], R8 ;  /* 0x003ec00810007988 */ /* 0x0003e80008000005 */
[----:B0-----:R-:W4:Y:S04]  /*6ede0*/  LDL.LU R11, [R1+0xc8c] ;  /* 0x000c8c00010b7983 */ /* 0x001f280000300800 */
[----:B-1----:R-:W4:Y:S04]  /*6edf0*/  LDL.LU R6, [R1+0xc88] ;  /* 0x000c880001067983 */ /* 0x002f280000300800 */
[----:B------:R-:W4:Y:S04]  /*6ee00*/  LDL.LU R4, [R1+0xc6c] ;  /* 0x000c6c0001047983 */ /* 0x000f280000300800 */
[----:B------:R-:W2:Y:S04]  /*6ee10*/  LDL.LU R5, [R1+0xc68] ;  /* 0x000c680001057983 */ /* 0x000ea80000300800 */
[----:B------:R-:W4:Y:S04]  /*6ee20*/  LDL.LU R8, [R1+0xc4c] ;  /* 0x000c4c0001087983 */ /* 0x000f280000300800 */
        /* <DEDUP_REMOVED lines=17> */
[----:B--2---:R0:W-:Y:S04]  /*6ef40*/  STS.U8 [R16+UR5+0x58c0], R5 ;  /* 0x0058c00510007988 */ /* 0x0041e80008000005 */
[----:B----4-:R1:W-:Y:S04]  /*6ef50*/  STS.U8 [R16+UR5+0x5ac0], R8 ;  /* 0x005ac00810007988 */ /* 0x0103e80008000005 */
[----:B0-----:R-:W2:Y:S04]  /*6ef60*/  LDL.LU R5, [R1+0xbec] ;  /* 0x000bec0001057983 */ /* 0x001ea80000300800 */
[----:B-1----:R-:W4:Y:S04]  /*6ef70*/  LDL.LU R8, [R1+0xbe8] ;  /* 0x000be80001087983 */ /* 0x002f280000300800 */
        /* <DEDUP_REMOVED lines=41> */
[----:B0-----:R-:W5:Y:S04]  /*6f210*/  LDL.LU R12, [R1+0xa48] ;  /* 0x000a4800010c7983 */ /* 0x001f680000300800 */
[----:B-1----:R-:W5:Y:S04]  /*6f220*/  LDL.LU R13, [R1+0xa2c] ;  /* 0x000a2c00010d7983 */ /* 0x002f680000300800 */
[----:B--2---:R0:W-:Y:S04]  /*6f230*/  STS.U8 [R16+UR5+0x6080], R5 ;  /* 0x0060800510007988 */ /* 0x0041e80008000005 */
[----:B----4-:R1:W-:Y:S04]  /*6f240*/  STS.U8 [R16+UR5+0x60c0], R8 ;  /* 0x0060c00810007988 */ /* 0x0103e80008000005 */
[----:B0-----:R-:W2:Y:S04]  /*6f250*/  LDL.LU R5, [R1+0xa28] ;  /* 0x000a280001057983 */ /* 0x001ea80000300800 */
[----:B-1----:R-:W4:Y:S04]  /*6f260*/  LDL.LU R8, [R1+0xa0c] ;  /* 0x000a0c0001087983 */ /* 0x002f280000300800 */
[----:B---3--:R0:W-:Y:S04]  /*6f270*/  STS.U8 [R16+UR5+0x62c0], R22 ;  /* 0x0062c01610007988 */ /* 0x0081e80008000005 */
[----:B0-----:R-:W3:Y:S04]  /*6f280*/  LDL.LU R22, [R1+0xa08] ;  /* 0x000a080001167983 */ /* 0x001ee80000300800 */
        /* <DEDUP_REMOVED lines=10> */
[----:B------:R0:W-:Y:S04]  /*6f330*/  STS.U8 [R16+UR5+0x78c0], R12 ;  /* 0x0078c00c10007988 */ /* 0x0001e80008000005 */
[----:B------:R1:W-:Y:S04]  /*6f340*/  STS.U8 [R16+UR5+0x7ac0], R13 ;  /* 0x007ac00d10007988 */ /* 0x0003e80008000005 */
[----:B0-----:R-:W5:Y:S04]  /*6f350*/  LDL.LU R12, [R1+0x9cc] ;  /* 0x0009cc00010c7983 */ /* 0x001f680000300800 */
[----:B-1----:R-:W5:Y:S04]  /*6f360*/  LDL.LU R13, [R1+0x9c8] ;  /* 0x0009c800010d7983 */ /* 0x002f680000300800 */
[----:B------:R-:W5:Y:S04]  /*6f370*/  LDL.LU R21, [R1+0x9ac] ;  /* 0x0009ac0001157983 */ /* 0x000f680000300800 */
[----:B------:R-:W5:Y:S04]  /*6f380*/  LDL.LU R17, [R1+0x9a8] ;  /* 0x0009a80001117983 */ /* 0x000f680000300800 */
        /* <DEDUP_REMOVED lines=19> */
[----:B--2---:R-:W-:Y:S04]  /*6f4c0*/  STS.U8 [R16+UR5+0x7a80], R5 ;  /* 0x007a800510007988 */ /* 0x004fe80008000005 */
[----:B----4-:R-:W-:Y:S04]  /*6f4d0*/  STS.U8 [R16+UR5+0x7c80], R8 ;  /* 0x007c800810007988 */ /* 0x010fe80008000005 */
[----:B---3--:R0:W-:Y:S04]  /*6f4e0*/  STS.U8 [R16+UR5+0x7cc0], R22 ;  /* 0x007cc01610007988 */ /* 0x0081e80008000005 */
[----:B0-----:R-:W2:Y:S04]  /*6f4f0*/  LDL.LU R22, [R1+0x948] ;  /* 0x0009480001167983 */ /* 0x001ea80000300800 */
        /* <DEDUP_REMOVED lines=18> */
[----:B0-----:R-:W5:Y:S04]  /*6f620*/  LDL.LU R9, [R1+0x82c] ;  /* 0x00082c0001097983 */ /* 0x001f680000300800 */
[----:B------:R0:W-:Y:S04]  /*6f630*/  STS.U8 [R16+UR5+0x8080], R12 ;  /* 0x0080800c10007988 */ /* 0x0001e80008000005 */
[----:B------:R1:W-:Y:S04]  /*6f640*/  STS.U8 [R16+UR5+0x80c0], R13 ;  /* 0x0080c00d10007988 */ /* 0x0003e80008000005 */
[----:B0-----:R-:W5:Y:S04]  /*6f650*/  LDL.LU R12, [R1+0x828] ;  /* 0x00082800010c7983 */ /* 0x001f680000300800 */
[----:B-1----:R-:W5:Y:S04]  /*6f660*/  LDL.LU R13, [R1+0x80c] ;  /* 0x00080c00010d7983 */ /* 0x002f680000300800 */
        /* <DEDUP_REMOVED lines=8> */
[----:B---3--:R-:W-:Y:S04]  /*6f6f0*/  STS.U8 [R16+UR5+0x8ac0], R29 ;  /* 0x008ac01d10007988 */ /* 0x008fe80008000005 */
[----:B----4-:R-:W-:Y:S04]  /*6f700*/  STS.U8 [R16+UR5+0x8a80], R0 ;  /* 0x008a800010007988 */ /* 0x010fe80008000005 */
[----:B------:R-:W-:Y:S04]  /*6f710*/  STS.U8 [R16+UR5+0x8c80], R28 ;  /* 0x008c801c10007988 */ /* 0x000fe80008000005 */
[----:B------:R-:W-:Y:S04]  /*6f720*/  STS.U8 [R16+UR5+0x8cc0], R27 ;  /* 0x008cc01b10007988 */ /* 0x000fe80008000005 */
[----:B------:R-:W-:Y:S04]  /*6f730*/  STS.U8 [R16+UR5+0x8ec0], R25 ;  /* 0x008ec01910007988 */ /* 0x000fe80008000005 */
[----:B------:R-:W-:Y:S04]  /*6f740*/  STS.U8 [R16+UR5+0x8e80], R23 ;  /* 0x008e801710007988 */ /* 0x000fe80008000005 */
[----:B0-----:R-:W2:Y:S04]  /*6f750*/  LDL.LU R22, [R1+0x808] ;  /* 0x0008080001167983 */ /* 0x001ea80000300800 */
[----:B------:R-:W-:Y:S04]  /*6f760*/  STS.U8 [R16+UR5+0x9080], R15 ;  /* 0x0090800f10007988 */ /* 0x000fe80008000005 */
[----:B------:R0:W-:Y:S04]  /*6f770*/  STS.U8 [R16+UR5+0x9680], R5 ;  /* 0x0096800510007988 */ /* 0x0001e80008000005 */
[----:B------:R1:W-:Y:S04]  /*6f780*/  STS.U8 [R16+UR5+0x9880], R8 ;  /* 0x0098800810007988 */ /* 0x0003e80008000005 */
[----:B0-----:R-:W3:Y:S04]  /*6f790*/  LDL.LU R5, [R1+0x7ec] ;  /* 0x0007ec0001057983 */ /* 0x001ee80000300800 */
[----:B-1----:R-:W4:Y:S04]  /*6f7a0*/  LDL.LU R8, [R1+0x7e8] ;  /* 0x0007e80001087983 */ /* 0x002f280000300800 */
[----:B-----5:R0:W-:Y:S04]  /*6f7b0*/  STS.U8 [R16+UR5+0x98c0], R26 ;  /* 0x0098c01a10007988 */ /* 0x0201e80008000005 */
        /* <DEDUP_REMOVED lines=33> */
[----:B--2---:R0:W-:Y:S04]  /*6f9d0*/  STS.U8 [R16+UR5+0x9cc0], R22 ;  /* 0x009cc01610007988 */ /* 0x0041e80008000005 */
[----:B0-----:R-:W2:Y:S04]  /*6f9e0*/  LDL.LU R22, [R1+0x48c] ;  /* 0x00048c0001167983 */ /* 0x001ea80000300800 */
[----:B---3--:R0:W-:Y:S04]  /*6f9f0*/  STS.U8 [R16+UR5+0x9ec0], R5 ;  /* 0x009ec00510007988 */ /* 0x0081e80008000005 */
[----:B----4-:R1:W-:Y:S04]  /*6fa00*/  STS.U8 [R16+UR5+0x9e80], R8 ;  /* 0x009e800810007988 */ /* 0x0103e80008000005 */
[----:B0-----:R-:W3:Y:S04]  /*6fa10*/  LDL.LU R5, [R1+0x488] ;  /* 0x0004880001057983 */ /* 0x001ee80000300800 */
[----:B-1----:R-:W4:Y:S04]  /*6fa20*/  LDL.LU R8, [R1+0x46c] ;  /* 0x00046c0001087983 */ /* 0x002f280000300800 */
[----:B-----5:R0:W-:Y:S04]  /*6fa30*/  STS.U8 [R16+UR5+0xa080], R26 ;  /* 0x00a0801a10007988 */ /* 0x0201e80008000005 */
[----:B0-----:R-:W5:Y:S04]  /*6fa40*/  LDL.LU R26, [R1+0x468] ;  /* 0x00046800011a7983 */ /* 0x001f680000300800 */
[----:B------:R-:W-:Y:S04]  /*6fa50*/  STS.U8 [R16+UR5+0xa0c0], R21 ;  /* 0x00a0c01510007988 */ /* 0x000fe80008000005 */
[----:B------:R-:W-:Y:S04]  /*6fa60*/  STS.U8 [R16+UR5+0xa2c0], R17 ;  /* 0x00a2c01110007988 */ /* 0x000fe80008000005 */
[----:B------:R-:W-:Y:S04]  /*6fa70*/  STS.U8 [R16+UR5+0xa280], R19 ;  /* 0x00a2801310007988 */ /* 0x000fe80008000005 */
[----:B------:R-:W-:Y:S04]  /*6fa80*/  STS.U8 [R16+UR5+0xa480], R14 ;  /* 0x00a4800e10007988 */ /* 0x000fe80008000005 */
[----:B------:R0:W-:Y:S04]  /*6fa90*/  STS.U8 [R16+UR5+0xa880], R9 ;  /* 0x00a8800910007988 */ /* 0x0001e80008000005 */
[----:B0-----:R-:W4:Y:S04]  /*6faa0*/  LDL.LU R9, [R1+0x44c] ;  /* 0x00044c0001097983 */ /* 0x001f280000300800 */
[----:B------:R0:W-:Y:S04]  /*6fab0*/  STS.U8 [R16+UR5+0xb6c0], R12 ;  /* 0x00b6c00c10007988 */ /* 0x0001e80008000005 */
[----:B------:R1:W-:Y:S04]  /*6fac0*/  STS.U8 [R16+UR5+0xb680], R13 ;  /* 0x00b6800d10007988 */ /* 0x0003e80008000005 */
[----:B0-----:R-:W4:Y:S04]  /*6fad0*/  LDL.LU R12, [R1+0x448] ;  /* 0x00044800010c7983 */ /* 0x001f280000300800 */
[----:B-1----:R-:W4:Y:S04]  /*6fae0*/  LDL.LU R13, [R1+0x42c] ;  /* 0x00042c00010d7983 */ /* 0x002f280000300800 */
[----:B------:R-:W-:Y:S04]  /*6faf0*/  STS.U8 [R16+UR5+0xa4c0], R10 ;  /* 0x00a4c00a10007988 */ /* 0x000fe80008000005 */
[----:B------:R-:W-:Y:S04]  /*6fb00*/  STS.U8 [R16+UR5+0xa6c0], R18 ;  /* 0x00a6c01210007988 */ /* 0x000fe80008000005 */
        /* <DEDUP_REMOVED lines=20> */
[----:B---3--:R-:W3:Y:S04]  /*6fc50*/  LDL.LU R28, [R1+0x368] ;  /* 0x00036800011c7983 */ /* 0x008ee80000300800 */
[----:B------:R-:W3:Y:S04]  /*6fc60*/  LDL.LU R27, [R1+0x364] ;  /* 0x00036400011b7983 */ /* 0x000ee80000300800 */
[----:B------:R-:W3:Y:S04]  /*6fc70*/  LDL.LU R25, [R1+0x348] ;  /* 0x0003480001197983 */ /* 0x000ee80000300800 */
[----:B------:R0:W-:Y:S04]  /*6fc80*/  STS.U8 [R16+UR5+0xae80], R15 ;  /* 0x00ae800f10007988 */ /* 0x0001e80008000005 */
[----:B------:R-:W3:Y:S04]  /*6fc90*/  LDL.LU R23, [R1+0x344] ;  /* 0x0003440001177983 */ /* 0x000ee80000300800 */
[----:B------:R1:W-:Y:S04]  /*6fca0*/  STS.U8 [R16+UR5+0xb080], R3 ;  /* 0x00b0800310007988 */ /* 0x0003e80008000005 */
        /* <DEDUP_REMOVED lines=10> */
[----:B------:R-:W3:Y:S04]  /*6fd50*/  LDL.LU R6, [R1+0x2e4] ;  /* 0x0002e40001067983 */ /* 0x000ee80000300800 */
[----:B------:R1:W-:Y:S04]  /*6fd60*/  STS.U8 [R16+UR5+0xb8c0], R5 ;  /* 0x00b8c00510007988 */ /* 0x0003e80008000005 */
[----:B----4-:R4:W-:Y:S04]  /*6fd70*/  STS.U8 [R16+UR5+0xbac0], R8 ;  /* 0x00bac00810007988 */ /* 0x0109e80008000005 */
[----:B------:R4:W-:Y:S04]  /*6fd80*/  STS.U8 [R16+UR5+0xbc80], R9 ;  /* 0x00bc800910007988 */ /* 0x0009e80008000005 */
[----:B0-----:R-:W3:Y:S04]  /*6fd90*/  LDL.LU R4, [R1+0x2c8] ;  /* 0x0002c80001047983 */ /* 0x001ee80000300800 */
[----:B-1----:R-:W3:Y:S04]  /*6fda0*/  LDL.LU R5, [R1+0x2c4] ;  /* 0x0002c40001057983 */ /* 0x002ee80000300800 */
[----:B----4-:R-:W4:Y:S04]  /*6fdb0*/  LDL.LU R8, [R1+0x2a8] ;  /* 0x0002a80001087983 */ /* 0x010f280000300800 */
[----:B------:R-:W4:Y:S04]  /*6fdc0*/  LDL.LU R9, [R1+0x2a4] ;  /* 0x0002a40001097983 */ /* 0x000f280000300800 */
[----:B------:R0:W-:Y:S04]  /*6fdd0*/  STS.U8 [R16+UR5+0xbcc0], R12 ;  /* 0x00bcc00c10007988 */ /* 0x0001e80008000005 */
[----:B------:R1:W-:Y:S04]  /*6fde0*/  STS.U8 [R16+UR5+0xbec0], R13 ;  /* 0x00bec00d10007988 */ /* 0x0003e80008000005 */
[----:B0-----:R-:W4:Y:S04]  /*6fdf0*/  LDL.LU R12, [R1+0x288] ;  /* 0x00028800010c7983 */ /* 0x001f280000300800 */
[----:B-1----:R-:W4:Y:S04]  /*6fe00*/  LDL.LU R13, [R1+0x284] ;  /* 0x00028400010d7983 */ /* 0x002f280000300800 */
[----:B--2---:R0:W-:Y:S04]  /*6fe10*/  STS.U8 [R16+UR5+0xbe80], R22 ;  /* 0x00be801610007988 */ /* 0x0041e80008000005 */
[----:B0-----:R-:W2:Y:S04]  /*6fe20*/  LDL.LU R22, [R1+0x268] ;  /* 0x0002680001167983 */ /* 0x001ea80000300800 */
[----:B-----5:R0:W-:Y:S04]  /*6fe30*/  STS.U8 [R16+UR5+0xc680], R26 ;  /* 0x00c6801a10007988 */ /* 0x0201e80008000005 */
[----:B0-----:R-:W5:Y:S04]  /*6fe40*/  LDL.LU R26, [R1+0x264] ;  /* 0x00026400011a7983 */ /* 0x001f680000300800 */
[----:B---3--:R-:W-:Y:S04]  /*6fe50*/  STS.U8 [R16+UR5+0xcc80], R25 ;  /* 0x00cc801910007988 */ /* 0x008fe80008000005 */
[----:B------:R-:W-:Y:S04]  /*6fe60*/  STS.U8 [R16+UR5+0xccc0], R23 ;  /* 0x00ccc01710007988 */ /* 0x000fe80008000005 */
[----:B------:R0:W-:Y:S04]  /*6fe70*/  STS.U8 [R16+UR5+0xd0c0], R2 ;  /* 0x00d0c00210007988 */ /* 0x0001e80008000005 */
[----:B------:R-:W-:Y:S04]  /*6fe80*/  STS.U8 [R16+UR5+0xd2c0], R11 ;  /* 0x00d2c00b10007988 */ /* 0x000fe80008000005 */
[----:B------:R-:W-:Y:S04]  /*6fe90*/  STS.U8 [R16+UR5+0xd280], R6 ;  /* 0x00d2800610007988 */ /* 0x000fe80008000005 */
[----:B0-----:R-:W3:Y:S04]  /*6fea0*/  LDL.LU R2, [R1+0x248] ;  /* 0x0002480001027983 */ /* 0x001ee80000300800 */
[----:B------:R0:W-:Y:S04]  /*6feb0*/  STS.U8 [R16+UR5+0xd480], R4 ;  /* 0x00d4800410007988 */ /* 0x0001e80008000005 */
[----:B------:R1:W-:Y:S04]  /*6fec0*/  STS.U8 [R16+UR5+0xd4c0], R5 ;  /* 0x00d4c00510007988 */ /* 0x0003e80008000005 */
[----:B0-----:R-:W3:Y:S04]  /*6fed0*/  LDL.LU R4, [R1+0x244] ;  /* 0x0002440001047983 */ /* 0x001ee80000300800 */
[----:B-1----:R-:W3:Y:S04]  /*6fee0*/  LDL.LU R5, [R1+0x228] ;  /* 0x0002280001057983 */ /* 0x002ee80000300800 */
[----:B------:R-:W3:Y:S04]  /*6fef0*/  LDL.LU R25, [R1+0x224] ;  /* 0x0002240001197983 */ /* 0x000ee80000300800 */
[----:B------:R-:W3:Y:S04]  /*6ff00*/  LDL.LU R23, [R1+0x208] ;  /* 0x0002080001177983 */ /* 0x000ee80000300800 */
[----:B------:R-:W3:Y:S04]  /*6ff10*/  LDL.LU R11, [R1+0x204] ;  /* 0x00020400010b7983 */ /* 0x000ee80000300800 */
[----:B------:R-:W3:Y:S04]  /*6ff20*/  LDL.LU R6, [R1+0x1e8] ;  /* 0x0001e80001067983 */ /* 0x000ee80000300800 */
[----:B----4-:R0:W-:Y:S04]  /*6ff30*/  STS.U8 [R16+UR5+0xd880], R12 ;  /* 0x00d8800c10007988 */ /* 0x0101e80008000005 */
[----:B------:R1:W-:Y:S04]  /*6ff40*/  STS.U8 [R16+UR5+0xd8c0], R13 ;  /* 0x00d8c00d10007988 */ /* 0x0003e80008000005 */
[----:B0-----:R-:W4:Y:S04]  /*6ff50*/  LDL.LU R12, [R1+0x1e4] ;  /* 0x0001e400010c7983 */ /* 0x001f280000300800 */
[----:B-1----:R-:W4:Y:S04]  /*6ff60*/  LDL.LU R13, [R1+0x198] ;  /* 0x00019800010d7983 */ /* 0x002f280000300800 */
        /* <DEDUP_REMOVED lines=20> */
[----:B--2---:R-:W2:Y:S04]  /*700b0*/  LDL.LU R29, [R1+0xe4] ;  /* 0x0000e400011d7983 */ /* 0x004ea80000300800 */
[----:B------:R-:W2:Y:S04]  /*700c0*/  LDL.LU R0, [R1+0x9c] ;  /* 0x00009c0001007983 */ /* 0x000ea80000300800 */
[----:B------:R-:W2:Y:S04]  /*700d0*/  LDL.LU R28, [R1+0x98] ;  /* 0x00009800011c7983 */ /* 0x000ea80000300800 */
[----:B------:R0:W-:Y:S04]  /*700e0*/  STS.U8 [R16+UR5+0xcec0], R15 ;  /* 0x00cec00f10007988 */ /* 0x0001e80008000005 */
[----:B------:R-:W2:Y:S04]  /*700f0*/  LDL.LU R27, [R1+0x94] ;  /* 0x00009400011b7983 */ /* 0x000ea80000300800 */
[----:B------:R1:W-:Y:S04]  /*70100*/  STS.U8 [R16+UR5+0xce80], R3 ;  /* 0x00ce800310007988 */ /* 0x0003e80008000005 */
[----:B------:R5:W-:Y:S04]  /*70110*/  STS.U8 [R16+UR5+0xd080], R7 ;  /* 0x00d0800710007988 */ /* 0x000be80008000005 */
[----:B------:R5:W-:Y:S04]  /*70120*/  STS.U8 [R16+UR5+0xd680], R9 ;  /* 0x00d6800910007988 */ /* 0x000be80008000005 */
[----:B0-----:R-:W2:Y:S04]  /*70130*/  LDL.LU R15, [R1+0x80] ;  /* 0x00008000010f7983 */ /* 0x001ea80000300800 */
[----:B-1----:R-:W2:Y:S04]  /*70140*/  LDL.LU R3, [R1+0x7c] ;  /* 0x00007c0001037983 */ /* 0x002ea80000300800 */
[----:B-----5:R-:W5:Y:S04]  /*70150*/  LDL.LU R7, [R1+0x78] ;  /* 0x0000780001077983 */ /* 0x020f680000300800 */
[----:B------:R-:W2:Y:S04]  /*70160*/  LDL.LU R9, [R1+0x74] ;  /* 0x0000740001097983 */ /* 0x000ea80000300800 */
[----:B------:R0:W-:Y:S04]  /*70170*/  STS.U8 [R16+UR5+0xdac0], R22 ;  /* 0x00dac01610007988 */ /* 0x0001e80008000005 */
[----:B0-----:R-:W5:Y:S04]  /*70180*/  LDL.LU R22, [R1+0x60] ;  /* 0x0000600001167983 */ /* 0x001f680000300800 */
[----:B------:R0:W-:Y:S04]  /*70190*/  STS.U8 [R16+UR5+0xda80], R26 ;  /* 0x00da801a10007988 */ /* 0x0001e80008000005 */
[----:B0-----:R-:W5:Y:S04]  /*701a0*/  LDL.LU R26, [R1+0x54] ;  /* 0x00005400011a7983 */ /* 0x001f680000300800 */
[----:B---3--:R0:W-:Y:S04]  /*701b0*/  STS.U8 [R16+UR5+0xdc80], R2 ;  /* 0x00dc800210007988 */ /* 0x0081e80008000005 */
[----:B0-----:R-:W3:Y:S04]  /*701c0*/  LDL.LU R2, [R1+0x4c] ;  /* 0x00004c0001027983 */ /* 0x001ee80000300800 */
[----:B------:R0:W-:Y:S04]  /*701d0*/  STS.U8 [R16+UR5+0xdcc0], R4 ;  /* 0x00dcc00410007988 */ /* 0x0001e80008000005 */
        /* <DEDUP_REMOVED lines=16> */
[----:B0-----:R-:W4:Y:S04]  /*702e0*/  LDL.LU R8, [R1+0x1224] ;  /* 0x0012240001087983 */ /* 0x001f280000300800 */
[----:B--2---:R0:W-:Y:S04]  /*702f0*/  STS.U8 [R16+UR5+0xf480], R9 ;  /* 0x00f4800910007988 */ /* 0x0041e80008000005 */
[----:B0-----:R-:W2:Y:S04]  /*70300*/  LDL.LU R9, [R1+0x1220] ;  /* 0x0012200001097983 */ /* 0x001ea80000300800 */
[----:B-----5:R0:W-:Y:S04]  /*70310*/  STS.U8 [R16+UR5+0xf4c0], R22 ;  /* 0x00f4c01610007988 */ /* 0x0201e80008000005 */
[----:B0-----:R-:W5:Y:S04]  /*70320*/  LDL.LU R22, [R1+0x1204] ;  /* 0x0012040001167983 */ /* 0x001f680000300800 */
[----:B------:R0:W-:Y:S04]  /*70330*/  STS.U8 [R16+UR5+0xf6c0], R26 ;  /* 0x00f6c01a10007988 */ /* 0x0001e80008000005 */
[----:B0-----:R-:W5:Y:S04]  /*70340*/  LDL.LU R26, [R1+0x1200] ;  /* 0x00120000011a7983 */ /* 0x001f680000300800 */
[----:B------:R-:W-:Y:S04]  /*70350*/  STL [R1+0x33e4], R24 ;  /* 0x0033e41801007387 */ /* 0x000fe80000100800 */
[----:B------:R-:W-:Y:S04]  /*70360*/  STS.U8 [R16+UR5+0xe4c0], R21 ;  /* 0x00e4c01510007988 */ /* 0x000fe80008000005 */
        /* <DEDUP_REMOVED lines=14> */
[----:B---3--:R-:W-:Y:S04]  /*70450*/  STS.U8 [R16+UR5+0xf680], R2 ;  /* 0x00f6800210007988 */ /* 0x008fe80008000005 */
[----:B------:R-:W-:Y:S04]  /*70460*/  STS.U8 [R16+UR5+0xf880], R4 ;  /* 0x00f8800410007988 */ /* 0x000fe80008000005 */
[----:B------:R0:W-:Y:S04]  /*70470*/  STS.U8 [R16+UR5+0xfe80], R25 ;  /* 0x00fe801910007988 */ /* 0x0001e80008000005 */
[----:B------:R-:W-:Y:S04]  /*70480*/  STS.U8 [R16+UR5+0xf8c0], R5 ;  /* 0x00f8c00510007988 */ /* 0x000fe80008000005 */
[----:B------:R-:W-:Y:S04]  /*70490*/  STS.U8 [R16+UR5+0xfc80], R6 ;  /* 0x00fc800610007988 */ /* 0x000fe80008000005 */
[----:B------:R-:W-:Y:S04]  /*704a0*/  STS.U8 [R16+UR5+0xfcc0], R11 ;  /* 0x00fcc00b10007988 */ /* 0x000fe80008000005 */
[----:B------:R-:W-:Y:S04]  /*704b0*/  STS.U8 [R16+UR5+0xfec0], R23 ;  /* 0x00fec01710007988 */ /* 0x000fe80008000005 */
[----:B0-----:R-:W3:Y:S04]  /*704c0*/  LDL.LU R25, [R1+0x11e4] ;  /* 0x0011e40001197983 */ /* 0x001ee80000300800 */
[----:B----4-:R-:W-:Y:S04]  /*704d0*/  STS.U8 [R16+UR5+0xfa80], R12 ;  /* 0x00fa800c10007988 */ /* 0x010fe80008000005 */
[----:B------:R0:W-:Y:S04]  /*704e0*/  STS.U8 [R16+UR5+0xfac0], R13 ;  /* 0x00fac00d10007988 */ /* 0x0001e80008000005 */
        /* <DEDUP_REMOVED lines=27> */
[----:B-----5:R0:W-:Y:S04]  /*706a0*/  STS.U8 [R10+UR5+0x340], R22 ;  /* 0x000340160a007988 */ /* 0x0201e80008000005 */
[----:B0-----:R-:W5:Y:S04]  /*706b0*/  LDL.LU R22, [R1+0x1024] ;  /* 0x0010240001167983 */ /* 0x001f680000300800 */
[----:B------:R0:W-:Y:S04]  /*706c0*/  STS.U8 [R10+UR5+0x300], R26 ;  /* 0x0003001a0a007988 */ /* 0x0001e80008000005 */
[----:B0-----:R-:W5:Y:S04]  /*706d0*/  LDL.LU R26, [R1+0x1020] ;  /* 0x00102000011a7983 */ /* 0x001f680000300800 */
[----:B---3--:R-:W-:Y:S04]  /*706e0*/  STS.U8 [R10+UR5+0x500], R25 ;  /* 0x000500190a007988 */ /* 0x008fe80008000005 */
[----:B----4-:R-:W-:Y:S04]  /*706f0*/  STS.U8 [R10+UR5+0x540], R16 ;  /* 0x000540100a007988 */ /* 0x010fe80008000005 */
[----:B------:R-:W-:Y:S04]  /*70700*/  STS.U8 [R10+UR5+0x740], R23 ;  /* 0x000740170a007988 */ /* 0x000fe80008000005 */
[----:B------:R-:W-:Y:S04]  /*70710*/  STS.U8 [R10+UR5+0x700], R11 ;  /* 0x0007000b0a007988 */ /* 0x000fe80008000005 */
[----:B------:R-:W-:Y:S04]  /*70720*/  STS.U8 [R10+UR5+0x900], R6 ;  /* 0x000900060a007988 */ /* 0x000fe80008000005 */
[----:B------:R-:W-:Y:S04]  /*70730*/  STS.U8 [R10+UR5+0x940], R24 ;  /* 0x000940180a007988 */ /* 0x000fe80008000005 */
[----:B------:R0:W-:Y:S04]  /*70740*/  STS.U8 [R10+UR5+0x1140], R4 ;  /* 0x001140040a007988 */ /* 0x0001e80008000005 */
[----:B------:R1:W-:Y:S04]  /*70750*/  STS.U8 [R10+UR5+0x1340], R5 ;  /* 0x001340050a007988 */ /* 0x0003e80008000005 */
[----:B------:R-:W-:Y:S04]  /*70760*/  STS.U8 [R10+UR5+0xb40], R12 ;  /* 0x000b400c0a007988 */ /* 0x000fe80008000005 */
[----:B0-----:R-:W3:Y:S04]  /*70770*/  LDL.LU R4, [R1+0x1004] ;  /* 0x0010040001047983 */ /* 0x001ee80000300800 */
[----:B------:R0:W-:Y:S04]  /*70780*/  STS.U8 [R10+UR5+0x1300], R8 ;  /* 0x001300080a007988 */ /* 0x0001e80008000005 */
[----:B-1----:R-:W4:Y:S04]  /*70790*/  LDL.LU R5, [R1+0x1000] ;  /* 0x0010000001057983 */ /* 0x002f280000300800 */
        /* <DEDUP_REMOVED lines=10> */
[----:B-1----:R-:W4:Y:S04]  /*70840*/  LDL.LU R13, [R1+0xf64] ;  /* 0x000f6400010d7983 */ /* 0x002f280000300800 */
[----:B------:R1:W-:Y:S04]  /*70850*/  STS.U8 [R10+UR5+0xd40], R17 ;  /* 0x000d40110a007988 */ /* 0x0003e80008000005 */
[----:B------:R1:W-:Y:S04]  /*70860*/  STS.U8 [R10+UR5+0xf40], R19 ;  /* 0x000f40130a007988 */ /* 0x0003e80008000005 */
[----:B------:R1:W-:Y:S04]  /*70870*/  STS.U8 [R10+UR5+0xf00], R14 ;  /* 0x000f000e0a007988 */ /* 0x0003e80008000005 */
[----:B------:R1:W-:Y:S04]  /*70880*/  STS.U8 [R10+UR5+0x1100], R18 ;  /* 0x001100120a007988 */ /* 0x0003e80008000005 */
[----:B--2---:R2:W-:Y:S04]  /*70890*/  STS.U8 [R10+UR5+0x1d40], R9 ;  /* 0x001d40090a007988 */ /* 0x0045e80008000005 */
[----:B0-----:R-:W4:Y:S04]  /*708a0*/  LDL.LU R21, [R1+0xf60] ;  /* 0x000f600001157983 */ /* 0x001f280000300800 */
[----:B-1----:R-:W4:Y:S04]  /*708b0*/  LDL.LU R17, [R1+0xf44] ;  /* 0x000f440001117983 */ /* 0x002f280000300800 */
[----:B------:R-:W4:Y:S04]  /*708c0*/  LDL.LU R19, [R1+0xf40] ;  /* 0x000f400001137983 */ /* 0x000f280000300800 */
[----:B------:R-:W4:Y:S04]  /*708d0*/  LDL.LU R14, [R1+0xf24] ;  /* 0x000f2400010e7983 */ /* 0x000f280000300800 */
[----:B------:R-:W4:Y:S04]  /*708e0*/  LDL.LU R18, [R1+0xf20] ;  /* 0x000f200001127983 */ /* 0x000f280000300800 */
[----:B--2---:R-:W2:Y:S04]  /*708f0*/  LDL.LU R9, [R1+0xf04] ;  /* 0x000f040001097983 */ /* 0x004ea80000300800 */
[----:B-----5:R0:W-:Y:S04]  /*70900*/  STS.U8 [R10+UR5+0x1f40], R22 ;  /* 0x001f40160a007988 */ /* 0x0201e80008000005 */
[----:B0-----:R-:W5:Y:S04]  /*70910*/  LDL.LU R22, [R1+0xf00] ;  /* 0x000f000001167983 */ /* 0x001f680000300800 */
[----:B------:R0:W-:Y:S04]  /*70920*/  STS.U8 [R10+UR5+0x1f00], R26 ;  /* 0x001f001a0a007988 */ /* 0x0001e80008000005 */
        /* <DEDUP_REMOVED lines=16> */
[----:B0-----:R-:W5:Y:S04]  /*70a30*/  LDL.LU R3, [R1+0xe80] ;  /* 0x000e800001037983 */ /* 0x001f680000300800 */
[----:B-1----:R-:W5:Y:S04]  /*70a40*/  LDL.LU R7, [R1+0xe64] ;  /* 0x000e640001077983 */ /* 0x002f680000300800 */
[----:B------:R-:W5:Y:S04]  /*70a50*/  LDL.LU R2, [R1+0xe60] ;  /* 0x000e600001027983 */ /* 0x000f680000300800 */
[----:B---3--:R0:W-:Y:S04]  /*70a60*/  STS.U8 [R10+UR5+0x2100], R4 ;  /* 0x002100040a007988 */ /* 0x0081e80008000005 */
[----:B----4-:R1:W-:Y:S04]  /*70a70*/  STS.U8 [R10+UR5+0x2140], R5 ;  /* 0x002140050a007988 */ /* 0x0103e80008000005 */
[----:B0-----:R-:W3:Y:S04]  /*70a80*/  LDL.LU R4, [R1+0xe44] ;  /* 0x000e440001047983 */ /* 0x001ee80000300800 */
[----:B------:R0:W-:Y:S04]  /*70a90*/  STS.U8 [R10+UR5+0x2340], R8 ;  /* 0x002340080a007988 */ /* 0x0001e80008000005 */
[----:B-1----:R-:W4:Y:S04]  /*70aa0*/  LDL.LU R5, [R1+0xe40] ;  /* 0x000e400001057983 */ /* 0x002f280000300800 */
[----:B0-----:R-:W4:Y:S04]  /*70ab0*/  LDL.LU R8, [R1+0xe0c] ;  /* 0x000e0c0001087983 */ /* 0x001f280000300800 */
[----:B--2---:R0:W-:Y:S04]  /*70ac0*/  STS.U8 [R10+UR5+0x3100], R9 ;  /* 0x003100090a007988 */ /* 0x0041e80008000005 */
[----:B0-----:R-:W2:Y:S04]  /*70ad0*/  LDL.LU R9, [R1+0xe08] ;  /* 0x000e080001097983 */ /* 0x001ea80000300800 */
        /* <DEDUP_REMOVED lines=40> */
[----:B----4-:R1:W-:Y:S04]  /*70d60*/  STS.U8 [R10+UR5+0x3d40], R5 ;  /* 0x003d40050a007988 */ /* 0x0103e80008000005 */
[----:B0-----:R-:W3:Y:S04]  /*70d70*/  LDL.LU R4, [R1+0xd00] ;  /* 0x000d000001047983 */ /* 0x001ee80000300800 */
[----:B------:R0:W-:Y:S04]  /*70d80*/  STS.U8 [R10+UR5+0x3f40], R8 ;  /* 0x003f40080a007988 */ /* 0x0001e80008000005 */
[----:B-1----:R-:W4:Y:S04]  /*70d90*/  LDL.LU R5, [R1+0xce4] ;  /* 0x000ce40001057983 */ /* 0x002f280000300800 */
        /* <DEDUP_REMOVED lines=45> */
[----:B------:R-:W-:Y:S04]  /*71070*/  STS.U8 [R10+UR5+0x5340], R20 ;  /* 0x005340140a007988 */ /* 0x000fe80008000005 */
[----:B------:R-:W-:Y:S04]  /*71080*/  STS.U8 [R10+UR5+0x5300], R29 ;  /* 0x0053001d0a007988 */ /* 0x000fe80008000005 */
[----:B------:R-:W-:Y:S04]  /*71090*/  STS.U8 [R10+UR5+0x5500], R0 ;  /* 0x005500000a007988 */ /* 0x000fe80008000005 */
[----:B------:R-:W-:Y:S04]  /*710a0*/  STS.U8 [R10+UR5+0x5540], R28 ;  /* 0x0055401c0a007988 */ /* 0x000fe80008000005 */
[----:B------:R-:W-:Y:S04]  /*710b0*/  STS.U8 [R10+UR5+0x5740], R27 ;  /* 0x0057401b0a007988 */ /* 0x000fe80008000005 */
[----:B------:R-:W-:Y:S04]  /*710c0*/  STS.U8 [R10+UR5+0x5700], R15 ;  /* 0x0057000f0a007988 */ /* 0x000fe80008000005 */
[----:B------:R-:W-:Y:S04]  /*710d0*/  STS.U8 [R10+UR5+0x5900], R3 ;  /* 0x005900030a007988 */ /* 0x000fe80008000005 */
[----:B------:R-:W4:Y:S04]  /*710e0*/  LDL.LU R19, [R1+0xb40] ;  /* 0x000b400001137983 */ /* 0x000f280000300800 */
[----:B------:R-:W-:Y:S04]  /*710f0*/  STS.U8 [R10+UR5+0x5940], R7 ;  /* 0x005940070a007988 */ /* 0x000fe80008000005 */
[----:B------:R-:W4:Y:S04]  /*71100*/  LDL.LU R14, [R1+0xb24] ;  /* 0x000b2400010e7983 */ /* 0x000f280000300800 */
[----:B--2---:R0:W-:Y:S04]  /*71110*/  STS.U8 [R10+UR5+0x5b00], R9 ;  /* 0x005b00090a007988 */ /* 0x0041e80008000005 */
[----:B------:R-:W2:Y:S04]  /*71120*/  LDL.LU R18, [R1+0xb20] ;  /* 0x000b200001127983 */ /* 0x000ea80000300800 */
[----:B0-----:R-:W2:Y:S04]  /*71130*/  LDL.LU R9, [R1+0xb04] ;  /* 0x000b040001097983 */ /* 0x001ea80000300800 */
[----:B-----5:R0:W-:Y:S04]  /*71140*/  STS.U8 [R10+UR5+0x5d00], R22 ;  /* 0x005d00160a007988 */ /* 0x0201e80008000005 */
[----:B0-----:R-:W5:Y:S04]  /*71150*/  LDL.LU R22, [R1+0xb00] ;  /* 0x000b000001167983 */ /* 0x001f680000300800 */
        /* <DEDUP_REMOVED lines=11> */
[----:B0-----:R-:W5:Y:S04]  /*71210*/  LDL.LU R2, [R1+0xa40] ;  /* 0x000a400001027983 */ /* 0x001f680000300800 */
        /* <DEDUP_REMOVED lines=102> */
[----:B------:R-:W-:Y:S04]  /*71880*/  STS.U8 [R10+UR5+0x9100], R20 ;  /* 0x009100140a007988 */ /* 0x000fe80008000005 */
[----:B------:R-:W-:Y:S04]  /*71890*/  STS.U8 [R10+UR5+0x9140], R29 ;  /* 0x0091401d0a007988 */ /* 0x000fe80008000005 */
[----:B------:R-:W-:Y:S04]  /*718a0*/  STS.U8 [R10+UR5+0x9340], R0 ;  /* 0x009340000a007988 */ /* 0x000fe80008000005 */
[----:B------:R-:W-:Y:S04]  /*718b0*/  STS.U8 [R10+UR5+0x9300], R28 ;  /* 0x0093001c0a007988 */ /* 0x000fe80008000005 */
[----:B------:R-:W-:Y:S04]  /*718c0*/  STS.U8 [R10+UR5+0x9500], R27 ;  /* 0x0095001b0a007988 */ /* 0x000fe80008000005 */
[----:B------:R-:W-:Y:S04]  /*718d0*/  STS.U8 [R10+UR5+0x9540], R15 ;  /* 0x0095400f0a007988 */ /* 0x000fe80008000005 */
[----:B------:R-:W-:Y:S04]  /*718e0*/  STS.U8 [R10+UR5+0x9740], R3 ;  /* 0x009740030a007988 */ /* 0x000fe80008000005 */
        /* <DEDUP_REMOVED lines=12> */
[----:B------:R1:W-:Y:S04]  /*719b0*/  STS.U8 [R10+UR5+0x9900], R2 ;  /* 0x009900020a007988 */ /* 0x0003e80008000005 */
[----:B0-----:R-:W5:Y:S04]  /*719c0*/  LDL.LU R7, [R1+0x4a4] ;  /* 0x0004a40001077983 */ /* 0x001f680000300800 */
[----:B-1----:R-:W5:Y:S04]  /*719d0*/  LDL.LU R2, [R1+0x4a0] ;  /* 0x0004a00001027983 */ /* 0x002f680000300800 */
        /* <DEDUP_REMOVED lines=55> */
[----:B---3--:R-:W3:Y:S04]  /*71d50*/  LDL.LU R2, [R1+0x2dc] ;  /* 0x0002dc0001027983 */ /* 0x008ee80000300800 */
[----:B------:R0:W-:Y:S04]  /*71d60*/  STS.U8 [R10+UR5+0xb900], R4 ;  /* 0x00b900040a007988 */ /* 0x0001e80008000005 */
[----:B----4-:R1:W-:Y:S04]  /*71d70*/  STS.U8 [R10+UR5+0xb940], R5 ;  /* 0x00b940050a007988 */ /* 0x0103e80008000005 */
[----:B0-----:R-:W4:Y:S04]  /*71d80*/  LDL.LU R4, [R1+0x2c0] ;  /* 0x0002c00001047983 */ /* 0x001f280000300800 */
        /* <DEDUP_REMOVED lines=9> */
[----:B------:R-:W-:Y:S04]  /*71e20*/  STS.U8 [R10+UR5+0xc300], R24 ;  /* 0x00c300180a007988 */ /* 0x000fe80008000005 */
[----:B------:R0:W-:Y:S04]  /*71e30*/  STS.U8 [R10+UR5+0xcb00], R0 ;  /* 0x00cb00000a007988 */ /* 0x0001e80008000005 */
[----:B------:R1:W-:Y:S04]  /*71e40*/  STS.U8 [R10+UR5+0xcd00], R15 ;  /* 0x00cd000f0a007988 */ /* 0x0003e80008000005 */
[----:B------:R1:W-:Y:S04]  /*71e50*/  STS.U8 [R10+UR5+0xcd40], R3 ;  /* 0x00cd40030a007988 */ /* 0x0003e80008000005 */
[----:B0-----:R-:W5:Y:S04]  /*71e60*/  LDL.LU R0, [R1+0x260] ;  /* 0x0002600001007983 */ /* 0x001f680000300800 */
[----:B-1----:R-:W5:Y:S04]  /*71e70*/  LDL.LU R15, [R1+0x25c] ;  /* 0x00025c00010f7983 */ /* 0x002f680000300800 */
[----:B------:R-:W5:Y:S04]  /*71e80*/  LDL.LU R3, [R1+0x240] ;  /* 0x0002400001037983 */ /* 0x000f680000300800 */
[----:B------:R-:W5:Y:S04]  /*71e90*/  LDL.LU R24, [R1+0x23c] ;  /* 0x00023c0001187983 */ /* 0x000f680000300800 */
[----:B------:R0:W-:Y:S04]  /*71ea0*/  STS.U8 [R10+UR5+0xd100], R28 ;  /* 0x00d1001c0a007988 */ /* 0x0001e80008000005 */
[----:B------:R1:W-:Y:S04]  /*71eb0*/  STS.U8 [R10+UR5+0xd140], R27 ;  /* 0x00d1401b0a007988 */ /* 0x0003e80008000005 */
[----:B------:R1:W-:Y:S04]  /*71ec0*/  STS.U8 [R10+UR5+0xd340], R7 ;  /* 0x00d340070a007988 */ /* 0x0003e80008000005 */
[----:B---3--:R3:W-:Y:S04]  /*71ed0*/  STS.U8 [R10+UR5+0xd300], R2 ;  /* 0x00d300020a007988 */ /* 0x0087e80008000005 */
[----:B0-----:R-:W5:Y:S04]  /*71ee0*/  LDL.LU R28, [R1+0x220] ;  /* 0x00022000011c7983 */ /* 0x001f680000300800 */
[----:B-1----:R-:W5:Y:S04]  /*71ef0*/  LDL.LU R27, [R1+0x21c] ;  /* 0x00021c00011b7983 */ /* 0x002f680000300800 */
[----:B------:R-:W5:Y:S04]  /*71f00*/  LDL.LU R7, [R1+0x200] ;  /* 0x0002000001077983 */ /* 0x000f680000300800 */
[----:B---3--:R-:W3:Y:S04]  /*71f10*/  LDL.LU R2, [R1+0x1fc] ;  /* 0x0001fc0001027983 */ /* 0x008ee80000300800 */
[----:B------:R-:W-:Y:S04]  /*71f20*/  STS.U8 [R10+UR5+0xbf40], R25 ;  /* 0x00bf40190a007988 */ /* 0x000fe80008000005 */
[----:B------:R-:W-:Y:S04]  /*71f30*/  STS.U8 [R10+UR5+0xbf00], R16 ;  /* 0x00bf00100a007988 */ /* 0x000fe80008000005 */
[----:B------:R-:W-:Y:S04]  /*71f40*/  STS.U8 [R10+UR5+0xc100], R23 ;  /* 0x00c100170a007988 */ /* 0x000fe80008000005 */
[----:B------:R-:W-:Y:S04]  /*71f50*/  STS.U8 [R10+UR5+0xc140], R11 ;  /* 0x00c1400b0a007988 */ /* 0x000fe80008000005 */
[----:B------:R-:W-:Y:S04]  /*71f60*/  STS.U8 [R10+UR5+0xc340], R6 ;  /* 0x00c340060a007988 */ /* 0x000fe80008000005 */
[----:B------:R-:W-:Y:S04]  /*71f70*/  STS.U8 [R10+UR5+0xc500], R12 ;  /* 0x00c5000c0a007988 */ /* 0x000fe80008000005 */
[----:B------:R-:W-:Y:S04]  /*71f80*/  STS.U8 [R10+UR5+0xc540], R13 ;  /* 0x00c5400d0a007988 */ /* 0x000fe80008000005 */
[----:B----4-:R0:W-:Y:S04]  /*71f90*/  STS.U8 [R10+UR5+0xd740], R8 ;  /* 0x00d740080a007988 */ /* 0x0101e80008000005 */
[----:B0-----:R-:W4:Y:S04]  /*71fa0*/  LDL.LU R8, [R1+0x1e0] ;  /* 0x0001e00001087983 */ /* 0x001f280000300800 */
[----:B------:R-:W-:Y:S04]  /*71fb0*/  STS.U8 [R10+UR5+0xd500], R4 ;  /* 0x00d500040a007988 */ /* 0x000fe80008000005 */
        /* <DEDUP_REMOVED lines=10> */
[----:B-----5:R-:W-:Y:S04]  /*72060*/  STS.U8 [R10+UR5+0xd900], R22 ;  /* 0x00d900160a007988 */ /* 0x020fe80008000005 */
        /* <DEDUP_REMOVED lines=23> */
[----:B0-----:R-:W5:Y:S04]  /*721e0*/  LDL.LU R0, [R1+0x70] ;  /* 0x0000700001007983 */ /* 0x001f680000300800 */
[----:B-1----:R-:W5:Y:S04]  /*721f0*/  LDL.LU R15, [R1+0x40] ;  /* 0x00004000010f7983 */ /* 0x002f680000300800 */
[----:B------:R-:W5:Y:S04]  /*72200*/  LDL.LU R3, [R1] ;  /* 0x0000000001037983 */ /* 0x000f680000300800 */
        /* <DEDUP_REMOVED lines=9> */
[----:B----4-:R0:W-:Y:S04]  /*722a0*/  STS.U8 [R10+UR5+0xe340], R8 ;  /* 0x00e340080a007988 */ /* 0x0101e80008000005 */
[----:B0-----:R-:W4:Y:S04]  /*722b0*/  LDL.LU R8, [R1+0x33d0] ;  /* 0x0033d00001087983 */ /* 0x001f280000300800 */
[----:B--2---:R0:W-:Y:S04]  /*722c0*/  STS.U8 [R10+UR5+0xe300], R9 ;  /* 0x00e300090a007988 */ /* 0x0041e80008000005 */
[----:B0-----:R-:W2:Y:S04]  /*722d0*/  LDL.LU R9, [R1+0x33cc] ;  /* 0x0033cc0001097983 */ /* 0x001ea80000300800 */
[----:B-----5:R0:W-:Y:S04]  /*722e0*/  STS.U8 [R10+UR5+0xe500], R26 ;  /* 0x00e5001a0a007988 */ /* 0x0201e80008000005 */
[----:B0-----:R-:W5:Y:S04]  /*722f0*/  LDL.LU R26, [R1+0x33c8] ;  /* 0x0033c800011a7983 */ /* 0x001f680000300800 */
[----:B------:R0:W-:Y:S04]  /*72300*/  STS.U8 [R10+UR5+0xeb40], R4 ;  /* 0x00eb40040a007988 */ /* 0x0001e80008000005 */
[----:B------:R1:W-:Y:S04]  /*72310*/  STS.U8 [R10+UR5+0xeb00], R5 ;  /* 0x00eb00050a007988 */ /* 0x0003e80008000005 */
[----:B------:R1:W-:Y:S04]  /*72320*/  STS.U8 [R10+UR5+0xed00], R22 ;  /* 0x00ed00160a007988 */ /* 0x0003e80008000005 */
[----:B0-----:R-:W5:Y:S04]  /*72330*/  LDL.LU R4, [R1+0x121c] ;  /* 0x00121c0001047983 */ /* 0x001f680000300800 */
[----:B-1----:R-:W5:Y:S04]  /*72340*/  LDL.LU R5, [R1+0x1218] ;  /* 0x0012180001057983 */ /* 0x002f680000300800 */
[----:B------:R-:W5:Y:S04]  /*72350*/  LDL.LU R22, [R1+0x11fc] ;  /* 0x0011fc0001167983 */ /* 0x000f680000300800 */
[----:B------:R0:W-:Y:S04]  /*72360*/  STS.U8 [R10+UR5+0xe940], R6 ;  /* 0x00e940060a007988 */ /* 0x0001e80008000005 */
[----:B------:R1:W-:Y:S04]  /*72370*/  STS.U8 [R10+UR5+0xf700], R15 ;  /* 0x00f7000f0a007988 */ /* 0x0003e80008000005 */
[----:B------:R1:W-:Y:S01]  /*72380*/  STS.U8 [R10+UR5+0xf900], R3 ;  /* 0x00f900030a007988 */ /* 0x0003e20008000005 */
[----:B0-----:R-:W-:-:S03]  /*72390*/  LOP3.LUT R6, R24, 0x30, RZ, 0x3c, !PT ;  /* 0x0000003018067812 */ /* 0x001fc600078e3cff */
[----:B-1----:R-:W5:Y:S04]  /*723a0*/  LDL.LU R15, [R1+0x1184] ;  /* 0x00118400010f7983 */ /* 0x002f680000300800 */
[----:B------:R-:W5:Y:S04]  /*723b0*/  LDL.LU R3, [R1+0x117c] ;  /* 0x00117c0001037983 */ /* 0x000f680000300800 */
[----:B------:R-:W5:Y:S04]  /*723c0*/  LDL.LU R24, [R1+0x115c] ;  /* 0x00115c0001187983 */ /* 0x000f680000300800 */
[----:B------:R-:W-:Y:S04]  /*723d0*/  STS.U8 [R10+UR5+0xe540], R25 ;  /* 0x00e540190a007988 */ /* 0x000fe80008000005 */
[----:B------:R-:W-:Y:S04]  /*723e0*/  STS.U8 [R10+UR5+0xfd40], R7 ;  /* 0x00fd40070a007988 */ /* 0x000fe80008000005 */
[----:B---3--:R0:W-:Y:S04]  /*723f0*/  STS.U8 [R10+UR5+0xfd00], R2 ;  /* 0x00fd00020a007988 */ /* 0x0081e80008000005 */
[----:B------:R1:W-:Y:S04]  /*72400*/  STS.U8 [R10+UR5+0xff40], R27 ;  /* 0x00ff401b0a007988 */ /* 0x0003e80008000005 */
[----:B------:R3:W-:Y:S04]  /*72410*/  STS.U8 [R10+UR5+0xff00], R28 ;  /* 0x00ff001c0a007988 */ /* 0x0007e80008000005 */
[----:B------:R-:W-:Y:S04]  /*72420*/  STS.U8 [R10+UR5+0xe740], R16 ;  /* 0x00e740100a007988 */ /* 0x000fe80008000005 */
[----:B------:R-:W-:Y:S04]  /*72430*/  STS.U8 [R10+UR5+0xe700], R23 ;  /* 0x00e700170a007988 */ /* 0x000fe80008000005 */
[----:B------:R-:W-:Y:S04]  /*72440*/  STS.U8 [R10+UR5+0xe900], R11 ;  /* 0x00e9000b0a007988 */ /* 0x000fe80008000005 */
[----:B------:R-:W-:Y:S04]  /*72450*/  STS.U8 [R10+UR5+0xed40], R12 ;  /* 0x00ed400c0a007988 */ /* 0x000fe80008000005 */
[----:B------:R-:W-:Y:S04]  /*72460*/  STS.U8 [R10+UR5+0xef40], R13 ;  /* 0x00ef400d0a007988 */ /* 0x000fe80008000005 */
[----:B0-----:R-:W5:Y:S04]  /*72470*/  LDL.LU R2, [R1+0x11a8] ;  /* 0x0011a80001027983 */ /* 0x001f680000300800 */
[----:B------:R-:W5:Y:S04]  /*72480*/  LDL.LU R7, [R1+0x11ac] ;  /* 0x0011ac0001077983 */ /* 0x000f680000300800 */
        /* <DEDUP_REMOVED lines=9> */
[----:B---3--:R-:W3:Y:S04]  /*72520*/  LDL.LU R28, [R1+0x11f8] ;  /* 0x0011f800011c7983 */ /* 0x008ee80000300800 */
[----:B----4-:R-:W-:Y:S04]  /*72530*/  STS.U8 [R10+UR5+0xfb00], R8 ;  /* 0x00fb00080a007988 */ /* 0x010fe80008000005 */
[----:B--2---:R-:W-:Y:S04]  /*72540*/  STS.U8 [R10+UR5+0xfb40], R9 ;  /* 0x00fb40090a007988 */ /* 0x004fe80008000005 */
[----:B-----5:R0:W-:Y:S04]  /*72550*/  STS.U8 [R10+UR5+0xf940], R26 ;  /* 0x00f9401a0a007988 */ /* 0x0201e80008000005 */
[----:B0-----:R-:W2:Y:S04]  /*72560*/  LDL.LU R10, [R1+0x11d4] ;  /* 0x0011d400010a7983 */ /* 0x001ea80000300800 */
        /* <DEDUP_REMOVED lines=26> */
[----:B0-----:R-:W5:Y:S04]  /*72710*/  LDL.LU R15, [R1+0x1018] ;  /* 0x00101800010f7983 */ /* 0x001f680000300800 */
[----:B-1----:R-:W5:Y:S04]  /*72720*/  LDL.LU R3, [R1+0xffc] ;  /* 0x000ffc0001037983 */ /* 0x002f680000300800 */
[----:B------:R-:W5:Y:S04]  /*72730*/  LDL.LU R24, [R1+0xff8] ;  /* 0x000ff80001187983 */ /* 0x000f680000300800 */
[----:B---3--:R0:W-:Y:S04]  /*72740*/  STS.U8 [R6+UR5+0x380], R28 ;  /* 0x0003801c06007988 */ /* 0x0081e80008000005 */
[----:B------:R-:W-:Y:S04]  /*72750*/  STS.U8 [R6+UR5+0x5c0], R27 ;  /* 0x0005c01b06007988 */ /* 0x000fe80008000005 */
[----:B------:R-:W-:Y:S04]  /*72760*/  STS.U8 [R6+UR5+0x7c0], R7 ;  /* 0x0007c00706007988 */ /* 0x000fe80008000005 */
[----:B------:R-:W-:Y:S04]  /*72770*/  STS.U8 [R6+UR5+0x780], R2 ;  /* 0x0007800206007988 */ /* 0x000fe80008000005 */
[----:B0-----:R-:W3:Y:S04]  /*72780*/  LDL.LU R28, [R1+0xfdc] ;  /* 0x000fdc00011c7983 */ /* 0x001ee80000300800 */
[----:B--2---:R0:W-:Y:S04]  /*72790*/  STS.U8 [R6+UR5+0x580], R10 ;  /* 0x0005800a06007988 */ /* 0x0041e80008000005 */
[----:B----4-:R-:W-:Y:S04]  /*727a0*/  STS.U8 [R6+UR5+0xb80], R8 ;  /* 0x000b800806007988 */ /* 0x010fe80008000005 */
[----:B-----5:R-:W-:Y:S04]  /*727b0*/  STS.U8 [R6+UR5+0xd80], R9 ;  /* 0x000d800906007988 */ /* 0x020fe80008000005 */
[----:B0-----:R-:W2:Y:S04]  /*727c0*/  LDL.LU R10, [R1+0xfd8] ;  /* 0x000fd800010a7983 */ /* 0x001ea80000300800 */
[----:B------:R-:W4:Y:S04]  /*727d0*/  LDL.LU R27, [R1+0xfbc] ;  /* 0x000fbc00011b7983 */ /* 0x000f280000300800 */
[----:B------:R-:W5:Y:S04]  /*727e0*/  LDL.LU R7, [R1+0xfb8] ;  /* 0x000fb80001077983 */ /* 0x000f680000300800 */
[----:B------:R-:W5:Y:S04]  /*727f0*/  LDL.LU R2, [R1+0xf9c] ;  /* 0x000f9c0001027983 */ /* 0x000f680000300800 */
[----:B------:R-:W-:Y:S04]  /*72800*/  STS.U8 [R6+UR5+0xdc0], R26 ;  /* 0x000dc01a06007988 */ /* 0x000fe80008000005 */
[----:B------:R-:W-:Y:S04]  /*72810*/  STS.U8 [R6+UR5+0xfc0], R25 ;  /* 0x000fc01906007988 */ /* 0x000fe80008000005 */
[----:B------:R-:W-:Y:S04]  /*72820*/  STS.U8 [R6+UR5+0xf80], R16 ;  /* 0x000f801006007988 */ /* 0x000fe80008000005 */
[----:B------:R-:W-:Y:S04]  /*72830*/  STS.U8 [R6+UR5+0x1180], R23 ;  /* 0x0011801706007988 */ /* 0x000fe80008000005 */
        /* <DEDUP_REMOVED lines=35> */
[----:B---3--:R-:W3:Y:S04]  /*72a70*/  LDL.LU R0, [R1+0xe5c] ;  /* 0x000e5c0001007983 */ /* 0x008ee80000300800 */
[----:B------:R-:W3:Y:S04]  /*72a80*/  LDL.LU R15, [R1+0xe58] ;  /* 0x000e5800010f7983 */ /* 0x000ee80000300800 */
[----:B------:R0:W-:Y:S04]  /*72a90*/  STS.U8 [R6+UR5+0x21c0], R24 ;  /* 0x0021c01806007988 */ /* 0x0001e80008000005 */
[----:B------:R-:W3:Y:S04]  /*72aa0*/  LDL.LU R3, [R1+0xe3c] ;  /* 0x000e3c0001037983 */ /* 0x000ee80000300800 */
[----:B0-----:R-:W3:Y:S04]  /*72ab0*/  LDL.LU R24, [R1+0xe38] ;  /* 0x000e380001187983 */ /* 0x001ee80000300800 */
[----:B------:R-:W-:Y:S04]  /*72ac0*/  STS.U8 [R6+UR5+0x23c0], R28 ;  /* 0x0023c01c06007988 */ /* 0x000fe80008000005 */
[----:B--2---:R-:W-:Y:S04]  /*72ad0*/  STS.U8 [R6+UR5+0x2380], R10 ;  /* 0x0023800a06007988 */ /* 0x004fe80008000005 */
[----:B----4-:R-:W-:Y:S04]  /*72ae0*/  STS.U8 [R6+UR5+0x2580], R27 ;  /* 0x0025801b06007988 */ /* 0x010fe80008000005 */
[----:B-----5:R-:W-:Y:S04]  /*72af0*/  STS.U8 [R6+UR5+0x25c0], R7 ;  /* 0x0025c00706007988 */ /* 0x020fe80008000005 */
[----:B------:R-:W-:Y:S04]  /*72b00*/  STS.U8 [R6+UR5+0x27c0], R2 ;  /* 0x0027c00206007988 */ /* 0x000fe80008000005 */
[----:B------:R0:W-:Y:S04]  /*72b10*/  STS.U8 [R6+UR5+0x2780], R4 ;  /* 0x0027800406007988 */ /* 0x0001e80008000005 */
[----:B------:R1:W-:Y:S04]  /*72b20*/  STS.U8 [R6+UR5+0x2980], R5 ;  /* 0x0029800506007988 */ /* 0x0003e80008000005 */
[----:B------:R2:W-:Y:S04]  /*72b30*/  STS.U8 [R6+UR5+0x29c0], R22 ;  /* 0x0029c01606007988 */ /* 0x0005e80008000005 */
[----:B0-----:R-:W4:Y:S04]  /*72b40*/  LDL.LU R4, [R1+0xe04] ;  /* 0x000e040001047983 */ /* 0x001f280000300800 */
[----:B-1----:R-:W5:Y:S04]  /*72b50*/  LDL.LU R5, [R1+0xe00] ;  /* 0x000e000001057983 */ /* 0x002f680000300800 */
[----:B--2---:R-:W2:Y:S04]  /*72b60*/  LDL.LU R22, [R1+0xddc] ;  /* 0x000ddc0001167983 */ /* 0x004ea80000300800 */
[----:B------:R-:W2:Y:S04]  /*72b70*/  LDL.LU R28, [R1+0xdd8] ;  /* 0x000dd800011c7983 */ /* 0x000ea80000300800 */
[----:B------:R-:W2:Y:S04]  /*72b80*/  LDL.LU R10, [R1+0xdbc] ;  /* 0x000dbc00010a7983 */ /* 0x000ea80000300800 */
[----:B------:R-:W2:Y:S04]  /*72b90*/  LDL.LU R27, [R1+0xdb8] ;  /* 0x000db800011b7983 */ /* 0x000ea80000300800 */
[----:B------:R-:W2:Y:S04]  /*72ba0*/  LDL.LU R7, [R1+0xd9c] ;  /* 0x000d9c0001077983 */ /* 0x000ea80000300800 */
[----:B------:R-:W2:Y:S04]  /*72bb0*/  LDL.LU R2, [R1+0xd98] ;  /* 0x000d980001027983 */ /* 0x000ea80000300800 */
[----:B---3--:R0:W-:Y:S04]  /*72bc0*/  STS.U8 [R6+UR5+0x3b80], R15 ;  /* 0x003b800f06007988 */ /* 0x0081e80008000005 */
[----:B------:R1:W-:Y:S04]  /*72bd0*/  STS.U8 [R6+UR5+0x3d80], R3 ;  /* 0x003d800306007988 */ /* 0x0003e80008000005 */
[----:B0-----:R-:W3:Y:S04]  /*72be0*/  LDL.LU R15, [R1+0xd7c] ;  /* 0x000d7c00010f7983 */ /* 0x001ee80000300800 */
[----:B------:R0:W-:Y:S04]  /*72bf0*/  STS.U8 [R6+UR5+0x3dc0], R24 ;  /* 0x003dc01806007988 */ /* 0x0001e80008000005 */
[----:B-1----:R-:W3:Y:S04]  /*72c00*/  LDL.LU R3, [R1+0xd78] ;  /* 0x000d780001037983 */ /* 0x002ee80000300800 */
        /* <DEDUP_REMOVED lines=35> */
[----:B----4-:R0:W-:Y:S04]  /*72e40*/  STS.U8 [R6+UR5+0x3fc0], R4 ;  /* 0x003fc00406007988 */ /* 0x0101e80008000005 */
[----:B-----5:R1:W-:Y:S04]  /*72e50*/  STS.U8 [R6+UR5+0x3f80], R5 ;  /* 0x003f800506007988 */ /* 0x0203e80008000005 */
[----:B--2---:R2:W-:Y:S04]  /*72e60*/  STS.U8 [R6+UR5+0x4180], R22 ;  /* 0x0041801606007988 */ /* 0x0045e80008000005 */
[----:B0-----:R-:W4:Y:S04]  /*72e70*/  LDL.LU R4, [R1+0xc3c] ;  /* 0x000c3c0001047983 */ /* 0x001f280000300800 */
[----:B-1----:R-:W5:Y:S04]  /*72e80*/  LDL.LU R5, [R1+0xc38] ;  /* 0x000c380001057983 */ /* 0x002f680000300800 */
[----:B--2---:R-:W2:Y:S04]  /*72e90*/  LDL.LU R22, [R1+0xc1c] ;  /* 0x000c1c0001167983 */ /* 0x004ea80000300800 */
        /* <DEDUP_REMOVED lines=34> */
[----:B-----5:R1:W-:Y:S04]  /*730c0*/  STS.U8 [R6+UR5+0x5b80], R5 ;  /* 0x005b800506007988 */ /* 0x0203e80008000005 */
[----:B--2---:R2:W-:Y:S04]  /*730d0*/  STS.U8 [R6+UR5+0x5d80], R22 ;  /* 0x005d801606007988 */ /* 0x0045e80008000005 */
        /* <DEDUP_REMOVED lines=165> */
[----:B------:R0:W-:Y:S04]  /*73b30*/  STS.U8 [R6+UR5+0xb3c0], R14 ;  /* 0x00b3c00e06007988 */ /* 0x0001e80008000005 */
[----:B------:R-:W2:Y:S04]  /*73b40*/  LDL.LU R2, [R1+0x3f8] ;  /* 0x0003f80001027983 */ /* 0x000ea80000300800 */
[----:B------:R1:W-:Y:S04]  /*73b50*/  STS.U8 [R6+UR5+0xb380], R18 ;  /* 0x00b3801206007988 */ /* 0x0003e80008000005 */
[----:B0-----:R-:W2:Y:S04]  /*73b60*/  LDL.LU R14, [R1+0x3dc] ;  /* 0x0003dc00010e7983 */ /* 0x001ea80000300800 */
[----:B-1----:R-:W2:Y:S04]  /*73b70*/  LDL.LU R18, [R1+0x3d8] ;  /* 0x0003d80001127983 */ /* 0x002ea80000300800 */
        /* <DEDUP_REMOVED lines=42> */
[----:B------:R0:W-:Y:S04]  /*73e20*/  STS.U8 [R6+UR5+0xc3c0], R14 ;  /* 0x00c3c00e06007988 */ /* 0x0001e80008000005 */
        /* <DEDUP_REMOVED lines=8> */
[----:B------:R-:W-:Y:S04]  /*73eb0*/  STS.U8 [R6+UR5+0xd1c0], R20 ;  /* 0x00d1c01406007988 */ /* 0x000fe80008000005 */
[----:B------:R-:W-:Y:S04]  /*73ec0*/  STS.U8 [R6+UR5+0xd3c0], R29 ;  /* 0x00d3c01d06007988 */ /* 0x000fe80008000005 */
[----:B0-----:R-:W3:Y:S04]  /*73ed0*/  LDL.LU R0, [R1+0x238] ;  /* 0x0002380001007983 */ /* 0x001ee80000300800 */
[----:B-1----:R-:W3:Y:S04]  /*73ee0*/  LDL.LU R15, [R1+0x234] ;  /* 0x00023400010f7983 */ /* 0x002ee80000300800 */
[----:B------:R-:W3:Y:S04]  /*73ef0*/  LDL.LU R3, [R1+0x218] ;  /* 0x0002180001037983 */ /* 0x000ee80000300800 */
        /* <DEDUP_REMOVED lines=46> */
[----:B------:R0:W-:Y:S04]  /*741e0*/  STS.U8 [R6+UR5+0xdbc0], R18 ;  /* 0x00dbc01206007988 */ /* 0x0001e80008000005 */
[----:B------:R1:W-:Y:S04]  /*741f0*/  STS.U8 [R6+UR5+0xdd80], R0 ;  /* 0x00dd800006007988 */ /* 0x0003e80008000005 */
[----:B------:R4:W-:Y:S04]  /*74200*/  STS.U8 [R6+UR5+0xddc0], R15 ;  /* 0x00ddc00f06007988 */ /* 0x0009e80008000005 */
[----:B------:R5:W-:Y:S04]  /*74210*/  STS.U8 [R6+UR5+0xdfc0], R3 ;  /* 0x00dfc00306007988 */ /* 0x000be80008000005 */
[----:B0-----:R-:W3:Y:S04]  /*74220*/  LDL.LU R18, [R1+0x38] ;  /* 0x0000380001127983 */ /* 0x001ee80000300800 */
[----:B-1----:R-:W3:Y:S04]  /*74230*/  LDL.LU R0, [R1+0x33c4] ;  /* 0x0033c40001007983 */ /* 0x002ee80000300800 */
[----:B----4-:R-:W4:Y:S04]  /*74240*/  LDL.LU R15, [R1+0x33c0] ;  /* 0x0033c000010f7983 */ /* 0x010f280000300800 */
[----:B-----5:R-:W5:Y:S04]  /*74250*/  LDL.LU R3, [R1+0x33bc] ;  /* 0x0033bc0001037983 */ /* 0x020f680000300800 */
[----:B------:R0:W-:Y:S04]  /*74260*/  STS.U8 [R6+UR5+0xdf80], R4 ;  /* 0x00df800406007988 */ /* 0x0001e80008000005 */
[----:B------:R1:W-:Y:S04]  /*74270*/  STS.U8 [R6+UR5+0xe180], R5 ;  /* 0x00e1800506007988 */ /* 0x0003e80008000005 */
[----:B--2---:R2:W-:Y:S04]  /*74280*/  STS.U8 [R6+UR5+0xe1c0], R22 ;  /* 0x00e1c01606007988 */ /* 0x0045e80008000005 */
[----:B------:R2:W-:Y:S04]  /*74290*/  STS.U8 [R6+UR5+0xe3c0], R20 ;  /* 0x00e3c01406007988 */ /* 0x0005e80008000005 */
[----:B------:R2:W-:Y:S04]  /*742a0*/  STS.U8 [R6+UR5+0xe380], R29 ;  /* 0x00e3801d06007988 */ /* 0x0005e80008000005 */
[----:B0-----:R-:W4:Y:S04]  /*742b0*/  LDL.LU R4, [R1+0x33b8] ;  /* 0x0033b80001047983 */ /* 0x001f280000300800 */
[----:B-1----:R-:W4:Y:S04]  /*742c0*/  LDL.LU R5, [R1+0x33b4] ;  /* 0x0033b40001057983 */ /* 0x002f280000300800 */
[----:B--2---:R-:W2:Y:S04]  /*742d0*/  LDL.LU R22, [R1+0x33b0] ;  /* 0x0033b00001167983 */ /* 0x004ea80000300800 */
[----:B------:R-:W2:Y:S04]  /*742e0*/  LDL.LU R20, [R1+0x123c] ;  /* 0x00123c0001147983 */ /* 0x000ea80000300800 */
[----:B------:R-:W2:Y:S04]  /*742f0*/  LDL.LU R29, [R1+0x1238] ;  /* 0x00123800011d7983 */ /* 0x000ea80000300800 */
[----:B---3--:R0:W-:Y:S04]  /*74300*/  STS.U8 [R6+UR5+0xe580], R24 ;  /* 0x00e5801806007988 */ /* 0x0081e80008000005 */
[----:B0-----:R-:W3:Y:S04]  /*74310*/  LDL.LU R24, [R1+0x33ac] ;  /* 0x0033ac0001187983 */ /* 0x001ee80000300800 */
[----:B------:R-:W-:Y:S04]  /*74320*/  STS.U8 [R6+UR5+0xe5c0], R28 ;  /* 0x00e5c01c06007988 */ /* 0x000fe80008000005 */
[----:B------:R-:W-:Y:S04]  /*74330*/  STS.U8 [R6+UR5+0xe7c0], R10 ;  /* 0x00e7c00a06007988 */ /* 0x000fe80008000005 */
[----:B------:R-:W-:Y:S04]  /*74340*/  STS.U8 [R6+UR5+0xe780], R27 ;  /* 0x00e7801b06007988 */ /* 0x000fe80008000005 */
[----:B------:R-:W-:Y:S04]  /*74350*/  STS.U8 [R6+UR5+0xe980], R7 ;  /* 0x00e9800706007988 */ /* 0x000fe80008000005 */
[----:B------:R0:W-:Y:S04]  /*74360*/  STS.U8 [R6+UR5+0xe9c0], R2 ;  /* 0x00e9c00206007988 */ /* 0x0001e80008000005 */
[----:B------:R-:W-:Y:S04]  /*74370*/  STS.U8 [R6+UR5+0xebc0], R8 ;  /* 0x00ebc00806007988 */ /* 0x000fe80008000005 */
[----:B0-----:R-:W3:Y:S04]  /*74380*/  LDL.LU R2, [R1+0x48] ;  /* 0x0000480001027983 */ /* 0x001ee80000300800 */
[----:B------:R-:W-:Y:S04]  /*74390*/  STS.U8 [R6+UR5+0xeb80], R9 ;  /* 0x00eb800906007988 */ /* 0x000fe80008000005 */
[----:B------:R0:W-:Y:S04]  /*743a0*/  STS.U8 [R6+UR5+0xf1c0], R12 ;  /* 0x00f1c00c06007988 */ /* 0x0001e80008000005 */
[----:B------:R1:W-:Y:S04]  /*743b0*/  STS.U8 [R6+UR5+0xf3c0], R13 ;  /* 0x00f3c00d06007988 */ /* 0x0003e80008000005 */
[----:B------:R1:W-:Y:S04]  /*743c0*/  STS.U8 [R6+UR5+0xf7c0], R14 ;  /* 0x00f7c00e06007988 */ /* 0x0003e80008000005 */
[----:B0-----:R-:W3:Y:S04]  /*743d0*/  LDL.LU R12, [R1+0x44] ;  /* 0x00004400010c7983 */ /* 0x001ee80000300800 */
[----:B-1----:R-:W3:Y:S04]  /*743e0*/  LDL.LU R13, [R1+0x64] ;  /* 0x00006400010d7983 */ /* 0x002ee80000300800 */
[----:B------:R-:W3:Y:S01]  /*743f0*/  LDL.LU R14, [R1+0x5c] ;  /* 0x00005c00010e7983 */ /* 0x000ee20000300800 */
[----:B------:R-:W0:Y:S03]  /*74400*/  S2UR UR7, SR_CgaCtaId ;  /* 0x00000000000779c3 */ /* 0x000e260000008800 */
[----:B------:R1:W-:Y:S04]  /*74410*/  STS.U8 [R6+UR5+0xed80], R26 ;  /* 0x00ed801a06007988 */ /* 0x0003e80008000005 */
        /* <DEDUP_REMOVED lines=9> */
[----:B----4-:R-:W-:Y:S01]  /*744b0*/  STS.U8 [R6+UR5+0xfdc0], R15 ;  /* 0x00fdc00f06007988 */ /* 0x010fe20008000005 */
[----:B------:R-:W-:-:S03]  /*744c0*/  UMOV UR6, 0x400 ;  /* 0x0000040000067882 */ /* 0x000fc60000000000 */
[----:B------:R-:W4:Y:S04]  /*744d0*/  LDL.LU R8, [R1+0x58] ;  /* 0x0000580001087983 */ /* 0x000f280000300800 */
[----:B------:R-:W4:Y:S04]  /*744e0*/  LDL.LU R9, [R1+0x50] ;  /* 0x0000500001097983 */ /* 0x000f280000300800 */
[----:B-1----:R-:W5:Y:S04]  /*744f0*/  LDL.LU R26, [R1+0x6c] ;  /* 0x00006c00011a7983 */ /* 0x002f680000300800 */
[----:B------:R-:W5:Y:S01]  /*74500*/  LDL.LU R25, [R1+0x68] ;  /* 0x0000680001197983 */ /* 0x000f620000300800 */
[----:B0-----:R-:W-:-:S03]  /*74510*/  ULEA UR6, UR7, UR6, 0x18 ;  /* 0x0000000607067291 */ /* 0x001fc6000f8ec03f */
[----:B------:R-:W-:Y:S04]  /*74520*/  STS.U8 [R6+UR5+0xfb80], R4 ;  /* 0x00fb800406007988 */ /* 0x000fe80008000005 */
[----:B--2---:R-:W-:Y:S04]  /*74530*/  STS.U8 [R6+UR5+0xf9c0], R22 ;  /* 0x00f9c01606007988 */ /* 0x004fe80008000005 */
[----:B------:R-:W-:Y:S04]  /*74540*/  STS.U8 [R6+UR5+0xfbc0], R5 ;  /* 0x00fbc00506007988 */ /* 0x000fe80008000005 */
[----:B------:R-:W-:Y:S04]  /*74550*/  STS.U8 [R6+UR5+0xffc0], R20 ;  /* 0x00ffc01406007988 */ /* 0x000fe80008000005 */
[----:B------:R-:W-:Y:S04]  /*74560*/  STS.U8 [R6+UR5+0xff80], R29 ;  /* 0x00ff801d06007988 */ /* 0x000fe80008000005 */
[----:B---3--:R-:W-:Y:S01]  /*74570*/  STS.U8 [R6+UR5+0xf980], R24 ;  /* 0x00f9801806007988 */ /* 0x008fe20008000005 */
[----:B------:R-:W-:Y:S06]  /*74580*/  BAR.SYNC.DEFER_BLOCKING 0x0 ;  /* 0x0000000000007b1d */ /* 0x000fec0000010000 */
[----:B------:R-:W0:Y:S02]  /*74590*/  LDSM.16.M88.4 R4, [R0+UR6] ;  /* 0x000000060004783b */ /* 0x000e240008000200 */
[----:B0-----:R-:W-:-:S02]  /*745a0*/  IMAD.MOV.U32 R28, RZ, RZ, R4 ;  /* 0x000000ffff1c7224 */ /* 0x001fc400078e0004 */
[----:B------:R-:W-:Y:S01]  /*745b0*/  STL.64 [R1+0x238], R6 ;  /* 0x0002380601007387 */ /* 0x000fe20000100a00 */
[----:B------:R-:W-:-:S03]  /*745c0*/  IMAD.MOV.U32 R29, RZ, RZ, R5 ;  /* 0x000000ffff1d7224 */ /* 0x000fc600078e0005 */
[----:B------:R-:W0:Y:S04]  /*745d0*/  LDSM.16.M88.4 R4, [R0+UR6+0x800] ;  /* 0x000800060004783b */ /* 0x000e280008000200 */
[----:B0-----:R-:W-:Y:S01]  /*745e0*/  STL.64 [R1+0x240], R4 ;  /* 0x0002400401007387 */ /* 0x001fe20000100a00 */
[----:B------:R-:W-:-:S03]  /*745f0*/  IMAD.MOV.U32 R23, RZ, RZ, R4 ;  /* 0x000000ffff177224 */ /* 0x000fc600078e0004 */
        /* <DEDUP_REMOVED lines=8> */
[----:B------:R-:W-:Y:S04]  /*74680*/  STL.64 [R1+0x3fe0], R22 ;  /* 0x003fe01601007387 */ /* 0x000fe80000100a00 */
[----:B------:R-:W-:Y:S04]  /*74690*/  STL.64 [R1+0x3fd8], R20 ;  /* 0x003fd81401007387 */ /* 0x000fe80000100a00 */
[----:B------:R-:W-:Y:S04]  /*746a0*/  LDSM.16.M88.4 R20, [R0+UR6+0x3000] ;  /* 0x003000060014783b */ /* 0x000fe80008000200 */
        /* <DEDUP_REMOVED lines=10> */
[----:B0-----:R0:W-:Y:S01]  /*74750*/  STL.64 [R1+0x280], R4 ;  /* 0x0002800401007387 */ /* 0x0011e20000100a00 */
[----:B------:R-:W-:-:S03]  /*74760*/  IMAD.MOV.U32 R17, RZ, RZ, R4 ;  /* 0x000000ffff117224 */ /* 0x000fc600078e0004 */
[----:B------:R1:W-:Y:S01]  /*74770*/  STL.64 [R1+0x288], R6 ;  /* 0x0002880601007387 */ /* 0x0003e20000100a00 */
[----:B0-----:R-:W-:Y:S02]  /*74780*/  IMAD R4, R12, 0x100, R2 ;  /* 0x000001000c047824 */ /* 0x001fe400078e0202 */
[----:B-1----:R-:W-:Y:S02]  /*74790*/  IMAD R6, R14, 0x100, R13 ;  /* 0x000001000e067824 */ /* 0x002fe400078e020d */
[----:B------:R-:W2:Y:S04]  /*747a0*/  LDL.LU.64 R12, [R1+0x600] ;  /* 0x00060000010c7983 */ /* 0x000ea80000300a00 */
[----:B------:R-:W2:Y:S04]  /*747b0*/  LDL.LU.64 R14, [R1+0x608] ;  /* 0x00060800010e7983 */ /* 0x000ea80000300a00 */
[----:B------:R-:W-:Y:S04]  /*747c0*/  STL [R1+0x3f50], R28 ;  /* 0x003f501c01007387 */ /* 0x000fe80000100800 */
[----:B------:R-:W-:Y:S04]  /*747d0*/  STL.64 [R1+0x290], R20 ;  /* 0x0002901401007387 */ /* 0x000fe80000100a00 */
[----:B------:R-:W-:Y:S04]  /*747e0*/  STL.64 [R1+0x298], R22 ;  /* 0x0002981601007387 */ /* 0x000fe80000100a00 */
[----:B------:R-:W0:Y:S01]  /*747f0*/  LDSM.16.M88.4 R20, [R0+UR6+0x3800] ;  /* 0x003800060014783b */ /* 0x000e220008000200 */
[----:B----4-:R-:W-:-:S02]  /*74800*/  IMAD R3, R9, 0x100, R8 ;  /* 0x0000010009037824 */ /* 0x010fc400078e0208 */
[----:B-----5:R-:W-:Y:S02]  /*74810*/  IMAD R2, R25, 0x100, R26 ;  /* 0x0000010019027824 */ /* 0x020fe400078e021a */
[----:B------:R-:W-:Y:S01]  /*74820*/  IMAD.MOV.U32 R16, RZ, RZ, R5 ;  /* 0x000000ffff107224 */ /* 0x000fe200078e0005 */
[----:B------:R-:W-:Y:S02]  /*74830*/  F2FP.F16.E4M3.UNPACK_B R4, R4 ;  /* 0x00000004ff04723e */ /* 0x000fe400020006ff */
[----:B------:R-:W-:Y:S02]  /*74840*/  F2FP.F16.E4M3.UNPACK_B R6, R6 ;  /* 0x00000006ff06723e */ /* 0x000fe400020006ff */
[----:B------:R-:W-:Y:S02]  /*74850*/  F2FP.F16.E4M3.UNPACK_B R5, R3 ;  /* 0x00000003ff05723e */ /* 0x000fe400020006ff */
[----:B------:R-:W-:Y:S02]  /*74860*/  F2FP.F16.E4M3.UNPACK_B R7, R2 ;  /* 0x00000002ff07723e */ /* 0x000fe400020006ff */
[----:B------:R-:W-:-:S02]  /*74870*/  F2FP.F16.E4M3.UNPACK_B R8, R28 ;  /* 0x0000001cff08723e */ /* 0x000fc400020006ff */
[----:B------:R-:W-:Y:S01]  /*74880*/  F2FP.F16.E4M3.UNPACK_B R9, R29 ;  /* 0x0000001dff09723e */ /* 0x000fe200020006ff */
[----:B------:R-:W-:Y:S04]  /*74890*/  STL [R1+0x3f54], R29 ;  /* 0x003f541d01007387 */ /* 0x000fe80000100800 */
[----:B0-----:R-:W-:Y:S04]  /*748a0*/  STL.64 [R1+0x2a0], R20 ;  /* 0x0002a01401007387 */ /* 0x001fe80000100a00 */
[----:B------:R0:W-:Y:S01]  /*748b0*/  STL.64 [R1+0x2a8], R22 ;  /* 0x0002a81601007387 */ /* 0x0001e20000100a00 */
[----:B------:R-:W-:-:S02]  /*748c0*/  IMAD.MOV.U32 R27, RZ, RZ, R20 ;  /* 0x000000ffff1b7224 */ /* 0x000fc400078e0014 */
[----:B------:R-:W-:Y:S01]  /*748d0*/  IMAD.MOV.U32 R26, RZ, RZ, R21 ;  /* 0x000000ffff1a7224 */ /* 0x000fe200078e0015 */
[----:B0-----:R-:W3:Y:S04]  /*748e0*/  LDL.LU.64 R22, [R1+0x3fe0] ;  /* 0x003fe00001167983 */ /* 0x001ee80000300a00 */
[----:B------:R-:W4:Y:S01]  /*748f0*/  LDL.LU.64 R20, [R1+0x3fd8] ;  /* 0x003fd80001147983 */ /* 0x000f220000300a00 */
[----:B--2---:R-:W-:-:S15]  /*74900*/  HMMA.16816.F32 R12, R4, R8, R12 ;  /* 0x00000008040c723c */ /* 0x004fde000000180c */
[----:B------:R-:W-:-:S08]  /*74910*/  NOP ;  /* 0x0000000000007918 */ /* 0x000fd00000000000 */
[----:B------:R-:W-:Y:S04]  /*74920*/  STL.64 [R1], R12 ;  /* 0x0000000c01007387 */ /* 0x000fe80000100a00 */
[----:B------:R-:W-:Y:S04]  /*74930*/  STL.64 [R1+0x8], R14 ;  /* 0x0000080e01007387 */ /* 0x000fe80000100a00 */
[----:B------:R-:W0:Y:S02]  /*74940*/  LDSM.16.M88.4 R12, [R0+UR6+0x4000] ;  /* 0x00400006000c783b */ /* 0x000e240008000200 */
[----:B0-----:R-:W-:-:S02]  /*74950*/  IMAD.MOV.U32 R25, RZ, RZ, R12 ;  /* 0x000000ffff197224 */ /* 0x001fc400078e000c */
[----:B------:R0:W-:Y:S01]  /*74960*/  STL.64 [R1+0x2b0], R12 ;  /* 0x0002b00c01007387 */ /* 0x0001e20000100a00 */
[----:B------:R-:W-:-:S03]  /*74970*/  IMAD.MOV.U32 R24, RZ, RZ, R13 ;  /* 0x000000ffff187224 */ /* 0x000fc600078e000d */
[----:B------:R1:W-:Y:S04]  /*74980*/  STL.64 [R1+0x2b8], R14 ;  /* 0x0002b80e01007387 */ /* 0x0003e80000100a00 */
[----:B0-----:R-:W2:Y:S04]  /*74990*/  LDL.LU.64 R12, [R1+0x680] ;  /* 0x00068000010c7983 */ /* 0x001ea80000300a00 */
[----:B-1----:R-:W2:Y:S04]  /*749a0*/  LDL.LU.64 R14, [R1+0x688] ;  /* 0x00068800010e7983 */ /* 0x002ea80000300a00 */
[----:B------:R-:W-:Y:S04]  /*749b0*/  STL.64 [R1+0x3fc8], R26 ;  /* 0x003fc81a01007387 */ /* 0x000fe80000100a00 */
[----:B------:R0:W-:Y:S04]  /*749c0*/  STL.64 [R1+0x3fc0], R24 ;  /* 0x003fc01801007387 */ /* 0x0001e80000100a00 */
[----:B0-----:R-:W5:Y:S04]  /*749d0*/  LDL.LU.64 R24, [R1+0x580] ;  /* 0x0005800001187983 */ /* 0x001f680000300a00 */
[----:B------:R-:W5:Y:S01]  /*749e0*/  LDL.LU.64 R26, [R1+0x588] ;  /* 0x00058800011a7983 */ /* 0x000f620000300a00 */
[----:B---3--:R-:W-:-:S02]  /*749f0*/  F2FP.F16.E4M3.UNPACK_B R2, R23 ;  /* 0x00000017ff02723e */ /* 0x008fc400020006ff */
[----:B------:R-:W-:-:S07]  /*74a00*/  F2FP.F16.E4M3.UNPACK_B R3, R22 ;  /* 0x00000016ff03723e */ /* 0x000fce00020006ff */
[----:B-----5:R-:W-:-:S15]  /*74a10*/  HMMA.16816.F32 R24, R4, R2, R24 ;  /* 0x000000020418723c */ /* 0x020fde0000001818 */
[----:B------:R-:W-:-:S08]  /*74a20*/  NOP ;  /* 0x0000000000007918 */ /* 0x000fd00000000000 */
[----:B------:R-:W-:Y:S04]  /*74a30*/  STL.64 [R1+0x10], R24 ;  /* 0x0000101801007387 */ /* 0x000fe80000100a00 */
[----:B------:R-:W-:Y:S04]  /*74a40*/  STL.64 [R1+0x18], R26 ;  /* 0x0000181a01007387 */ /* 0x000fe80000100a00 */
[----:B------:R-:W0:Y:S04]  /*74a50*/  LDSM.16.M88.4 R24, [R0+UR6+0x4800] ;  /* 0x004800060018783b */ /* 0x000e280008000200 */
[----:B0-----:R-:W-:Y:S04]  /*74a60*/  STL.64 [R1+0x2c0], R24 ;  /* 0x0002c01801007387 */ /* 0x001fe80000100a00 */
[----:B------:R-:W-:Y:S04]  /*74a70*/  STL.64 [R1+0x2c8], R26 ;  /* 0x0002c81a01007387 */ /* 0x000fe80000100a00 */
[----:B------:R-:W0:Y:S04]  /*74a80*/  LDSM.16.M88.4 R24, [R0+UR6+0x5000] ;  /* 0x005000060018783b */ /* 0x000e280008000200 */
[----:B0-----:R-:W-:Y:S04]  /*74a90*/  STL.64 [R1+0x2e0], R24 ;  /* 0x0002e01801007387 */ /* 0x001fe80000100a00 */
[----:B------:R0:W-:Y:S04]  /*74aa0*/  STL.64 [R1+0x2e8], R26 ;  /* 0x0002e81a01007387 */ /* 0x0001e80000100a00 */
[----:B0-----:R-:W3:Y:S04]  /*74ab0*/  LDL R26, [R1+0x290] ;  /* 0x00029000011a7983 */ /* 0x001ee80000100800 */
[----:B------:R-:W3:Y:S01]  /*74ac0*/  LDL R27, [R1+0x294] ;  /* 0x00029400011b7983 */ /* 0x000ee20000100800 */
[----:B----4-:R-:W-:-:S02]  /*74ad0*/  F2FP.F16.E4M3.UNPACK_B R8, R21 ;  /* 0x00000015ff08723e */ /* 0x010fc400020006ff */
[----:B------:R-:W-:Y:S02]  /*74ae0*/  F2FP.F16.E4M3.UNPACK_B R9, R20 ;  /* 0x00000014ff09723e */ /* 0x000fe400020006ff */
[----:B------:R-:W-:Y:S02]  /*74af0*/  F2FP.F16.E4M3.UNPACK_B R2, R11 ;  /* 0x0000000bff02723e */ /* 0x000fe400020006ff */
[----:B------:R-:W-:-:S03]  /*74b00*/  F2FP.F16.E4M3.UNPACK_B R3, R10 ;  /* 0x0000000aff03723e */ /* 0x000fc600020006ff */
[----:B--2---:R-:W-:Y:S01]  /*74b10*/  HMMA.16816.F32 R8, R4, R8, R12 ;  /* 0x000000080408723c */ /* 0x004fe2000000180c */
[----:B---3--:R0:W-:Y:S04]  /*74b20*/  STL.64 [R1+0x3fd0], R26 ;  /* 0x003fd01a01007387 */ /* 0x0081e80000100a00 */
[----:B------:R-:W2:Y:S04]  /*74b30*/  LDL.LU.64 R24, [R1+0x570] ;  /* 0x0005700001187983 */ /* 0x000ea80000300a00 */
[----:B0-----:R-:W2:Y:S04]  /*74b40*/  LDL.LU.64 R26, [R1+0x578] ;  /* 0x00057800011a7983 */ /* 0x001ea80000300a00 */
[----:B------:R-:W3:Y:S04]  /*74b50*/  LDL.LU.64 R20, [R1+0x670] ;  /* 0x0006700001147983 */ /* 0x000ee80000300a00 */
[----:B------:R-:W3:Y:S04]  /*74b60*/  LDL.LU.64 R22, [R1+0x678] ;  /* 0x0006780001167983 */ /* 0x000ee80000300a00 */
[----:B------:R-:W4:Y:S04]  /*74b70*/  LDL.LU.64 R12, [R1+0x560] ;  /* 0x00056000010c7983 */ /* 0x000f280000300a00 */
[----:B------:R-:W4:Y:S04]  /*74b80*/  LDL.LU.64 R14, [R1+0x568] ;  /* 0x00056800010e7983 */ /* 0x000f280000300a00 */
[----:B------:R-:W-:Y:S04]  /*74b90*/  STL.64 [R1+0x20], R8 ;  /* 0x0000200801007387 */ /* 0x000fe80000100a00 */
[----:B------:R-:W-:Y:S04]  /*74ba0*/  STL.64 [R1+0x28], R10 ;  /* 0x0000280a01007387 */ /* 0x000fe80000100a00 */
[----:B------:R-:W0:Y:S02]  /*74bb0*/  LDSM.16.M88.4 R8, [R0+UR6+0x5800] ;  /* 0x005800060008783b */ /* 0x000e240008000200 */
[----:B0-----:R-:W-:-:S02]  /*74bc0*/  IMAD.MOV.U32 R29, RZ, RZ, R8 ;  /* 0x000000ffff1d7224 */ /* 0x001fc400078e0008 */
[----:B------:R-:W-:Y:S01]  /*74bd0*/  IMAD.MOV.U32 R28, RZ, RZ, R9 ;  /* 0x000000ffff1c7224 */ /* 0x000fe200078e0009 */
[----:B--2---:R-:W-:-:S15]  /*74be0*/  HMMA.16816.F32 R24, R4, R2, R24 ;  /* 0x000000020418723c */ /* 0x004fde0000001818 */
[----:B------:R-:W-:-:S08]  /*74bf0*/  NOP ;  /* 0x0000000000007918 */ /* 0x000fd00000000000 */
[----:B------:R-:W-:Y:S04]  /*74c00*/  STL.64 [R1+0x30], R24 ;  /* 0x0000301801007387 */ /* 0x000fe80000100a00 */
[----:B------:R-:W-:Y:S04]  /*74c10*/  STL.64 [R1+0x38], R26 ;  /* 0x0000381a01007387 */ /* 0x000fe80000100a00 */
[----:B------:R-:W0:Y:S04]  /*74c20*/  LDSM.16.M88.4 R24, [R0+UR6+0x6000] ;  /* 0x006000060018783b */ /* 0x000e280008000200 */
[----:B------:R1:W-:Y:S04]  /*74c30*/  STL.64 [R1+0x2d0], R8 ;  /* 0x0002d00801007387 */ /* 0x0003e80000100a00 */
[----:B------:R2:W-:Y:S01]  /*74c40*/  STL.64 [R1+0x2d8], R10 ;  /* 0x0002d80a01007387 */ /* 0x0005e20000100a00 */
[----:B------:R-:W-:-:S02]  /*74c50*/  F2FP.F16.E4M3.UNPACK_B R2, R17 ;  /* 0x00000011ff02723e */ /* 0x000fc400020006ff */
[----:B------:R-:W-:Y:S02]  /*74c60*/  F2FP.F16.E4M3.UNPACK_B R3, R16 ;  /* 0x00000010ff03723e */ /* 0x000fe400020006ff */
[----:B-1----:R-:W-:Y:S02]  /*74c70*/  F2FP.F16.E4M3.UNPACK_B R8, R19 ;  /* 0x00000013ff08723e */ /* 0x002fe400020006ff */
[----:B------:R-:W-:-:S03]  /*74c80*/  F2FP.F16.E4M3.UNPACK_B R9, R18 ;  /* 0x00000012ff09723e */ /* 0x000fc600020006ff */
[C---:B----4-:R-:W-:Y:S06]  /*74c90*/  HMMA.16816.F32 R12, R4.reuse, R2, R12 ;  /* 0x00000002040c723c */ /* 0x050fec000000180c */
[----:B---3--:R-:W-:Y:S01]  /*74ca0*/  HMMA.16816.F32 R20, R4, R8, R20 ;  /* 0x000000080414723c */ /* 0x008fe20000001814 */
[----:B0-----:R-:W-:Y:S01]  /*74cb0*/  STL.64 [R1+0x300], R24 ;  /* 0x0003001801007387 */ /* 0x001fe20000100a00 */
[----:B--2---:R-:W-:-:S03]  /*74cc0*/  IMAD.MOV.U32 R11, RZ, RZ, R24 ;  /* 0x000000ffff0b7224 */ /* 0x004fc600078e0018 */
[----:B------:R-:W-:Y:S01]  /*74cd0*/  STL.64 [R1+0x308], R26 ;  /* 0x0003081a01007387 */ /* 0x000fe20000100a00 */
[----:B------:R-:W-:-:S03]  /*74ce0*/  IMAD.MOV.U32 R10, RZ, RZ, R25 ;  /* 0x000000ffff0a7224 */ /* 0x000fc600078e0019 */
[----:B------:R-:W2:Y:S04]  /*74cf0*/  LDL.LU.64 R16, [R1+0x660] ;  /* 0x0006600001107983 */ /* 0x000ea80000300a00 */
[----:B------:R-:W0:Y:S04]  /*74d00*/  LDSM.16.M88.4 R24, [R0+UR6+0x6800] ;  /* 0x006800060018783b */ /* 0x000e280008000200 */
[----:B------:R-:W2:Y:S06]  /*74d10*/  LDL.LU.64 R18, [R1+0x668] ;  /* 0x0006680001127983 */ /* 0x000eac0000300a00 */
[----:B------:R-:W-:Y:S04]  /*74d20*/  STL.64 [R1+0x3ef8], R22 ;  /* 0x003ef81601007387 */ /* 0x000fe80000100a00 */
[----:B------:R1:W-:Y:S04]  /*74d30*/  STL.64 [R1+0x3ef0], R20 ;  /* 0x003ef01401007387 */ /* 0x0003e80000100a00 */
[----:B-1----:R-:W3:Y:S04]  /*74d40*/  LDL.LU.64 R20, [R1+0x5f0] ;  /* 0x0005f00001147983 */ /* 0x002ee80000300a00 */
[----:B------:R-:W3:Y:S04]  /*74d50*/  LDL.LU.64 R22, [R1+0x5f8] ;  /* 0x0005f80001167983 */ /* 0x000ee80000300a00 */
[----:B------:R-:W-:Y:S04]  /*74d60*/  STL.64 [R1+0x3f08], R14 ;  /* 0x003f080e01007387 */ /* 0x000fe80000100a00 */
[----:B------:R1:W-:Y:S04]  /*74d70*/  STL.64 [R1+0x3f00], R12 ;  /* 0x003f000c01007387 */ /* 0x0003e80000100a00 */
[----:B-1----:R-:W4:Y:S04]  /*74d80*/  LDL R12, [R1+0x2e0] ;  /* 0x0002e000010c7983 */ /* 0x002f280000100800 */
[----:B------:R-:W5:Y:S04]  /*74d90*/  LDL R13, [R1+0x2e4] ;  /* 0x0002e400010d7983 */ /* 0x000f680000100800 */
[----:B0-----:R-:W-:Y:S04]  /*74da0*/  STL.64 [R1+0x2f0], R24 ;  /* 0x0002f01801007387 */ /* 0x001fe80000100a00 */
[----:B------:R0:W-:Y:S04]  /*74db0*/  STL.64 [R1+0x2f8], R26 ;  /* 0x0002f81a01007387 */ /* 0x0001e80000100a00 */
[----:B0-----:R-:W2:Y:S02]  /*74dc0*/  LDL.LU.64 R26, [R1+0x3fd0] ;  /* 0x003fd000011a7983 */ /* 0x001ea40000300a00 */
[----:B--2---:R-:W-:-:S02]  /*74dd0*/  F2FP.F16.E4M3.UNPACK_B R8, R26 ;  /* 0x0000001aff08723e */ /* 0x004fc400020006ff */
[----:B------:R-:W-:Y:S02]  /*74de0*/  F2FP.F16.E4M3.UNPACK_B R9, R27 ;  /* 0x0000001bff09723e */ /* 0x000fe400020006ff */
[----:B------:R-:W0:Y:S04]  /*74df0*/  LDSM.16.M88.4 R24, [R0+UR6+0x7000] ;  /* 0x007000060018783b */ /* 0x000e280008000200 */
[----:B0-----:R-:W-:Y:S04]  /*74e00*/  STL.64 [R1+0x330], R24 ;  /* 0x0003301801007387 */ /* 0x001fe80000100a00 */
[----:B------:R0:W-:Y:S04]  /*74e10*/  STL.64 [R1+0x338], R26 ;  /* 0x0003381a01007387 */ /* 0x0001e80000100a00 */
[----:B0-----:R-:W2:Y:S04]  /*74e20*/  LDL.LU.64 R26, [R1+0x3fc8] ;  /* 0x003fc800011a7983 */ /* 0x001ea80000300a00 */
[----:B------:R-:W3:Y:S01]  /*74e30*/  LDL.LU.64 R24, [R1+0x3fc0] ;  /* 0x003fc00001187983 */ /* 0x000ee20000300a00 */
[----:B------:R-:W-:-:S15]  /*74e40*/  HMMA.16816.F32 R16, R4, R8, R16 ;  /* 0x000000080410723c */ /* 0x000fde0000001810 */
[----:B------:R-:W-:-:S08]  /*74e50*/  NOP ;  /* 0x0000000000007918 */ /* 0x000fd00000000000 */
[----:B------:R-:W-:Y:S04]  /*74e60*/  STL [R1+0x3eec], R16 ;  /* 0x003eec1001007387 */ /* 0x000fe80000100800 */
[----:B------:R0:W-:Y:S04]  /*74e70*/  STL [R1+0x3ee8], R17 ;  /* 0x003ee81101007387 */ /* 0x0001e80000100800 */
[----:B------:R-:W-:Y:S04]  /*74e80*/  STL [R1+0x3ee4], R18 ;  /* 0x003ee41201007387 */ /* 0x000fe80000100800 */
[----:B------:R1:W-:Y:S04]  /*74e90*/  STL [R1+0x3ee0], R19 ;  /* 0x003ee01301007387 */ /* 0x0003e80000100800 */
[----:B0-----:R-:W4:Y:S04]  /*74ea0*/  LDL.LU.64 R16, [R1+0x550] ;  /* 0x0005500001107983 */ /* 0x001f280000300a00 */
[----:B-1----:R-:W4:Y:S01]  /*74eb0*/  LDL.LU.64 R18, [R1+0x558] ;  /* 0x0005580001127983 */ /* 0x002f220000300a00 */
[----:B--2---:R-:W-:-:S02]  /*74ec0*/  F2FP.F16.E4M3.UNPACK_B R2, R27 ;  /* 0x0000001bff02723e */ /* 0x004fc400020006ff */
[----:B------:R-:W-:Y:S02]  /*74ed0*/  F2FP.F16.E4M3.UNPACK_B R3, R26 ;  /* 0x0000001aff03723e */ /* 0x000fe400020006ff */
[----:B---3--:R-:W-:Y:S02]  /*74ee0*/  F2FP.F16.E4M3.UNPACK_B R8, R25 ;  /* 0x00000019ff08723e */ /* 0x008fe400020006ff */
[----:B------:R-:W-:-:S03]  /*74ef0*/  F2FP.F16.E4M3.UNPACK_B R9, R24 ;  /* 0x00000018ff09723e */ /* 0x000fc600020006ff */
[----:B------:R-:W-:Y:S01]  /*74f00*/  HMMA.16816.F32 R24, R4, R2, R20 ;  /* 0x000000020418723c */ /* 0x000fe20000001814 */
[----:B------:R-:W2:Y:S04]  /*74f10*/  LDL R2, [R1+0x2c0] ;  /* 0x0002c00001027983 */ /* 0x000ea80000100800 */
[----:B------:R-:W3:Y:S04]  /*74f20*/  LDL R3, [R1+0x2c4] ;  /* 0x0002c40001037983 */ /* 0x000ee80000100800 */
[----:B------:R-:W0:-:S14]  /*74f30*/  LDSM.16.M88.4 R20, [R0+UR6+0x7800] ;  /* 0x007800060014783b */ /* 0x000e1c0008000200 */
[----:B------:R-:W-:Y:S04]  /*74f40*/  STL [R1+0x3edc], R24 ;  /* 0x003edc1801007387 */ /* 0x000fe80000100800 */
[----:B------:R1:W-:Y:S04]  /*74f50*/  STL [R1+0x3ed8], R25 ;  /* 0x003ed81901007387 */ /* 0x0003e80000100800 */
[----:B------:R-:W-:Y:S04]  /*74f60*/  STL [R1+0x3ed4], R26 ;  /* 0x003ed41a01007387 */ /* 0x000fe80000100800 */
[----:B------:R5:W-:Y:S04]  /*74f70*/  STL [R1+0x3ed0], R27 ;  /* 0x003ed01b01007387 */ /* 0x000be80000100800 */
[----:B-1----:R-:W4:Y:S04]  /*74f80*/  LDL.LU.64 R24, [R1+0x5e0] ;  /* 0x0005e00001187983 */ /* 0x002f280000300a00 */
[----:B-----5:R-:W4:Y:S04]  /*74f90*/  LDL.LU.64 R26, [R1+0x5e8] ;  /* 0x0005e800011a7983 */ /* 0x020f280000300a00 */
[----:B0-----:R0:W-:Y:S01]  /*74fa0*/  STL.64 [R1+0x320], R20 ;  /* 0x0003201401007387 */ /* 0x0011e20000100a00 */
[----:B------:R-:W-:-:S03]  /*74fb0*/  IMAD.MOV.U32 R15, RZ, RZ, R20 ;  /* 0x000000ffff0f7224 */ /* 0x000fc600078e0014 */
[----:B------:R1:W-:Y:S01]  /*74fc0*/  STL.64 [R1+0x328], R22 ;  /* 0x0003281601007387 */ /* 0x0003e20000100a00 */
[----:B------:R-:W-:-:S03]  /*74fd0*/  IMAD.MOV.U32 R14, RZ, RZ, R21 ;  /* 0x000000ffff0e7224 */ /* 0x000fc600078e0015 */
[----:B0-----:R-:W5:Y:S04]  /*74fe0*/  LDL.LU.64 R20, [R1+0x520] ;  /* 0x0005200001147983 */ /* 0x001f680000300a00 */
[----:B-1----:R-:W5:Y:S01]  /*74ff0*/  LDL.LU.64 R22, [R1+0x528] ;  /* 0x0005280001167983 */ /* 0x002f620000300a00 */
[----:B--2---:R-:W-:Y:S02]  /*75000*/  F2FP.F16.E4M3.UNPACK_B R2, R2 ;  /* 0x00000002ff02723e */ /* 0x004fe400020006ff */
[----:B---3--:R-:W-:Y:S01]  /*75010*/  F2FP.F16.E4M3.UNPACK_B R3, R3 ;  /* 0x00000003ff03723e */ /* 0x008fe200020006ff */
[----:B----4-:R-:W-:-:S15]  /*75020*/  HMMA.16816.F32 R24, R4, R8, R24 ;  /* 0x000000080418723c */ /* 0x010fde0000001818 */
[----:B------:R-:W-:-:S08]  /*75030*/  NOP ;  /* 0x0000000000007918 */ /* 0x000fd00000000000 */
[----:B------:R-:W-:Y:S04]  /*75040*/  STL.64 [R1+0x40], R24 ;  /* 0x0000401801007387 */ /* 0x000fe80000100a00 */
[----:B------:R0:W-:Y:S02]  /*75050*/  STL.64 [R1+0x48], R26 ;  /* 0x0000481a01007387 */ /* 0x0001e40000100a00 */
[----:B0-----:R-:W-:-:S15]  /*75060*/  HMMA.16816.F32 R24, R4, R2, R16 ;  /* 0x000000020418723c */ /* 0x001fde0000001810 */
[----:B------:R-:W-:-:S09]  /*75070*/  NOP ;  /* 0x0000000000007918 */ /* 0x000fd20000000000 */
[----:B------:R-:W-:Y:S02]  /*75080*/  IMAD.MOV.U32 R16, RZ, RZ, R24 ;  /* 0x000000ffff107224 */ /* 0x000fe400078e0018 */
[----:B------:R-:W-:Y:S02]  /*75090*/  IMAD.MOV.U32 R17, RZ, RZ, R25 ;  /* 0x000000ffff117224 */ /* 0x000fe400078e0019 */
[----:B------:R-:W-:Y:S02]  /*750a0*/  IMAD.MOV.U32 R18, RZ, RZ, R26 ;  /* 0x000000ffff127224 */ /* 0x000fe400078e001a */
[----:B------:R-:W-:Y:S02]  /*750b0*/  IMAD.MOV.U32 R19, RZ, RZ, R27 ;  /* 0x000000ffff137224 */ /* 0x000fe400078e001b */
[----:B------:R-:W0:Y:S01]  /*750c0*/  LDSM.16.M88.4 R24, [R0+UR6+0x8000] ;  /* 0x008000060018783b */ /* 0x000e220008000200 */
[----:B------:R-:W-:Y:S02]  /*750d0*/  F2FP.F16.E4M3.UNPACK_B R8, R12 ;  /* 0x0000000cff08723e */ /* 0x000fe400020006ff */
[----:B------:R-:W-:Y:S01]  /*750e0*/  F2FP.F16.E4M3.UNPACK_B R9, R13 ;  /* 0x0000000dff09723e */ /* 0x000fe200020006ff */
[----:B------:R-:W-:Y:S04]  /*750f0*/  STL.64 [R1+0x3f18], R18 ;  /* 0x003f181201007387 */ /* 0x000fe80000100a00 */
[----:B------:R5:W-:Y:S02]  /*75100*/  STL.64 [R1+0x3f10], R16 ;  /* 0x003f101001007387 */ /* 0x000be40000100a00 */
[----:B-----5:R-:W-:Y:S01]  /*75110*/  HMMA.16816.F32 R16, R4, R8, R20 ;  /* 0x000000080410723c */ /* 0x020fe20000001814 */
[----:B0-----:R-:W-:-:S02]  /*75120*/  IMAD.MOV.U32 R13, RZ, RZ, R24 ;  /* 0x000000ffff0d7224 */ /* 0x001fc400078e0018 */
[----:B------:R-:W-:Y:S01]  /*75130*/  IMAD.MOV.U32 R12, RZ, RZ, R25 ;  /* 0x000000ffff0c7224 */ /* 0x000fe200078e0019 */
[----:B------:R0:W-:Y:S04]  /*75140*/  STL.64 [R1+0x310], R24 ;  /* 0x0003101801007387 */ /* 0x0001e80000100a00 */
[----:B------:R1:W-:Y:S04]  /*75150*/  STL.64 [R1+0x318], R26 ;  /* 0x0003181a01007387 */ /* 0x0003e80000100a00 */
[----:B------:R-:W-:Y:S04]  /*75160*/  STL.64 [R1+0x3fb8], R14 ;  /* 0x003fb80e01007387 */ /* 0x000fe80000100a00 */
[----:B------:R-:W-:Y:S04]  /*75170*/  STL.64 [R1+0x3fb0], R12 ;  /* 0x003fb00c01007387 */ /* 0x000fe80000100a00 */
[----:B------:R-:W2:Y:S04]  /*75180*/  LDL.LU.64 R20, [R1+0x5d0] ;  /* 0x0005d00001147983 */ /* 0x000ea80000300a00 */
[----:B------:R-:W2:Y:S04]  /*75190*/  LDL.LU.64 R22, [R1+0x5d8] ;  /* 0x0005d80001167983 */ /* 0x000ea80000300a00 */
[----:B------:R-:W3:Y:S01]  /*751a0*/  LDSM.16.M88.4 R12, [R0+UR6+0x8800] ;  /* 0x00880006000c783b */ /* 0x000ee20008000200 */
[----:B0-----:R-:W-:-:S02]  /*751b0*/  IMAD.MOV.U32 R24, RZ, RZ, R16 ;  /* 0x000000ffff187224 */ /* 0x001fc400078e0010 */
[----:B-1----:R-:W-:Y:S02]  /*751c0*/  IMAD.MOV.U32 R26, RZ, RZ, R18 ;  /* 0x000000ffff1a7224 */ /* 0x002fe400078e0012 */
[----:B------:R-:W-:Y:S02]  /*751d0*/  IMAD.MOV.U32 R27, RZ, RZ, R19 ;  /* 0x000000ffff1b7224 */ /* 0x000fe400078e0013 */
[----:B------:R-:W-:-:S03]  /*751e0*/  IMAD.MOV.U32 R25, RZ, RZ, R17 ;  /* 0x000000ffff197224 */ /* 0x000fc600078e0011 */
[----:B------:R-:W-:Y:S04]  /*751f0*/  STL.64 [R1+0x3f28], R26 ;  /* 0x003f281a01007387 */ /* 0x000fe80000100a00 */
[----:B------:R-:W-:Y:S04]  /*75200*/  STL.64 [R1+0x3f20], R24 ;  /* 0x003f201801007387 */ /* 0x000fe80000100a00 */
[----:B---3--:R0:W-:Y:S01]  /*75210*/  STL.64 [R1+0x340], R12 ;  /* 0x0003400c01007387 */ /* 0x0081e20000100a00 */
[----:B------:R-:W-:-:S03]  /*75220*/  IMAD.MOV.U32 R17, RZ, RZ, R12 ;  /* 0x000000ffff117224 */ /* 0x000fc600078e000c */
[----:B------:R1:W-:Y:S01]  /*75230*/  STL.64 [R1+0x348], R14 ;  /* 0x0003480e01007387 */ /* 0x0003e20000100a00 */
[----:B------:R-:W-:-:S03]  /*75240*/  IMAD.MOV.U32 R16, RZ, RZ, R13 ;  /* 0x000000ffff107224 */ /* 0x000fc600078e000d */
[----:B0-----:R-:W3:Y:S04]  /*75250*/  LDL.LU.64 R12, [R1+0x540] ;  /* 0x00054000010c7983 */ /* 0x001ee80000300a00 */
[----:B-1----:R-:W3:Y:S04]  /*75260*/  LDL.LU.64 R14, [R1+0x548] ;  /* 0x00054800010e7983 */ /* 0x002ee80000300a00 */
[----:B------:R-:W-:Y:S04]  /*75270*/  STL.64 [R1+0x3fa8], R16 ;  /* 0x003fa81001007387 */ /* 0x000fe80000100a00 */
[----:B------:R-:W0:Y:S01]  /*75280*/  LDSM.16.M88.4 R16, [R0+UR6+0x9000] ;  /* 0x009000060010783b */ /* 0x000e220008000200 */
[----:B------:R-:W-:-:S02]  /*75290*/  F2FP.F16.E4M3.UNPACK_B R2, R29 ;  /* 0x0000001dff02723e */ /* 0x000fc400020006ff */
[----:B------:R-:W-:Y:S01]  /*752a0*/  F2FP.F16.E4M3.UNPACK_B R3, R28 ;  /* 0x0000001cff03723e */ /* 0x000fe200020006ff */
[----:B0-----:R0:W-:Y:S04]  /*752b0*/  STL.64 [R1+0x350], R16 ;  /* 0x0003501001007387 */ /* 0x0011e80000100a00 */
[----:B------:R1:W-:Y:S04]  /*752c0*/  STL.64 [R1+0x358], R18 ;  /* 0x0003581201007387 */ /* 0x0003e80000100a00 */
[----:B------:R-:W4:Y:S04]  /*752d0*/  LDL.LU.64 R24, [R1+0x5c0] ;  /* 0x0005c00001187983 */ /* 0x000f280000300a00 */
[----:B------:R-:W4:Y:S04]  /*752e0*/  LDL.LU.64 R26, [R1+0x5c8] ;  /* 0x0005c800011a7983 */ /* 0x000f280000300a00 */
[----:B0-----:R-:W5:Y:S04]  /*752f0*/  LDL.LU.64 R16, [R1+0x510] ;  /* 0x0005100001107983 */ /* 0x001f680000300a00 */
[----:B-1----:R-:W5:Y:S01]  /*75300*/  LDL.LU.64 R18, [R1+0x518] ;  /* 0x0005180001127983 */ /* 0x002f620000300a00 */
[----:B------:R-:W-:-:S02]  /*75310*/  F2FP.F16.E4M3.UNPACK_B R8, R11 ;  /* 0x0000000bff08723e */ /* 0x000fc400020006ff */
[----:B------:R-:W-:Y:S01]  /*75320*/  F2FP.F16.E4M3.UNPACK_B R9, R10 ;  /* 0x0000000aff09723e */ /* 0x000fe200020006ff */
[----:B--2---:R-:W-:Y:S01]  /*75330*/  HMMA.16816.F32 R20, R4, R2, R20 ;  /* 0x000000020414723c */ /* 0x004fe20000001814 */
[----:B------:R-:W2:Y:S04]  /*75340*/  LDL R2, [R1+0x2f0] ;  /* 0x0002f00001027983 */ /* 0x000ea80000100800 */
[----:B------:R-:W4:-:S15]  /*75350*/  LDL R3, [R1+0x2f4] ;  /* 0x0002f40001037983 */ /* 0x000f1e0000100800 */
[----:B------:R-:W-:-:S03]  /*75360*/  NOP ;  /* 0x0000000000007918 */ /* 0x000fc60000000000 */
[----:B------:R-:W-:Y:S04]  /*75370*/  STL.64 [R1+0x80], R20 ;  /* 0x0000801401007387 */ /* 0x000fe80000100a00 */
[----:B------:R-:W-:Y:S04]  /*75380*/  STL.64 [R1+0x88], R22 ;  /* 0x0000881601007387 */ /* 0x000fe80000100a00 */
[----:B------:R-:W0:Y:S01]  /*75390*/  LDSM.16.M88.4 R20, [R0+UR6+0x9800] ;  /* 0x009800060014783b */ /* 0x000e220008000200 */
[----:B---3--:R-:W-:Y:S03]  /*753a0*/  HMMA.16816.F32 R12, R4, R8, R12 ;  /* 0x00000008040c723c */ /* 0x008fe6000000180c */
[----:B0-----:R0:W-:Y:S04]  /*753b0*/  STL.64 [R1+0x360], R20 ;  /* 0x0003601401007387 */ /* 0x0011e80000100a00 */
[----:B------:R1:W-:Y:S04]  /*753c0*/  STL.64 [R1+0x368], R22 ;  /* 0x0003681601007387 */ /* 0x0003e80000100a00 */
[----:B------:R-:W3:Y:S04]  /*753d0*/  LDL R8, [R1+0x330] ;  /* 0x0003300001087983 */ /* 0x000ee80000100800 */
[----:B------:R-:W5:Y:S08]  /*753e0*/  LDL R9, [R1+0x334] ;  /* 0x0003340001097983 */ /* 0x000f700000100800 */
[----:B------:R-:W-:Y:S04]  /*753f0*/  STL.64 [R1+0x90], R12 ;  /* 0x0000900c01007387 */ /* 0x000fe80000100a00 */
[----:B------:R-:W-:Y:S04]  /*75400*/  STL.64 [R1+0x98], R14 ;  /* 0x0000980e01007387 */ /* 0x000fe80000100a00 */
[----:B------:R-:W1:Y:S01]  /*75410*/  LDSM.16.M88.4 R12, [R0+UR6+0xa000] ;  /* 0x00a00006000c783b */ /* 0x000e620008000200 */
[----:B------:R-:W-:-:S02]  /*75420*/  IMAD.MOV.U32 R29, RZ, RZ, R20 ;  /* 0x000000ffff1d7224 */ /* 0x000fc400078e0014 */
[----:B------:R-:W-:Y:S02]  /*75430*/  IMAD.MOV.U32 R28, RZ, RZ, R21 ;  /* 0x000000ffff1c7224 */ /* 0x000fe400078e0015 */
[----:B0-----:R-:W5:Y:S04]  /*75440*/  LDL.LU.64 R20, [R1+0x530] ;  /* 0x0005300001147983 */ /* 0x001f680000300a00 */
[----:B-1----:R-:W5:Y:S04]  /*75450*/  LDL.LU.64 R22, [R1+0x538] ;  /* 0x0005380001167983 */ /* 0x002f680000300a00 */
[----:B------:R-:W-:Y:S04]  /*75460*/  STL.64 [R1+0x380], R12 ;  /* 0x0003800c01007387 */ /* 0x000fe80000100a00 */
[----:B------:R0:W-:Y:S04]  /*75470*/  STL.64 [R1+0x388], R14 ;  /* 0x0003880e01007387 */ /* 0x0001e80000100a00 */
[----:B0-----:R-:W5:Y:S01]  /*75480*/  LDL.LU.64 R14, [R1+0x3fb8] ;  /* 0x003fb800010e7983 */ /* 0x001f620000300a00 */
[----:B------:R-:W-:-:S02]  /*75490*/  IMAD.MOV.U32 R11, RZ, RZ, R12 ;  /* 0x000000ffff0b7224 */ /* 0x000fc400078e000c */
[----:B------:R-:W-:Y:S02]  /*754a0*/  IMAD.MOV.U32 R10, RZ, RZ, R13 ;  /* 0x000000ffff0a7224 */ /* 0x000fe400078e000d */
[----:B------:R-:W5:Y:S01]  /*754b0*/  LDL.LU.64 R12, [R1+0x3fb0] ;  /* 0x003fb000010c7983 */ /* 0x000f620000300a00 */
[----:B--2---:R-:W-:Y:S02]  /*754c0*/  F2FP.F16.E4M3.UNPACK_B R2, R2 ;  /* 0x00000002ff02723e */ /* 0x004fe400020006ff */
[----:B----4-:R-:W-:-:S07]  /*754d0*/  F2FP.F16.E4M3.UNPACK_B R3, R3 ;  /* 0x00000003ff03723e */ /* 0x010fce00020006ff */
[----:B------:R-:W-:-:S15]  /*754e0*/  HMMA.16816.F32 R24, R4, R2, R24 ;  /* 0x000000020418723c */ /* 0x000fde0000001818 */
[----:B------:R-:W-:-:S08]  /*754f0*/  NOP ;  /* 0x0000000000007918 */ /* 0x000fd00000000000 */
[----:B------:R-:W-:Y:S04]  /*75500*/  STL.64 [R1+0xa0], R24 ;  /* 0x0000a01801007387 */ /* 0x000fe80000100a00 */
[----:B------:R0:W-:Y:S01]  /*75510*/  STL.64 [R1+0xa8], R26 ;  /* 0x0000a81a01007387 */ /* 0x0001e20000100a00 */
[----:B---3--:R-:W-:Y:S02]  /*75520*/  F2FP.F16.E4M3.UNPACK_B R8, R8 ;  /* 0x00000008ff08723e */ /* 0x008fe400020006ff */
[----:B-----5:R-:W-:-:S07]  /*75530*/  F2FP.F16.E4M3.UNPACK_B R9, R9 ;  /* 0x00000009ff09723e */ /* 0x020fce00020006ff */
[----:B0-----:R-:W-:Y:S01]  /*75540*/  HMMA.16816.F32 R24, R4, R8, R16 ;  /* 0x000000080418723c */ /* 0x001fe20000001810 */
[----:B------:R-:W0:-:S15]  /*75550*/  LDSM.16.M88.4 R16, [R0+UR6+0xa800] ;  /* 0x00a800060010783b */ /* 0x000e1e0008000200 */
[----:B------:R-:W-:-:S07]  /*75560*/  NOP ;  /* 0x0000000000007918 */ /* 0x000fce0000000000 */
[----:B------:R-:W-:Y:S04]  /*75570*/  STL.64 [R1+0xb0], R24 ;  /* 0x0000b01801007387 */ /* 0x000fe80000100a00 */
[----:B------:R1:W-:Y:S04]  /*75580*/  STL.64 [R1+0xb8], R26 ;  /* 0x0000b81a01007387 */ /* 0x0003e80000100a00 */
[----:B0-----:R-:W-:Y:S01]  /*75590*/  STL.64 [R1+0x370], R16 ;  /* 0x0003701001007387 */ /* 0x001fe20000100a00 */
[----:B-1----:R-:W-:-:S03]  /*755a0*/  IMAD.MOV.U32 R27, RZ, RZ, R16 ;  /* 0x000000ffff1b7224 */ /* 0x002fc600078e0010 */
[----:B------:R-:W-:Y:S01]  /*755b0*/  STL.64 [R1+0x378], R18 ;  /* 0x0003781201007387 */ /* 0x000fe20000100a00 */
[----:B------:R-:W-:-:S03]  /*755c0*/  IMAD.MOV.U32 R26, RZ, RZ, R17 ;  /* 0x000000ffff1a7224 */ /* 0x000fc600078e0011 */
[----:B------:R-:W0:Y:S01]  /*755d0*/  LDSM.16.M88.4 R16, [R0+UR6+0xb000] ;  /* 0x00b000060010783b */ /* 0x000e220008000200 */
[----:B------:R-:W-:Y:S02]  /*755e0*/  F2FP.F16.E4M3.UNPACK_B R2, R15 ;  /* 0x0000000fff02723e */ /* 0x000fe400020006ff */
[----:B------:R-:W-:-:S07]  /*755f0*/  F2FP.F16.E4M3.UNPACK_B R3, R14 ;  /* 0x0000000eff03723e */ /* 0x000fce00020006ff */
[----:B------:R-:W-:Y:S01]  /*75600*/  HMMA.16816.F32 R20, R4, R2, R20 ;  /* 0x000000020414723c */ /* 0x000fe20000001814 */
[----:B0-----:R0:W-:Y:S01]  /*75610*/  STL.64 [R1+0x390], R16 ;  /* 0x0003901001007387 */ /* 0x0011e20000100a00 */
[----:B------:R-:W-:-:S03]  /*75620*/  IMAD.MOV.U32 R15, RZ, RZ, R16 ;  /* 0x000000ffff0f7224 */ /* 0x000fc600078e0010 */
[----:B------:R-:W-:Y:S01]  /*75630*/  STL.64 [R1+0x398], R18 ;  /* 0x0003981201007387 */ /* 0x000fe20000100a00 */
[----:B------:R-:W-:-:S03]  /*75640*/  IMAD.MOV.U32 R14, RZ, RZ, R17 ;  /* 0x000000ffff0e7224 */ /* 0x000fc600078e0011 */
[----:B0-----:R-:W2:-:S14]  /*75650*/  LDL.LU.64 R16, [R1+0x3fa8] ;  /* 0x003fa80001107983 */ /* 0x001e9c0000300a00 */
[----:B------:R-:W-:Y:S04]  /*75660*/  STL.64 [R1+0xc0], R20 ;  /* 0x0000c01401007387 */ /* 0x000fe80000100a00 */
[----:B------:R-:W-:Y:S04]  /*75670*/  STL.64 [R1+0xc8], R22 ;  /* 0x0000c81601007387 */ /* 0x000fe80000100a00 */
[----:B------:R-:W0:Y:S04]  /*75680*/  LDSM.16.M88.4 R20, [R0+UR6+0xb800] ;  /* 0x00b800060014783b */ /* 0x000e280008000200 */
[----:B0-----:R-:W-:Y:S04]  /*75690*/  STL.64 [R1+0x3a0], R20 ;  /* 0x0003a01401007387 */ /* 0x001fe80000100a00 */
[----:B------:R-:W-:Y:S04]  /*756a0*/  STL.64 [R1+0x3a8], R22 ;  /* 0x0003a81601007387 */ /* 0x000fe80000100a00 */
[----:B------:R0:W-:Y:S04]  /*756b0*/  STL.64 [R1+0x3f88], R14 ;  /* 0x003f880e01007387 */ /* 0x0001e80000100a00 */
[----:B0-----:R-:W3:Y:S04]  /*756c0*/  LDL R14, [R1+0x350] ;  /* 0x00035000010e7983 */ /* 0x001ee80000100800 */
[----:B------:R-:W3:Y:S01]  /*756d0*/  LDL R15, [R1+0x354] ;  /* 0x00035400010f7983 */ /* 0x000ee20000100800 */
[----:B------:R-:W-:-:S02]  /*756e0*/  F2FP.F16.E4M3.UNPACK_B R8, R13 ;  /* 0x0000000dff08723e */ /* 0x000fc400020006ff */
[----:B------:R-:W-:Y:S01]  /*756f0*/  F2FP.F16.E4M3.UNPACK_B R9, R12 ;  /* 0x0000000cff09723e */ /* 0x000fe200020006ff */
[----:B------:R-:W-:Y:S02]  /*75700*/  IMAD.MOV.U32 R13, RZ, RZ, R20 ;  /* 0x000000ffff0d7224 */ /* 0x000fe400078e0014 */
[----:B------:R-:W-:Y:S02]  /*75710*/  IMAD.MOV.U32 R12, RZ, RZ, R21 ;  /* 0x000000ffff0c7224 */ /* 0x000fe400078e0015 */
[----:B------:R-:W0:Y:S04]  /*75720*/  LDSM.16.M88.4 R20, [R0+UR6+0xc000] ;  /* 0x00c000060014783b */ /* 0x000e280008000200 */
[----:B------:R1:W-:Y:S04]  /*75730*/  STL.64 [R1+0x3f80], R12 ;  /* 0x003f800c01007387 */ /* 0x0003e80000100a00 */
[----:B---3--:R3:W-:Y:S04]  /*75740*/  STL.64 [R1+0x3fa0], R14 ;  /* 0x003fa00e01007387 */ /* 0x0087e80000100a00 */
[----:B-1----:R-:W4:Y:S04]  /*75750*/  LDL.LU.64 R12, [R1+0x650] ;  /* 0x00065000010c7983 */ /* 0x002f280000300a00 */
[----:B---3--:R-:W4:Y:S01]  /*75760*/  LDL.LU.64 R14, [R1+0x658] ;  /* 0x00065800010e7983 */ /* 0x008f220000300a00 */
[----:B0-----:R-:W-:-:S03]  /*75770*/  IMAD.MOV.U32 R25, RZ, RZ, R20 ;  /* 0x000000ffff197224 */ /* 0x001fc600078e0014 */
[----:B------:R0:W-:Y:S01]  /*75780*/  STL.64 [R1+0x3b0], R20 ;  /* 0x0003b01401007387 */ /* 0x0001e20000100a00 */
[----:B------:R-:W-:-:S03]  /*75790*/  IMAD.MOV.U32 R24, RZ, RZ, R21 ;  /* 0x000000ffff187224 */ /* 0x000fc600078e0015 */
[----:B------:R1:W-:Y:S01]  /*757a0*/  STL.64 [R1+0x3b8], R22 ;  /* 0x0003b81601007387 */ /* 0x0003e20000100a00 */
[----:B--2---:R-:W-:Y:S02]  /*757b0*/  F2FP.F16.E4M3.UNPACK_B R2, R17 ;  /* 0x00000011ff02723e */ /* 0x004fe400020006ff */
[----:B------:R-:W-:Y:S01]  /*757c0*/  F2FP.F16.E4M3.UNPACK_B R3, R16 ;  /* 0x00000010ff03723e */ /* 0x000fe200020006ff */
[----:B0-----:R-:W2:Y:S04]  /*757d0*/  LDL.LU.64 R20, [R1+0x630] ;  /* 0x0006300001147983 */ /* 0x001ea80000300a00 */
[----:B-1----:R-:W2:Y:S04]  /*757e0*/  LDL.LU.64 R22, [R1+0x638] ;  /* 0x0006380001167983 */ /* 0x002ea80000300a00 */
[----:B------:R-:W-:Y:S04]  /*757f0*/  STL.64 [R1+0x3f98], R26 ;  /* 0x003f981a01007387 */ /* 0x000fe80000100a00 */
[----:B------:R0:W-:Y:S04]  /*75800*/  STL.64 [R1+0x3f90], R24 ;  /* 0x003f901801007387 */ /* 0x0001e80000100a00 */
[----:B0-----:R-:W3:Y:S04]  /*75810*/  LDL.LU.64 R24, [R1+0x640] ;  /* 0x0006400001187983 */ /* 0x001ee80000300a00 */
[----:B------:R-:W3:Y:S04]  /*75820*/  LDL.LU.64 R26, [R1+0x648] ;  /* 0x00064800011a7983 */ /* 0x000ee80000300a00 */
[----:B------:R-:W5:Y:S04]  /*75830*/  LDL.LU.64 R16, [R1+0x620] ;  /* 0x0006200001107983 */ /* 0x000f680000300a00 */
[----:B------:R-:W5:Y:S01]  /*75840*/  LDL.LU.64 R18, [R1+0x628] ;  /* 0x0006280001127983 */ /* 0x000f620000300a00 */
[----:B----4-:R-:W-:-:S15]  /*75850*/  HMMA.16816.F32 R12, R4, R8, R12 ;  /* 0x00000008040c723c */ /* 0x010fde000000180c */
[----:B------:R-:W-:-:S08]  /*75860*/  NOP ;  /* 0x0000000000007918 */ /* 0x000fd00000000000 */
[----:B------:R-:W-:Y:S04]  /*75870*/  STL.64 [R1+0xd0], R12 ;  /* 0x0000d00c01007387 */ /* 0x000fe80000100a00 */
[----:B------:R-:W-:Y:S04]  /*75880*/  STL.64 [R1+0xd8], R14 ;  /* 0x0000d80e01007387 */ /* 0x000fe80000100a00 */
[----:B------:R-:W0:Y:S04]  /*75890*/  LDSM.16.M88.4 R12, [R0+UR6+0xc800] ;  /* 0x00c80006000c783b */ /* 0x000e280008000200 */
[----:B0-----:R-:W-:Y:S04]  /*758a0*/  STL.64 [R1+0x3c0], R12 ;  /* 0x0003c00c01007387 */ /* 0x001fe80000100a00 */
[----:B------:R0:W-:Y:S04]  /*758b0*/  STL.64 [R1+0x3c8], R14 ;  /* 0x0003c80e01007387 */ /* 0x0001e80000100a00 */
[----:B0-----:R-:W4:Y:S04]  /*758c0*/  LDL.LU.64 R14, [R1+0x3fa0] ;  /* 0x003fa000010e7983 */ /* 0x001f280000300a00 */
[----:B------:R-:W5:Y:S01]  /*758d0*/  LDL.LU.64 R12, [R1+0x5b0] ;  /* 0x0005b000010c7983 */ /* 0x000f620000300a00 */
[----:B---3--:R-:W-:Y:S01]  /*758e0*/  HMMA.16816.F32 R24, R4, R2, R24 ;  /* 0x000000020418723c */ /* 0x008fe20000001818 */
[----:B----4-:R-:W-:-:S02]  /*758f0*/  F2FP.F16.E4M3.UNPACK_B R8, R14 ;  /* 0x0000000eff08723e */ /* 0x010fc400020006ff */
[----:B------:R-:W-:Y:S02]  /*75900*/  F2FP.F16.E4M3.UNPACK_B R9, R15 ;  /* 0x0000000fff09723e */ /* 0x000fe400020006ff */
[----:B------:R-:W3:-:S15]  /*75910*/  LDL.LU.64 R14, [R1+0x5b8] ;  /* 0x0005b800010e7983 */ /* 0x000ede0000300a00 */
[----:B------:R-:W-:-:S03]  /*75920*/  NOP ;  /* 0x0000000000007918 */ /* 0x000fc60000000000 */
[----:B------:R-:W-:Y:S04]  /*75930*/  STL.64 [R1+0xe0], R24 ;  /* 0x0000e01801007387 */ /* 0x000fe80000100a00 */
[----:B------:R-:W-:Y:S04]  /*75940*/  STL.64 [R1+0xe8], R26 ;  /* 0x0000e81a01007387 */ /* 0x000fe80000100a00 */
[----:B------:R-:W0:Y:S01]  /*75950*/  LDSM.16.M88.4 R24, [R0+UR6+0xd000] ;  /* 0x00d000060018783b */ /* 0x000e220008000200 */
[----:B------:R-:W-:Y:S02]  /*75960*/  F2FP.F16.E4M3.UNPACK_B R2, R29 ;  /* 0x0000001dff02723e */ /* 0x000fe400020006ff */
[----:B------:R-:W-:Y:S01]  /*75970*/  F2FP.F16.E4M3.UNPACK_B R3, R28 ;  /* 0x0000001cff03723e */ /* 0x000fe200020006ff */
[----:B0-----:R-:W-:Y:S04]  /*75980*/  STL.64 [R1+0x3e0], R24 ;  /* 0x0003e01801007387 */ /* 0x001fe80000100a00 */
[----:B------:R2:W-:Y:S02]  /*75990*/  STL.64 [R1+0x3e8], R26 ;  /* 0x0003e81a01007387 */ /* 0x0005e40000100a00 */
[----:B--2---:R-:W-:Y:S02]  /*759a0*/  HMMA.16816.F32 R24, R4, R8, R20 ;  /* 0x000000080418723c */ /* 0x004fe40000001814 */
[----:B------:R-:W0:Y:S05]  /*759b0*/  LDSM.16.M88.4 R20, [R0+UR6+0xd800] ;  /* 0x00d800060014783b */ /* 0x000e2a0008000200 */
[----:B------:R-:W-:-:S02]  /*759c0*/  F2FP.F16.E4M3.UNPACK_B R8, R11 ;  /* 0x0000000bff08723e */ /* 0x000fc400020006ff */
[----:B------:R-:W-:-:S14]  /*759d0*/  F2FP.F16.E4M3.UNPACK_B R9, R10 ;  /* 0x0000000aff09723e */ /* 0x000fdc00020006ff */
[----:B------:R-:W-:Y:S04]  /*759e0*/  STL.64 [R1+0xf0], R24 ;  /* 0x0000f01801007387 */ /* 0x000fe80000100a00 */
[----:B------:R-:W-:Y:S04]  /*759f0*/  STL.64 [R1+0xf8], R26 ;  /* 0x0000f81a01007387 */ /* 0x000fe80000100a00 */
[----:B------:R-:W1:Y:S01]  /*75a00*/  LDSM.16.M88.4 R24, [R0+UR6+0xe000] ;  /* 0x00e000060018783b */ /* 0x000e620008000200 */
[----:B-----5:R-:W-:Y:S03]  /*75a10*/  HMMA.16816.F32 R16, R4, R2, R16 ;  /* 0x000000020410723c */ /* 0x020fe60000001810 */
[----:B0-----:R0:W-:Y:S01]  /*75a20*/  STL.64 [R1+0x3f0], R20 ;  /* 0x0003f01401007387 */ /* 0x0011e20000100a00 */
[----:B------:R-:W-:-:S03]  /*75a30*/  IMAD.MOV.U32 R29, RZ, RZ, R20 ;  /* 0x000000ffff1d7224 */ /* 0x000fc600078e0014 */
[----:B------:R2:W-:Y:S01]  /*75a40*/  STL.64 [R1+0x3f8], R22 ;  /* 0x0003f81601007387 */ /* 0x0005e20000100a00 */
[----:B------:R-:W-:-:S03]  /*75a50*/  IMAD.MOV.U32 R28, RZ, RZ, R21 ;  /* 0x000000ffff1c7224 */ /* 0x000fc600078e0015 */
[----:B0-----:R-:W4:Y:S04]  /*75a60*/  LDL.LU.64 R20, [R1+0x5a0] ;  /* 0x0005a00001147983 */ /* 0x001f280000300a00 */
[----:B--2---:R-:W4:Y:S08]  /*75a70*/  LDL.LU.64 R22, [R1+0x5a8] ;  /* 0x0005a80001167983 */ /* 0x004f300000300a00 */
[----:B------:R-:W-:Y:S04]  /*75a80*/  STL.64 [R1+0x100], R16 ;  /* 0x0001001001007387 */ /* 0x000fe80000100a00 */
[----:B------:R0:W-:Y:S04]  /*75a90*/  STL.64 [R1+0x108], R18 ;  /* 0x0001081201007387 */ /* 0x0001e80000100a00 */
[----:B-1----:R-:W-:Y:S04]  /*75aa0*/  STL.64 [R1+0x400], R24 ;  /* 0x0004001801007387 */ /* 0x002fe80000100a00 */
[----:B------:R1:W-:Y:S01]  /*75ab0*/  STL.64 [R1+0x408], R26 ;  /* 0x0004081a01007387 */ /* 0x0003e20000100a00 */
[----:B0-----:R-:W-:-:S02]  /*75ac0*/  IMAD.MOV.U32 R19, RZ, RZ, R24 ;  /* 0x000000ffff137224 */ /* 0x001fc400078e0018 */
[----:B------:R-:W-:Y:S01]  /*75ad0*/  IMAD.MOV.U32 R18, RZ, RZ, R25 ;  /* 0x000000ffff127224 */ /* 0x000fe200078e0019 */
[----:B-1----:R-:W2:Y:S04]  /*75ae0*/  LDL.LU.64 R26, [R1+0x3f98] ;  /* 0x003f9800011a7983 */ /* 0x002ea80000300a00 */
[----:B------:R-:W5:Y:S01]  /*75af0*/  LDL.LU.64 R24, [R1+0x3f90] ;  /* 0x003f900001187983 */ /* 0x000f620000300a00 */
[----:B---3--:R-:W-:Y:S03]  /*75b00*/  HMMA.16816.F32 R8, R4, R8, R12 ;  /* 0x000000080408723c */ /* 0x008fe6000000180c */
[----:B------:R-:W0:-:S15]  /*75b10*/  LDSM.16.M88.4 R12, [R0+UR6+0xe800] ;  /* 0x00e80006000c783b */ /* 0x000e1e0008000200 */
[----:B------:R-:W-:-:S05]  /*75b20*/  NOP ;  /* 0x0000000000007918 */ /* 0x000fca0000000000 */
[----:B------:R-:W-:Y:S04]  /*75b30*/  STL.64 [R1+0x110], R8 ;  /* 0x0001100801007387 */ /* 0x000fe80000100a00 */
[----:B------:R1:W-:Y:S04]  /*75b40*/  STL.64 [R1+0x118], R10 ;  /* 0x0001180a01007387 */ /* 0x0003e80000100a00 */
[----:B0-----:R-:W-:Y:S01]  /*75b50*/  STL.64 [R1+0x410], R12 ;  /* 0x0004100c01007387 */ /* 0x001fe20000100a00 */
[----:B-1----:R-:W-:-:S03]  /*75b60*/  IMAD.MOV.U32 R11, RZ, RZ, R12 ;  /* 0x000000ffff0b7224 */ /* 0x002fc600078e000c */
[----:B------:R-:W-:Y:S01]  /*75b70*/  STL.64 [R1+0x418], R14 ;  /* 0x0004180e01007387 */ /* 0x000fe20000100a00 */
[----:B------:R-:W-:-:S03]  /*75b80*/  IMAD.MOV.U32 R10, RZ, RZ, R13 ;  /* 0x000000ffff0a7224 */ /* 0x000fc600078e000d */
[----:B------:R-:W0:Y:S02]  /*75b90*/  LDSM.16.M88.4 R12, [R0+UR6+0xf000] ;  /* 0x00f00006000c783b */ /* 0x000e240008000200 */
[----:B0-----:R-:W-:Y:S02]  /*75ba0*/  IMAD.MOV.U32 R17, RZ, RZ, R12 ;  /* 0x000000ffff117224 */ /* 0x001fe400078e000c */
[----:B------:R-:W-:Y:S01]  /*75bb0*/  STL.64 [R1+0x420], R12 ;  /* 0x0004200c01007387 */ /* 0x000fe20000100a00 */
[----:B------:R-:W-:-:S03]  /*75bc0*/  IMAD.MOV.U32 R16, RZ, RZ, R13 ;  /* 0x000000ffff107224 */ /* 0x000fc600078e000d */
[----:B------:R0:W-:Y:S04]  /*75bd0*/  STL.64 [R1+0x428], R14 ;  /* 0x0004280e01007387 */ /* 0x0001e80000100a00 */
[----:B0-----:R-:W3:Y:S04]  /*75be0*/  LDL.LU.64 R14, [R1+0x3f88] ;  /* 0x003f8800010e7983 */ /* 0x001ee80000300a00 */
[----:B------:R-:W5:Y:S04]  /*75bf0*/  LDL.LU.64 R12, [R1+0x3f80] ;  /* 0x003f8000010c7983 */ /* 0x000f680000300a00 */
[----:B------:R-:W-:Y:S04]  /*75c00*/  STL.64 [R1+0x3f68], R18 ;  /* 0x003f681201007387 */ /* 0x000fe80000100a00 */
[----:B------:R0:W-:Y:S04]  /*75c10*/  STL.64 [R1+0x3f60], R16 ;  /* 0x003f601001007387 */ /* 0x0001e80000100a00 */
[----:B0-----:R-:W4:Y:S04]  /*75c20*/  LDL.LU.64 R16, [R1+0x6a0] ;  /* 0x0006a00001107983 */ /* 0x001f280000300a00 */
[----:B------:R-:W4:Y:S01]  /*75c30*/  LDL.LU.64 R18, [R1+0x6a8] ;  /* 0x0006a80001127983 */ /* 0x000f220000300a00 */
[----:B--2---:R-:W-:-:S02]  /*75c40*/  F2FP.F16.E4M3.UNPACK_B R2, R27 ;  /* 0x0000001bff02723e */ /* 0x004fc400020006ff */
[----:B------:R-:W-:-:S07]  /*75c50*/  F2FP.F16.E4M3.UNPACK_B R3, R26 ;  /* 0x0000001aff03723e */ /* 0x000fce00020006ff */
[----:B----4-:R-:W-:Y:S01]  /*75c60*/  HMMA.16816.F32 R16, R4, R2, R16 ;  /* 0x000000020410723c */ /* 0x010fe20000001810 */
[----:B---3--:R-:W-:Y:S02]  /*75c70*/  F2FP.F16.E4M3.UNPACK_B R8, R15 ;  /* 0x0000000fff08723e */ /* 0x008fe400020006ff */
[----:B------:R-:W-:-:S15]  /*75c80*/  F2FP.F16.E4M3.UNPACK_B R9, R14 ;  /* 0x0000000eff09723e */ /* 0x000fde00020006ff */
[----:B------:R-:W-:-:S05]  /*75c90*/  NOP ;  /* 0x0000000000007918 */ /* 0x000fca0000000000 */
[----:B------:R-:W-:Y:S04]  /*75ca0*/  STL.64 [R1+0x130], R16 ;  /* 0x0001301001007387 */ /* 0x000fe80000100a00 */
[----:B------:R0:W-:Y:S02]  /*75cb0*/  STL.64 [R1+0x138], R18 ;  /* 0x0001381201007387 */ /* 0x0001e40000100a00 */
[----:B0-----:R-:W-:Y:S02]  /*75cc0*/  HMMA.16816.F32 R16, R4, R8, R20 ;  /* 0x000000080410723c */ /* 0x001fe40000001814 */
[----:B------:R-:W2:Y:S04]  /*75cd0*/  LDL.LU.64 R20, [R1+0x610] ;  /* 0x0006100001147983 */ /* 0x000ea80000300a00 */
[----:B------:R-:W2:-:S15]  /*75ce0*/  LDL.LU.64 R22, [R1+0x618] ;  /* 0x0006180001167983 */ /* 0x000e9e0000300a00 */
[----:B------:R-:W-:-:S02]  /*75cf0*/  NOP ;  /* 0x0000000000007918 */ /* 0x000fc40000000000 */
[----:B------:R0:W-:Y:S04]  /*75d00*/  STL.64 [R1+0x140], R16 ;  /* 0x0001401001007387 */ /* 0x0001e80000100a00 */
[----:B------:R1:W-:Y:S04]  /*75d10*/  STL.64 [R1+0x148], R18 ;  /* 0x0001481201007387 */ /* 0x0003e80000100a00 */
[----:B0-----:R-:W3:Y:S04]  /*75d20*/  LDL.LU.64 R16, [R1+0x690] ;  /* 0x0006900001107983 */ /* 0x001ee80000300a00 */
[----:B-1----:R-:W4:Y:S01]  /*75d30*/  LDL.LU.64 R18, [R1+0x698] ;  /* 0x0006980001127983 */ /* 0x002f220000300a00 */
[----:B-----5:R-:W-:-:S02]  /*75d40*/  F2FP.F16.E4M3.UNPACK_B R8, R13 ;  /* 0x0000000dff08723e */ /* 0x020fc400020006ff */
[----:B------:R-:W-:Y:S02]  /*75d50*/  F2FP.F16.E4M3.UNPACK_B R9, R12 ;  /* 0x0000000cff09723e */ /* 0x000fe400020006ff */
[----:B------:R-:W0:Y:S04]  /*75d60*/  LDSM.16.M88.4 R12, [R0+UR6+0xf800] ;  /* 0x00f80006000c783b */ /* 0x000e280008000200 */
[----:B----4-:R-:W-:Y:S04]  /*75d70*/  STL.64 [R1+0x3f78], R18 ;  /* 0x003f781201007387 */ /* 0x010fe80000100a00 */
[----:B---3--:R1:W-:Y:S04]  /*75d80*/  STL.64 [R1+0x3f70], R16 ;  /* 0x003f701001007387 */ /* 0x0083e80000100a00 */
[----:B-1----:R-:W3:Y:S04]  /*75d90*/  LDL.LU.64 R16, [R1+0x590] ;  /* 0x0005900001107983 */ /* 0x002ee80000300a00 */
[----:B------:R-:W3:Y:S01]  /*75da0*/  LDL.LU.64 R18, [R1+0x598] ;  /* 0x0005980001127983 */ /* 0x000ee20000300a00 */
[----:B------:R-:W-:-:S02]  /*75db0*/  F2FP.F16.E4M3.UNPACK_B R2, R25 ;  /* 0x00000019ff02723e */ /* 0x000fc400020006ff */
[----:B------:R-:W-:Y:S01]  /*75dc0*/  F2FP.F16.E4M3.UNPACK_B R3, R24 ;  /* 0x00000018ff03723e */ /* 0x000fe200020006ff */
[C---:B--2---:R-:W-:Y:S01]  /*75dd0*/  HMMA.16816.F32 R20, R4.reuse, R8, R20 ;  /* 0x000000080414723c */ /* 0x044fe20000001814 */
[----:B0-----:R0:W-:Y:S04]  /*75de0*/  STL.64 [R1+0x430], R12 ;  /* 0x0004300c01007387 */ /* 0x0011e80000100a00 */
[----:B------:R1:W-:Y:S04]  /*75df0*/  STL.64 [R1+0x438], R14 ;  /* 0x0004380e01007387 */ /* 0x0003e80000100a00 */
[----:B0-----:R-:W2:Y:S04]  /*75e00*/  LDL.LU.64 R12, [R1+0x1a0] ;  /* 0x0001a000010c7983 */ /* 0x001ea80000300a00 */
[----:B-1----:R-:W2:Y:S04]  /*75e10*/  LDL.LU.64 R14, [R1+0x1a8] ;  /* 0x0001a800010e7983 */ /* 0x002ea80000300a00 */
[----:B------:R0:W-:Y:S04]  /*75e20*/  STL [R1+0x3bf0], R0 ;  /* 0x003bf00001007387 */ /* 0x0001e80000100800 */
[----:B0-----:R-:W4:Y:S04]  /*75e30*/  LDL R0, [R1+0x3e4] ;  /* 0x0003e40001007983 */ /* 0x001f280000100800 */
[----:B------:R-:W5:Y:S04]  /*75e40*/  LDL.LU.64 R24, [R1+0x1c0] ;  /* 0x0001c00001187983 */ /* 0x000f680000300a00 */
[----:B------:R-:W5:Y:S04]  /*75e50*/  LDL.LU.64 R26, [R1+0x1c8] ;  /* 0x0001c800011a7983 */ /* 0x000f680000300a00 */
[----:B------:R-:W2:Y:S04]  /*75e60*/  LDL R8, [R1+0x3c0] ;  /* 0x0003c00001087983 */ /* 0x000ea80000100800 */
[----:B------:R-:W4:Y:S04]  /*75e70*/  LDL R9, [R1+0x3c4] ;  /* 0x0003c40001097983 */ /* 0x000f280000100800 */
[----:B------:R0:W-:Y:S04]  /*75e80*/  STL.64 [R1+0x150], R20 ;  /* 0x0001501401007387 */ /* 0x0001e80000100a00 */
[----:B------:R1:W-:Y:S04]  /*75e90*/  STL.64 [R1+0x158], R22 ;  /* 0x0001581601007387 */ /* 0x0003e80000100a00 */
[----:B0-----:R-:W5:Y:S04]  /*75ea0*/  LDL.LU.64 R20, [R1+0x1b0] ;  /* 0x0001b00001147983 */ /* 0x001f680000300a00 */
[----:B-1----:R-:W5:Y:S01]  /*75eb0*/  LDL.LU.64 R22, [R1+0x1b8] ;  /* 0x0001b80001167983 */ /* 0x002f620000300a00 */
[----:B---3--:R-:W-:-:S15]  /*75ec0*/  HMMA.16816.F32 R16, R4, R2, R16 ;  /* 0x000000020410723c */ /* 0x008fde0000001810 */
[----:B------:R-:W-:-:S08]  /*75ed0*/  NOP ;  /* 0x0000000000007918 */ /* 0x000fd00000000000 */
[----:B------:R-:W-:Y:S04]  /*75ee0*/  STL.64 [R1+0x180], R16 ;  /* 0x0001801001007387 */ /* 0x000fe80000100a00 */
[----:B------:R0:W-:Y:S04]  /*75ef0*/  STL.64 [R1+0x188], R18 ;  /* 0x0001881201007387 */ /* 0x0001e80000100a00 */
[----:B0-----:R-:W3:Y:S04]  /*75f00*/  LDL.LU.64 R18, [R1+0x3f78] ;  /* 0x003f780001127983 */ /* 0x001ee80000300a00 */
[----:B------:R-:W3:Y:S04]  /*75f10*/  LDL.LU.64 R16, [R1+0x3f70] ;  /* 0x003f700001107983 */ /* 0x000ee80000300a00 */
[----:B------:R-:W5:Y:S01]  /*75f20*/  LDL R3, [R1+0x3e0] ;  /* 0x0003e00001037983 */ /* 0x000f620000100800 */
[----:B--2---:R-:W-:-:S02]  /*75f30*/  F2FP.F16.E4M3.UNPACK_B R8, R8 ;  /* 0x00000008ff08723e */ /* 0x004fc400020006ff */
[----:B----4-:R-:W-:-:S07]  /*75f40*/  F2FP.F16.E4M3.UNPACK_B R9, R9 ;  /* 0x00000009ff09723e */ /* 0x010fce00020006ff */
[----:B---3--:R-:W-:Y:S01]  /*75f50*/  HMMA.16816.F32 R16, R4, R8, R16 ;  /* 0x000000080410723c */ /* 0x008fe20000001810 */
[----:B-----5:R-:W-:Y:S02]  /*75f60*/  F2FP.F16.E4M3.UNPACK_B R2, R3 ;  /* 0x00000003ff02723e */ /* 0x020fe400020006ff */
[----:B------:R-:W-:-:S04]  /*75f70*/  F2FP.F16.E4M3.UNPACK_B R3, R0 ;  /* 0x00000000ff03723e */ /* 0x000fc800020006ff */
[----:B------:R-:W-:Y:S02]  /*75f80*/  F2FP.F16.E4M3.UNPACK_B R8, R29 ;  /* 0x0000001dff08723e */ /* 0x000fe400020006ff */
[----:B------:R-:W-:Y:S01]  /*75f90*/  F2FP.F16.E4M3.UNPACK_B R9, R28 ;  /* 0x0000001cff09723e */ /* 0x000fe200020006ff */
[C---:B------:R-:W-:Y:S06]  /*75fa0*/  HMMA.16816.F32 R12, R4.reuse, R2, R12 ;  /* 0x00000002040c723c */ /* 0x040fec000000180c */
[----:B------:R-:W-:Y:S07]  /*75fb0*/  HMMA.16816.F32 R24, R4, R8, R24 ;  /* 0x000000080418723c */ /* 0x000fee0000001818 */
[----:B------:R-:W-:Y:S04]  /*75fc0*/  STL.64 [R1+0x190], R16 ;  /* 0x0001901001007387 */ /* 0x000fe80000100a00 */
[----:B------:R0:W-:Y:S04]  /*75fd0*/  STL.64 [R1+0x198], R18 ;  /* 0x0001981201007387 */ /* 0x0001e80000100a00 */
[----:B0-----:R-:W2:Y:S04]  /*75fe0*/  LDL.LU.64 R18, [R1+0x3f68] ;  /* 0x003f680001127983 */ /* 0x001ea80000300a00 */
[----:B------:R-:W3:Y:S04]  /*75ff0*/  LDL.LU.64 R16, [R1+0x3f60] ;  /* 0x003f600001107983 */ /* 0x000ee80000300a00 */
[----:B------:R0:W-:Y:S04]  /*76000*/  STL.64 [R1+0x1a0], R12 ;  /* 0x0001a00c01007387 */ /* 0x0001e80000100a00 */
[----:B------:R1:W-:Y:S01]  /*76010*/  STL.64 [R1+0x1a8], R14 ;  /* 0x0001a80e01007387 */ /* 0x0003e20000100a00 */
[----:B------:R-:W-:-:S03]  /*76020*/  F2FP.F16.E4M3.UNPACK_B R9, R10 ;  /* 0x0000000aff09723e */ /* 0x000fc600020006ff */
[----:B0-----:R-:W4:Y:S04]  /*76030*/  LDL.LU.64 R12, [R1+0x160] ;  /* 0x00016000010c7983 */ /* 0x001f280000300a00 */
[----:B-1----:R-:W4:Y:S04]  /*76040*/  LDL.LU.64 R14, [R1+0x168] ;  /* 0x00016800010e7983 */ /* 0x002f280000300a00 */
[----:B------:R-:W-:Y:S04]  /*76050*/  STL.64 [R1+0x1c0], R24 ;  /* 0x0001c01801007387 */ /* 0x000fe80000100a00 */
[----:B------:R-:W-:Y:S04]  /*76060*/  STL.64 [R1+0x1c8], R26 ;  /* 0x0001c81a01007387 */ /* 0x000fe80000100a00 */
[----:B------:R-:W5:Y:S01]  /*76070*/  LDL.LU R10, [R1+0x788] ;  /* 0x00078800010a7983 */ /* 0x000f620000300800 */
[----:B--2---:R-:W-:-:S02]  /*76080*/  F2FP.F16.E4M3.UNPACK_B R2, R19 ;  /* 0x00000013ff02723e */ /* 0x004fc400020006ff */
[----:B------:R-:W-:-:S07]  /*76090*/  F2FP.F16.E4M3.UNPACK_B R3, R18 ;  /* 0x00000012ff03723e */ /* 0x000fce00020006ff */
[----:B------:R-:W-:Y:S01]  /*760a0*/  HMMA.16816.F32 R20, R4, R2, R20 ;  /* 0x000000020414723c */ /* 0x000fe20000001814 */
[----:B-----5:R0:W-:-:S15]  /*760b0*/  STL [R1+0x3f5c], R10 ;  /* 0x003f5c0a01007387 */ /* 0x0201de0000100800 */
[----:B------:R-:W-:-:S07]  /*760c0*/  NOP ;  /* 0x0000000000007918 */ /* 0x000fce0000000000 */
[----:B------:R-:W-:Y:S04]  /*760d0*/  STL.64 [R1+0x1d0], R20 ;  /* 0x0001d01401007387 */ /* 0x000fe80000100a00 */
[----:B------:R-:W-:Y:S04]  /*760e0*/  STL.64 [R1+0x1d8], R22 ;  /* 0x0001d81601007387 */ /* 0x000fe80000100a00 */
[----:B0-----:R-:W2:Y:S04]  /*760f0*/  LDL.LU R10, [R1+0x77c] ;  /* 0x00077c00010a7983 */ /* 0x001ea80000300800 */
[----:B------:R-:W5:Y:S01]  /*76100*/  LDL.LU R29, [R1+0x784] ;  /* 0x00078400011d7983 */ /* 0x000f620000300800 */
[----:B------:R-:W-:-:S07]  /*76110*/  F2FP.F16.E4M3.UNPACK_B R8, R11 ;  /* 0x0000000bff08723e */ /* 0x000fce00020006ff */
[----:B----4-:R-:W-:Y:S01]  /*76120*/  HMMA.16816.F32 R12, R4, R8, R12 ;  /* 0x00000008040c723c */ /* 0x010fe2000000180c */
[----:B-----5:R0:W-:Y:S04]  /*76130*/  STL [R1+0x3f58], R29 ;  /* 0x003f581d01007387 */ /* 0x0201e80000100800 */
[----:B0-----:R-:W4:Y:S04]  /*76140*/  LDL.LU R29, [R1+0x78c] ;  /* 0x00078c00011d7983 */ /* 0x001f280000300800 */
[----:B------:R-:W5:Y:S04]  /*76150*/  LDL.LU R28, [R1+0x79c] ;  /* 0x00079c00011c7983 */ /* 0x000f680000300800 */
[----:B------:R-:W5:Y:S04]  /*76160*/  LDL.LU R11, [R1+0x794] ;  /* 0x00079400010b7983 */ /* 0x000f680000300800 */
[----:B------:R-:W2:Y:S04]  /*76170*/  LDL.LU R8, [R1+0x774] ;  /* 0x0007740001087983 */ /* 0x000ea80000300800 */
[----:B------:R-:W5:Y:S04]  /*76180*/  LDL.LU R9, [R1+0x780] ;  /* 0x0007800001097983 */ /* 0x000f680000300800 */
[----:B------:R-:W-:Y:S04]  /*76190*/  STL.64 [R1+0x1f0], R12 ;  /* 0x0001f00c01007387 */ /* 0x000fe80000100a00 */
[----:B------:R-:W-:Y:S04]  /*761a0*/  STL.64 [R1+0x1f8], R14 ;  /* 0x0001f80e01007387 */ /* 0x000fe80000100a00 */
[----:B------:R-:W4:Y:S04]  /*761b0*/  LDL.LU R24, [R1] ;  /* 0x0000000001187983 */ /* 0x000f280000300800 */
[----:B------:R-:W4:Y:S04]  /*761c0*/  LDL.LU R25, [R1+0x4] ;  /* 0x0000040001197983 */ /* 0x000f280000300800 */
[----:B------:R-:W2:Y:S04]  /*761d0*/  LDL.LU R26, [R1+0x8] ;  /* 0x00000800011a7983 */ /* 0x000ea80000300800 */
[----:B------:R-:W2:Y:S01]  /*761e0*/  LDL.LU R27, [R1+0xc] ;  /* 0x00000c00011b7983 */ /* 0x000ea20000300800 */
[----:B---3--:R-:W-:-:S02]  /*761f0*/  F2FP.F16.E4M3.UNPACK_B R3, R16 ;  /* 0x00000010ff03723e */ /* 0x008fc400020006ff */
[----:B------:R-:W-:Y:S01]  /*76200*/  F2FP.F16.E4M3.UNPACK_B R2, R17 ;  /* 0x00000011ff02723e */ /* 0x000fe200020006ff */
[----:B--2---:R-:W-:Y:S04]  /*76210*/  STL.64 [R1+0x3f38], R26 ;  /* 0x003f381a01007387 */ /* 0x004fe80000100a00 */
[----:B----4-:R-:W-:Y:S04]  /*76220*/  STL.64 [R1+0x3f30], R24 ;  /* 0x003f301801007387 */ /* 0x010fe80000100a00 */
[----:B------:R-:W2:Y:S04]  /*76230*/  LDL.LU R16, [R1+0x10] ;  /* 0x0000100001107983 */ /* 0x000ea80000300800 */
[----:B------:R-:W2:Y:S04]  /*76240*/  LDL.LU R17, [R1+0x14] ;  /* 0x0000140001117983 */ /* 0x000ea80000300800 */
[----:B------:R-:W3:Y:S04]  /*76250*/  LDL.LU R18, [R1+0x18] ;  /* 0x0000180001127983 */ /* 0x000ee80000300800 */
[----:B------:R-:W3:Y:S01]  /*76260*/  LDL.LU R19, [R1+0x1c] ;  /* 0x00001c0001137983 */ /* 0x000ee20000300800 */
[----:B------:R-:W-:-:S03]  /*76270*/  IMAD R8, R8, 0x100, R10 ;  /* 0x0000010008087824 */ /* 0x000fc600078e020a */
[----:B---3--:R-:W-:Y:S04]  /*76280*/  STL.64 [R1+0x3f48], R18 ;  /* 0x003f481201007387 */ /* 0x008fe80000100a00 */
[----:B--2---:R0:W-:Y:S04]  /*76290*/  STL.64 [R1+0x3f40], R16 ;  /* 0x003f401001007387 */ /* 0x0041e80000100a00 */
[----:B0-----:R-:W2:Y:S04]  /*762a0*/  LDL.LU.64 R16, [R1+0x120] ;  /* 0x0001200001107983 */ /* 0x001ea80000300a00 */
[----:B------:R-:W2:Y:S04]  /*762b0*/  LDL.LU.64 R18, [R1+0x128] ;  /* 0x0001280001127983 */ /* 0x000ea80000300a00 */
[----:B------:R-:W3:Y:S04]  /*762c0*/  LDL.LU R0, [R1+0x264] ;  /* 0x0002640001007983 */ /* 0x000ee80000300800 */
[----:B------:R-:W4:Y:S04]  /*762d0*/  LDL.LU R12, [R1+0x20] ;  /* 0x00002000010c7983 */ /* 0x000f280000300800 */
[----:B------:R-:W4:Y:S04]  /*762e0*/  LDL.LU R13, [R1+0x24] ;  /* 0x00002400010d7983 */ /* 0x000f280000300800 */
[----:B------:R-:W4:Y:S04]  /*762f0*/  LDL.LU R14, [R1+0x28] ;  /* 0x00002800010e7983 */ /* 0x000f280000300800 */
[----:B------:R-:W4:Y:S04]  /*76300*/  LDL.LU R15, [R1+0x2c] ;  /* 0x00002c00010f7983 */ /* 0x000f280000300800 */
[----:B------:R-:W3:Y:S04]  /*76310*/  LDL.LU.64 R24, [R1+0x170] ;  /* 0x0001700001187983 */ /* 0x000ee80000300a00 */
[----:B------:R-:W3:Y:S04]  /*76320*/  LDL.LU.64 R26, [R1+0x178] ;  /* 0x00017800011a7983 */ /* 0x000ee80000300a00 */
[----:B------:R-:W4:Y:S04]  /*76330*/  LDL.LU R20, [R1+0x30] ;  /* 0x0000300001147983 */ /* 0x000f280000300800 */
[----:B------:R-:W4:Y:S04]  /*76340*/  LDL.LU R21, [R1+0x34] ;  /* 0x0000340001157983 */ /* 0x000f280000300800 */
[----:B------:R-:W4:Y:S04]  /*76350*/  LDL.LU R22, [R1+0x38] ;  /* 0x0000380001167983 */ /* 0x000f280000300800 */
[----:B------:R-:W4:Y:S04]  /*76360*/  LDL.LU R23, [R1+0x3c] ;  /* 0x00003c0001177983 */ /* 0x000f280000300800 */
[----:B------:R-:W5:Y:S02]  /*76370*/  LDL.LU R10, [R1+0x3f5c] ;  /* 0x003f5c00010a7983 */ /* 0x000f640000300800 */
[----:B-----5:R-:W-:-:S02]  /*76380*/  IMAD R10, R10, 0x100, R29 ;  /* 0x000001000a0a7824 */ /* 0x020fc400078e021d */
[----:B------:R-:W5:Y:S01]  /*76390*/  LDL.LU R29, [R1+0x3f58] ;  /* 0x003f5800011d7983 */ /* 0x000f620000300800 */
[----:B--2---:R-:W-:Y:S01]  /*763a0*/  HMMA.16816.F32 R16, R4, R2, R16 ;  /* 0x000000020410723c */ /* 0x004fe20000001810 */
[----:B------:R-:W-:Y:S02]  /*763b0*/  IMAD R11, R11, 0x100, R28 ;  /* 0x000001000b0b7824 */ /* 0x000fe400078e021c */
[----:B-----5:R-:W-:Y:S02]  /*763c0*/  IMAD R9, R9, 0x100, R29 ;  /* 0x0000010009097824 */ /* 0x020fe400078e021d */
[----:B------:R-:W2:Y:S04]  /*763d0*/  LDL.LU R29, [R1+0x3f54] ;  /* 0x003f5400011d7983 */ /* 0x000ea80000300800 */
[----:B------:R-:W5:-:S14]  /*763e0*/  LDL.LU R28, [R1+0x3f50] ;  /* 0x003f5000011c7983 */ /* 0x000f5c0000300800 */
[----:B------:R-:W-:Y:S04]  /*763f0*/  STL.64 [R1+0x1e0], R16 ;  /* 0x0001e01001007387 */ /* 0x000fe80000100a00 */
[----:B------:R0:W-:Y:S04]  /*76400*/  STL.64 [R1+0x1e8], R18 ;  /* 0x0001e81201007387 */ /* 0x0001e80000100a00 */
[----:B0-----:R-:W4:Y:S04]  /*76410*/  LDL.LU.64 R18, [R1+0x3f48] ;  /* 0x003f480001127983 */ /* 0x001f280000300a00 */
[----:B------:R-:W4:Y:S04]  /*76420*/  LDL.LU.64 R16, [R1+0x3f40] ;  /* 0x003f400001107983 */ /* 0x000f280000300a00 */
[----:B------:R-:W3:Y:S04]  /*76430*/  LDL R2, [R1+0x430] ;  /* 0x0004300001027983 */ /* 0x000ee80000100800 */
[----:B------:R-:W2:Y:S01]  /*76440*/  LDL R3, [R1+0x434] ;  /* 0x0004340001037983 */ /* 0x000ea20000100800 */
[----:B---3--:R-:W-:-:S02]  /*76450*/  F2FP.F16.E4M3.UNPACK_B R2, R2 ;  /* 0x00000002ff02723e */ /* 0x008fc400020006ff */
[----:B--2---:R-:W-:-:S07]  /*76460*/  F2FP.F16.E4M3.UNPACK_B R3, R3 ;  /* 0x00000003ff03723e */ /* 0x004fce00020006ff */
[----:B------:R-:W-:Y:S01]  /*76470*/  HMMA.16816.F32 R4, R4, R2, R24 ;  /* 0x000000020404723c */ /* 0x000fe20000001818 */
[----:B------:R-:W2:Y:S04]  /*76480*/  LDL.LU.64 R26, [R1+0x3f38] ;  /* 0x003f3800011a7983 */ /* 0x000ea80000300a00 */
[----:B------:R-:W2:Y:S01]  /*76490*/  LDL.LU.64 R24, [R1+0x3f30] ;  /* 0x003f300001187983 */ /* 0x000ea20000300a00 */
[----:B------:R-:W-:Y:S02]  /*764a0*/  F2FP.F16.E4M3.UNPACK_B R8, R8 ;  /* 0x00000008ff08723e */ /* 0x000fe400020006ff */
[----:B------:R-:W-:Y:S02]  /*764b0*/  F2FP.F16.E4M3.UNPACK_B R10, R10 ;  /* 0x0000000aff0a723e */ /* 0x000fe400020006ff */
[----:B------:R-:W-:-:S02]  /*764c0*/  F2FP.F16.E4M3.UNPACK_B R9, R9 ;  /* 0x00000009ff09723e */ /* 0x000fc400020006ff */
[----:B------:R-:W-:Y:S02]  /*764d0*/  F2FP.F16.E4M3.UNPACK_B R11, R11 ;  /* 0x0000000bff0b723e */ /* 0x000fe400020006ff */
[----:B-----5:R-:W-:Y:S02]  /*764e0*/  F2FP.F16.E4M3.UNPACK_B R28, R28.H1 ;  /* 0x0000001cff1c723e */ /* 0x020fe400030006ff */
[----:B------:R-:W-:Y:S01]  /*764f0*/  F2FP.F16.E4M3.UNPACK_B R29, R29.H1 ;  /* 0x0000001dff1d723e */ /* 0x000fe200030006ff */
[----:B------:R-:W3:Y:S04]  /*76500*/  LDL.LU R2, [R1+0x240] ;  /* 0x0002400001027983 */ /* 0x000ee80000300800 */
[----:B------:R-:W5:Y:S04]  /*76510*/  LDL.LU R3, [R1+0x244] ;  /* 0x0002440001037983 */ /* 0x000f680000300800 */
[----:B------:R0:W-:Y:S04]  /*76520*/  STL.64 [R1+0x220], R4 ;  /* 0x0002200401007387 */ /* 0x0001e80000100a00 */
[----:B------:R1:W-:Y:S04]  /*76530*/  STL.64 [R1+0x228], R6 ;  /* 0x0002280601007387 */ /* 0x0003e80000100a00 */
[----:B0-----:R-:W4:Y:S04]  /*76540*/  LDL.LU R4, [R1+0x250] ;  /* 0x0002500001047983 */ /* 0x001f280000300800 */
[----:B------:R-:W4:Y:S04]  /*76550*/  LDL.LU R5, [R1+0x254] ;  /* 0x0002540001057983 */ /* 0x000f280000300800 */
[----:B-1----:R-:W4:Y:S04]  /*76560*/  LDL.LU R6, [R1+0x290] ;  /* 0x0002900001067983 */ /* 0x002f280000300800 */
[----:B------:R-:W4:Y:S01]  /*76570*/  LDL.LU R7, [R1+0x294] ;  /* 0x0002940001077983 */ /* 0x000f220000300800 */
[----:B--2---:R-:W-:-:S15]  /*76580*/  HMMA.16816.F32 R24, R8, R28, R24 ;  /* 0x0000001c0818723c */ /* 0x004fde0000001818 */
[----:B------:R-:W-:-:S08]  /*76590*/  NOP ;  /* 0x0000000000007918 */ /* 0x000fd00000000000 */
[----:B------:R-:W-:Y:S04]  /*765a0*/  STL.64 [R1+0x210], R24 ;  /* 0x0002101801007387 */ /* 0x000fe80000100a00 */
[----:B------:R0:W-:Y:S04]  /*765b0*/  STL.64 [R1+0x218], R26 ;  /* 0x0002181a01007387 */ /* 0x0001e80000100a00 */
[----:B0-----:R-:W2:Y:S04]  /*765c0*/  LDL.LU.64 R26, [R1+0x3f28] ;  /* 0x003f2800011a7983 */ /* 0x001ea80000300a00 */
[----:B------:R-:W2:Y:S04]  /*765d0*/  LDL.LU.64 R24, [R1+0x3f20] ;  /* 0x003f200001187983 */ /* 0x000ea80000300a00 */
[----:B------:R-:W2:Y:S01]  /*765e0*/  LDL.LU R29, [R1+0x260] ;  /* 0x00026000011d7983 */ /* 0x000ea20000300800 */
[----:B---3--:R-:W-:-:S02]  /*765f0*/  F2FP.F16.E4M3.UNPACK_B R2, R2.H1 ;  /* 0x00000002ff02723e */ /* 0x008fc400030006ff */
[----:B-----5:R-:W-:Y:S02]  /*76600*/  F2FP.F16.E4M3.UNPACK_B R3, R3.H1 ;  /* 0x00000003ff03723e */ /* 0x020fe400030006ff */
[----:B----4-:R-:W-:Y:S02]  /*76610*/  F2FP.F16.E4M3.UNPACK_B R4, R4.H1 ;  /* 0x00000004ff04723e */ /* 0x010fe400030006ff */
[----:B------:R-:W-:Y:S01]  /*76620*/  F2FP.F16.E4M3.UNPACK_B R5, R5.H1 ;  /* 0x00000005ff05723e */ /* 0x000fe200030006ff */
[----:B------:R-:W3:Y:S02]  /*76630*/  LDL.LU R28, [R1+0x2a4] ;  /* 0x0002a400011c7983 */ /* 0x000ee40000300800 */
[C---:B------:R-:W-:Y:S06]  /*76640*/  HMMA.16816.F32 R16, R8.reuse, R2, R16 ;  /* 0x000000020810723c */ /* 0x040fec0000001810 */
[----:B------:R-:W-:Y:S01]  /*76650*/  HMMA.16816.F32 R12, R8, R4, R12 ;  /* 0x00000004080c723c */ /* 0x000fe2000000180c */
[----:B------:R-:W-:-:S15]  /*76660*/  F2FP.F16.E4M3.UNPACK_B R3, R0.H1 ;  /* 0x00000000ff03723e */ /* 0x000fde00030006ff */
[----:B------:R-:W-:-:S01]  /*76670*/  NOP ;  /* 0x0000000000007918 */ /* 0x000fc20000000000 */
[----:B------:R-:W-:Y:S04]  /*76680*/  STL.64 [R1+0x170], R16 ;  /* 0x0001701001007387 */ /* 0x000fe80000100a00 */
[----:B------:R0:W-:Y:S04]  /*76690*/  STL.64 [R1+0x178], R18 ;  /* 0x0001781201007387 */ /* 0x0001e80000100a00 */
[----:B0-----:R-:W4:Y:S04]  /*766a0*/  LDL.LU.64 R18, [R1+0x3f18] ;  /* 0x003f180001127983 */ /* 0x001f280000300a00 */
[----:B------:R-:W5:Y:S01]  /*766b0*/  LDL.LU.64 R16, [R1+0x3f10] ;  /* 0x003f100001107983 */ /* 0x000f620000300a00 */
[----:B--2---:R-:W-:-:S03]  /*766c0*/  F2FP.F16.E4M3.UNPACK_B R2, R29.H1 ;  /* 0x0000001dff02723e */ /* 0x004fc600030006ff */
[----:B------:R-:W2:Y:S04]  /*766d0*/  LDL.LU R29, [R1+0x2b0] ;  /* 0x0002b000011d7983 */ /* 0x000ea80000300800 */
[----:B------:R-:W2:Y:S01]  /*766e0*/  LDL.LU R0, [R1+0x2b4] ;  /* 0x0002b40001007983 */ /* 0x000ea20000300800 */
[----:B------:R-:W-:Y:S03]  /*766f0*/  HMMA.16816.F32 R20, R8, R2, R20 ;  /* 0x000000020814723c */ /* 0x000fe60000001814 */
[----:B------:R-:W-:Y:S04]  /*76700*/  STL.64 [R1+0x160], R12 ;  /* 0x0001600c01007387 */ /* 0x000fe80000100a00 */
[----:B------:R0:W-:Y:S04]  /*76710*/  STL.64 [R1+0x168], R14 ;  /* 0x0001680e01007387 */ /* 0x0001e80000100a00 */
[----:B0-----:R-:W3:Y:S04]  /*76720*/  LDL.LU.64 R14, [R1+0x3f08] ;  /* 0x003f0800010e7983 */ /* 0x001ee80000300a00 */
[----:B------:R-:W3:Y:S04]  /*76730*/  LDL.LU.64 R12, [R1+0x3f00] ;  /* 0x003f0000010c7983 */ /* 0x000ee80000300a00 */
[----:B------:R-:W4:Y:S04]  /*76740*/  LDL.LU R4, [R1+0x270] ;  /* 0x0002700001047983 */ /* 0x000f280000300800 */
[----:B------:R-:W5:Y:S04]  /*76750*/  LDL.LU R5, [R1+0x274] ;  /* 0x0002740001057983 */ /* 0x000f680000300800 */
[----:B------:R-:W-:Y:S04]  /*76760*/  STL.64 [R1+0x120], R20 ;  /* 0x0001201401007387 */ /* 0x000fe80000100a00 */
[----:B------:R0:W-:Y:S04]  /*76770*/  STL.64 [R1+0x128], R22 ;  /* 0x0001281601007387 */ /* 0x0001e80000100a00 */
[----:B0-----:R-:W2:Y:S04]  /*76780*/  LDL.LU.64 R22, [R1+0x3ef8] ;  /* 0x003ef80001167983 */ /* 0x001ea80000300a00 */
[----:B------:R-:W2:Y:S04]  /*76790*/  LDL.LU.64 R20, [R1+0x3ef0] ;  /* 0x003ef00001147983 */ /* 0x000ea80000300a00 */
[----:B------:R-:W3:Y:S04]  /*767a0*/  LDL.LU R2, [R1+0x280] ;  /* 0x0002800001027983 */ /* 0x000ee80000300800 */
[----:B------:R-:W2:Y:S01]  /*767b0*/  LDL.LU R3, [R1+0x284] ;  /* 0x0002840001037983 */ /* 0x000ea20000300800 */
[----:B----4-:R-:W-:-:S02]  /*767c0*/  F2FP.F16.E4M3.UNPACK_B R4, R4.H1 ;  /* 0x00000004ff04723e */ /* 0x010fc400030006ff */
[----:B-----5:R-:W-:Y:S02]  /*767d0*/  F2FP.F16.E4M3.UNPACK_B R5, R5.H1 ;  /* 0x00000005ff05723e */ /* 0x020fe400030006ff */
[----:B---3--:R-:W-:Y:S02]  /*767e0*/  F2FP.F16.E4M3.UNPACK_B R2, R2.H1 ;  /* 0x00000002ff02723e */ /* 0x008fe400030006ff */
[----:B--2---:R-:W-:-:S03]  /*767f0*/  F2FP.F16.E4M3.UNPACK_B R3, R3.H1 ;  /* 0x00000003ff03723e */ /* 0x004fc600030006ff */
[C---:B------:R-:W-:Y:S06]  /*76800*/  HMMA.16816.F32 R20, R8.reuse, R4, R20 ;  /* 0x000000040814723c */ /* 0x040fec0000001814 */
[----:B------:R-:W-:-:S15]  /*76810*/  HMMA.16816.F32 R12, R8, R2, R12 ;  /* 0x00000002080c723c */ /* 0x000fde000000180c */
[----:B------:R-:W-:-:S02]  /*76820*/  NOP ;  /* 0x0000000000007918 */ /* 0x000fc40000000000 */
[----:B------:R-:W-:Y:S04]  /*76830*/  STL.64 [R1+0x70], R20 ;  /* 0x0000701401007387 */ /* 0x000fe80000100a00 */
[----:B------:R0:W-:Y:S04]  /*76840*/  STL.64 [R1+0x78], R22 ;  /* 0x0000781601007387 */ /* 0x0001e80000100a00 */
[----:B0-----:R-:W2:Y:S04]  /*76850*/  LDL.LU R23, [R1+0x2a0] ;  /* 0x0002a00001177983 */ /* 0x001ea80000300800 */
[----:B------:R0:W-:Y:S04]  /*76860*/  STL.64 [R1+0x20], R12 ;  /* 0x0000200c01007387 */ /* 0x0001e80000100a00 */
[----:B------:R1:W-:Y:S01]  /*76870*/  STL.64 [R1+0x28], R14 ;  /* 0x0000280e01007387 */ /* 0x0003e20000100a00 */
[----:B0-----:R-:W-:-:S02]  /*76880*/  IMAD.MOV.U32 R12, RZ, RZ, R16 ;  /* 0x000000ffff0c7224 */ /* 0x001fc400078e0010 */
[----:B------:R-:W-:Y:S01]  /*76890*/  IMAD.MOV.U32 R13, RZ, RZ, R17 ;  /* 0x000000ffff0d7224 */ /* 0x000fe200078e0011 */
[----:B------:R-:W3:Y:S04]  /*768a0*/  LDL.LU R16, [R1+0x3eec] ;  /* 0x003eec0001107983 */ /* 0x000ee80000300800 */
[----:B------:R-:W3:Y:S01]  /*768b0*/  LDL.LU R17, [R1+0x3ee8] ;  /* 0x003ee80001117983 */ /* 0x000ee20000300800 */
[----:B-1----:R-:W-:Y:S02]  /*768c0*/  IMAD.MOV.U32 R14, RZ, RZ, R18 ;  /* 0x000000ffff0e7224 */ /* 0x002fe400078e0012 */
[----:B------:R-:W-:Y:S01]  /*768d0*/  IMAD.MOV.U32 R15, RZ, RZ, R19 ;  /* 0x000000ffff0f7224 */ /* 0x000fe200078e0013 */
[----:B------:R-:W3:Y:S04]  /*768e0*/  LDL.LU R18, [R1+0x3ee4] ;  /* 0x003ee40001127983 */ /* 0x000ee80000300800 */
[----:B------:R-:W3:Y:S01]  /*768f0*/  LDL.LU R19, [R1+0x3ee0] ;  /* 0x003ee00001137983 */ /* 0x000ee20000300800 */
[----:B------:R-:W-:-:S02]  /*76900*/  F2FP.F16.E4M3.UNPACK_B R4, R6.H1 ;  /* 0x00000006ff04723e */ /* 0x000fc400030006ff */
[----:B------:R-:W-:Y:S01]  /*76910*/  F2FP.F16.E4M3.UNPACK_B R5, R7.H1 ;  /* 0x00000007ff05723e */ /* 0x000fe200030006ff */
[----:B------:R-:W4:Y:S04]  /*76920*/  LDL.LU R6, [R1+0x2c0] ;  /* 0x0002c00001067983 */ /* 0x000f280000300800 */
[----:B------:R-:W5:Y:S04]  /*76930*/  LDL.LU R7, [R1+0x2c4] ;  /* 0x0002c40001077983 */ /* 0x000f680000300800 */
[----:B------:R-:W-:Y:S04]  /*76940*/  STL.64 [R1+0x3ec8], R14 ;  /* 0x003ec80e01007387 */ /* 0x000fe80000100a00 */
[----:B------:R0:W-:Y:S04]  /*76950*/  STL.64 [R1+0x3ec0], R12 ;  /* 0x003ec00c01007387 */ /* 0x0001e80000100a00 */
[----:B0-----:R-:W4:Y:S04]  /*76960*/  LDL.LU R12, [R1+0x40] ;  /* 0x00004000010c7983 */ /* 0x001f280000300800 */
[----:B------:R-:W4:Y:S04]  /*76970*/  LDL.LU R13, [R1+0x44] ;  /* 0x00004400010d7983 */ /* 0x000f280000300800 */
[----:B------:R-:W4:Y:S04]  /*76980*/  LDL.LU R14, [R1+0x48] ;  /* 0x00004800010e7983 */ /* 0x000f280000300800 */
[----:B------:R-:W4:Y:S01]  /*76990*/  LDL.LU R15, [R1+0x4c] ;  /* 0x00004c00010f7983 */ /* 0x000f220000300800 */
[----:B--2---:R-:W-:-:S02]  /*769a0*/  F2FP.F16.E4M3.UNPACK_B R2, R23.H1 ;  /* 0x00000017ff02723e */ /* 0x004fc400030006ff */
[----:B---3--:R-:W-:Y:S07]  /*769b0*/  HMMA.16816.F32 R20, R8, R4, R16 ;  /* 0x000000040814723c */ /* 0x008fee0000001810 */
[----:B------:R-:W-:Y:S02]  /*769c0*/  IMAD.MOV.U32 R16, RZ, RZ, R24 ;  /* 0x000000ffff107224 */ /* 0x000fe400078e0018 */
[----:B------:R-:W2:Y:S01]  /*769d0*/  LDL.LU R24, [R1+0x3edc] ;  /* 0x003edc0001187983 */ /* 0x000ea20000300800 */
[----:B------:R-:W-:-:S02]  /*769e0*/  IMAD.MOV.U32 R17, RZ, RZ, R25 ;  /* 0x000000ffff117224 */ /* 0x000fc400078e0019 */
[----:B------:R-:W-:Y:S02]  /*769f0*/  IMAD.MOV.U32 R18, RZ, RZ, R26 ;  /* 0x000000ffff127224 */ /* 0x000fe400078e001a */
[----:B------:R-:W-:-:S09]  /*76a00*/  IMAD.MOV.U32 R19, RZ, RZ, R27 ;  /* 0x000000ffff137224 */ /* 0x000fd200078e001b */
[----:B------:R0:W-:Y:S04]  /*76a10*/  STL.64 [R1], R20 ;  /* 0x0000001401007387 */ /* 0x0001e80000100a00 */
[----:B------:R1:W-:Y:S04]  /*76a20*/  STL.64 [R1+0x8], R22 ;  /* 0x0000081601007387 */ /* 0x0003e80000100a00 */
[----:B------:R-:W2:Y:S04]  /*76a30*/  LDL.LU R25, [R1+0x3ed8] ;  /* 0x003ed80001197983 */ /* 0x000ea80000300800 */
[----:B------:R-:W2:Y:S04]  /*76a40*/  LDL.LU R26, [R1+0x3ed4] ;  /* 0x003ed400011a7983 */ /* 0x000ea80000300800 */
[----:B------:R-:W2:Y:S01]  /*76a50*/  LDL.LU R27, [R1+0x3ed0] ;  /* 0x003ed000011b7983 */ /* 0x000ea20000300800 */
[----:B------:R-:W-:-:S02]  /*76a60*/  F2FP.F16.E4M3.UNPACK_B R3, R28.H1 ;  /* 0x0000001cff03723e */ /* 0x000fc400030006ff */
[----:B------:R-:W-:Y:S02]  /*76a70*/  F2FP.F16.E4M3.UNPACK_B R4, R29.H1 ;  /* 0x0000001dff04723e */ /* 0x000fe400030006ff */
[----:B------:R-:W-:Y:S01]  /*76a80*/  F2FP.F16.E4M3.UNPACK_B R5, R0.H1 ;  /* 0x00000000ff05723e */ /* 0x000fe200030006ff */
[----:B0-----:R-:W3:Y:S04]  /*76a90*/  LDL.LU R20, [R1+0x90] ;  /* 0x0000900001147983 */ /* 0x001ee80000300800 */
[----:B------:R-:W3:Y:S02]  /*76aa0*/  LDL.LU R21, [R1+0x94] ;  /* 0x0000940001157983 */ /* 0x000ee40000300800 */
[C---:B----4-:R-:W-:Y:S02]  /*76ab0*/  HMMA.16816.F32 R12, R8.reuse, R4, R12 ;  /* 0x00000004080c723c */ /* 0x050fe4000000180c */
[----:B-1----:R-:W3:Y:S04]  /*76ac0*/  LDL.LU R22, [R1+0x98] ;  /* 0x0000980001167983 */ /* 0x002ee80000300800 */
[----:B------:R-:W3:Y:S04]  /*76ad0*/  LDL.LU R23, [R1+0x9c] ;  /* 0x00009c0001177983 */ /* 0x000ee80000300800 */
[----:B------:R-:W4:Y:S04]  /*76ae0*/  LDL.LU R0, [R1+0x304] ;  /* 0x0003040001007983 */ /* 0x000f280000300800 */
[----:B------:R-:W3:Y:S04]  /*76af0*/  LDL.LU R28, [R1+0x320] ;  /* 0x00032000011c7983 */ /* 0x000ee80000300800 */
[----:B------:R-:W3:Y:S01]  /*76b00*/  LDL.LU R29, [R1+0x324] ;  /* 0x00032400011d7983 */ /* 0x000ee20000300800 */
[----:B--2---:R-:W-:Y:S03]  /*76b10*/  HMMA.16816.F32 R24, R8, R2, R24 ;  /* 0x000000020818723c */ /* 0x004fe60000001818 */
[----:B------:R-:W2:Y:S04]  /*76b20*/  LDL.LU R2, [R1+0x2e0] ;  /* 0x0002e00001027983 */ /* 0x000ea80000300800 */
[----:B------:R-:W4:-:S15]  /*76b30*/  LDL.LU R3, [R1+0x2e4] ;  /* 0x0002e40001037983 */ /* 0x000f1e0000300800 */
[----:B------:R-:W-:-:S01]  /*76b40*/  NOP ;  /* 0x0000000000007918 */ /* 0x000fc20000000000 */
[----:B------:R-:W-:Y:S04]  /*76b50*/  STL.64 [R1+0x3dc8], R26 ;  /* 0x003dc81a01007387 */ /* 0x000fe80000100a00 */
[----:B------:R0:W-:Y:S04]  /*76b60*/  STL.64 [R1+0x3dc0], R24 ;  /* 0x003dc01801007387 */ /* 0x0001e80000100a00 */
[----:B0-----:R-:W3:Y:S04]  /*76b70*/  LDL.LU R24, [R1+0xa0] ;  /* 0x0000a00001187983 */ /* 0x001ee80000300800 */
[----:B------:R-:W3:Y:S04]  /*76b80*/  LDL.LU R25, [R1+0xa4] ;  /* 0x0000a40001197983 */ /* 0x000ee80000300800 */
[----:B------:R-:W3:Y:S04]  /*76b90*/  LDL.LU R26, [R1+0xa8] ;  /* 0x0000a800011a7983 */ /* 0x000ee80000300800 */
[----:B------:R-:W3:Y:S04]  /*76ba0*/  LDL.LU R27, [R1+0xac] ;  /* 0x0000ac00011b7983 */ /* 0x000ee80000300800 */
[----:B------:R-:W-:Y:S04]  /*76bb0*/  STL.64 [R1+0x30], R12 ;  /* 0x0000300c01007387 */ /* 0x000fe80000100a00 */
[----:B------:R0:W-:Y:S04]  /*76bc0*/  STL.64 [R1+0x38], R14 ;  /* 0x0000380e01007387 */ /* 0x0001e80000100a00 */
[----:B0-----:R-:W3:Y:S04]  /*76bd0*/  LDL.LU.64 R14, [R1+0x3ec8] ;  /* 0x003ec800010e7983 */ /* 0x001ee80000300a00 */
[----:B------:R-:W3:Y:S01]  /*76be0*/  LDL.LU.64 R12, [R1+0x3ec0] ;  /* 0x003ec000010c7983 */ /* 0x000ee20000300a00 */
[----:B------:R-:W-:-:S02]  /*76bf0*/  F2FP.F16.E4M3.UNPACK_B R6, R6.H1 ;  /* 0x00000006ff06723e */ /* 0x000fc400030006ff */
[----:B-----5:R-:W-:Y:S01]  /*76c00*/  F2FP.F16.E4M3.UNPACK_B R7, R7.H1 ;  /* 0x00000007ff07723e */ /* 0x020fe200030006ff */
[----:B------:R-:W5:Y:S04]  /*76c10*/  LDL.LU R4, [R1+0x2d0] ;  /* 0x0002d00001047983 */ /* 0x000f680000300800 */
[----:B------:R-:W5:Y:S01]  /*76c20*/  LDL.LU R5, [R1+0x2d4] ;  /* 0x0002d40001057983 */ /* 0x000f620000300800 */
[----:B--2---:R-:W-:Y:S02]  /*76c30*/  F2FP.F16.E4M3.UNPACK_B R2, R2.H1 ;  /* 0x00000002ff02723e */ /* 0x004fe400030006ff */
[----:B----4-:R-:W-:-:S07]  /*76c40*/  F2FP.F16.E4M3.UNPACK_B R3, R3.H1 ;  /* 0x00000003ff03723e */ /* 0x010fce00030006ff */
[C---:B------:R-:W-:Y:S06]  /*76c50*/  HMMA.16816.F32 R16, R8.reuse, R2, R16 ;  /* 0x000000020810723c */ /* 0x040fec0000001810 */
[----:B---3--:R-:W-:Y:S01]  /*76c60*/  HMMA.16816.F32 R12, R8, R6, R12 ;  /* 0x00000006080c723c */ /* 0x008fe2000000180c */
[----:B------:R-:W2:Y:S04]  /*76c70*/  LDL.LU R6, [R1+0x330] ;  /* 0x0003300001067983 */ /* 0x000ea80000300800 */
[----:B------:R-:W3:-:S15]  /*76c80*/  LDL.LU R7, [R1+0x334] ;  /* 0x0003340001077983 */ /* 0x000ede0000300800 */
[----:B------:R-:W-:-:S03]  /*76c90*/  NOP ;  /* 0x0000000000007918 */ /* 0x000fc60000000000 */
[----:B------:R0:W-:Y:S04]  /*76ca0*/  STL.64 [R1+0x3db8], R14 ;  /* 0x003db80e01007387 */ /* 0x0001e80000100a00 */
[----:B0-----:R-:W4:Y:S04]  /*76cb0*/  LDL.LU R14, [R1+0x2f0] ;  /* 0x0002f000010e7983 */ /* 0x001f280000300800 */
[----:B------:R-:W2:Y:S04]  /*76cc0*/  LDL.LU R15, [R1+0x2f4] ;  /* 0x0002f400010f7983 */ /* 0x000ea80000300800 */
[----:B------:R0:W-:Y:S04]  /*76cd0*/  STL.64 [R1+0x3db0], R12 ;  /* 0x003db00c01007387 */ /* 0x0001e80000100a00 */
[----:B0-----:R-:W3:Y:S04]  /*76ce0*/  LDL.LU R13, [R1+0x300] ;  /* 0x00030000010d7983 */ /* 0x001ee80000300800 */
[----:B------:R0:W-:Y:S04]  /*76cf0*/  STL [R1+0x3dac], R16 ;  /* 0x003dac1001007387 */ /* 0x0001e80000100800 */
[----:B------:R1:W-:Y:S04]  /*76d00*/  STL [R1+0x3da8], R17 ;  /* 0x003da81101007387 */ /* 0x0003e80000100800 */
[----:B------:R5:W-:Y:S04]  /*76d10*/  STL [R1+0x3da4], R18 ;  /* 0x003da41201007387 */ /* 0x000be80000100800 */
[----:B------:R5:W-:Y:S04]  /*76d20*/  STL [R1+0x3da0], R19 ;  /* 0x003da01301007387 */ /* 0x000be80000100800 */
[----:B0-----:R-:W4:Y:S04]  /*76d30*/  LDL.LU R16, [R1+0x80] ;  /* 0x0000800001107983 */ /* 0x001f280000300800 */
[----:B-1----:R-:W4:Y:S04]  /*76d40*/  LDL.LU R17, [R1+0x84] ;  /* 0x0000840001117983 */ /* 0x002f280000300800 */
[----:B-----5:R-:W4:Y:S04]  /*76d50*/  LDL.LU R18, [R1+0x88] ;  /* 0x0000880001127983 */ /* 0x020f280000300800 */
[----:B------:R-:W4:Y:S01]  /*76d60*/  LDL.LU R19, [R1+0x8c] ;  /* 0x00008c0001137983 */ /* 0x000f220000300800 */
[----:B------:R-:W-:-:S02]  /*76d70*/  F2FP.F16.E4M3.UNPACK_B R4, R4.H1 ;  /* 0x00000004ff04723e */ /* 0x000fc400030006ff */
[----:B------:R-:W-:Y:S02]  /*76d80*/  F2FP.F16.E4M3.UNPACK_B R5, R5.H1 ;  /* 0x00000005ff05723e */ /* 0x000fe400030006ff */
[----:B------:R-:W-:Y:S02]  /*76d90*/  F2FP.F16.E4M3.UNPACK_B R3, R0.H1 ;  /* 0x00000000ff03723e */ /* 0x000fe400030006ff */
[----:B---3--:R-:W-:-:S07]  /*76da0*/  F2FP.F16.E4M3.UNPACK_B R2, R13.H1 ;  /* 0x0000000dff02723e */ /* 0x008fce00030006ff */
[C---:B------:R-:W-:Y:S06]  /*76db0*/  HMMA.16816.F32 R20, R8.reuse, R2, R20 ;  /* 0x000000020814723c */ /* 0x040fec0000001814 */
[----:B----4-:R-:W-:Y:S07]  /*76dc0*/  HMMA.16816.F32 R16, R8, R4, R16 ;  /* 0x000000040810723c */ /* 0x010fee0000001810 */
[----:B------:R-:W-:-:S02]  /*76dd0*/  F2FP.F16.E4M3.UNPACK_B R4, R14.H1 ;  /* 0x0000000eff04723e */ /* 0x000fc400030006ff */
[----:B--2---:R-:W-:-:S07]  /*76de0*/  F2FP.F16.E4M3.UNPACK_B R5, R15.H1 ;  /* 0x0000000fff05723e */ /* 0x004fce00030006ff */
[----:B------:R-:W-:Y:S07]  /*76df0*/  HMMA.16816.F32 R12, R8, R4, R24 ;  /* 0x00000004080c723c */ /* 0x000fee0000001818 */
[----:B------:R-:W-:Y:S04]  /*76e00*/  STL.64 [R1+0x10], R16 ;  /* 0x0000101001007387 */ /* 0x000fe80000100a00 */
[----:B------:R-:W-:Y:S04]  /*76e10*/  STL [R1+0x18], R18 ;  /* 0x0000181201007387 */ /* 0x000fe80000100800 */
[----:B------:R-:W-:Y:S04]  /*76e20*/  STL.64 [R1+0x3d98], R22 ;  /* 0x003d981601007387 */ /* 0x000fe80000100a00 */
[----:B------:R-:W-:Y:S04]  /*76e30*/  STL.64 [R1+0x3d90], R20 ;  /* 0x003d901401007387 */ /* 0x000fe80000100a00 */
[----:B------:R0:W-:Y:S04]  /*76e40*/  STL.64 [R1+0x40], R12 ;  /* 0x0000400c01007387 */ /* 0x0001e80000100a00 */
[----:B------:R1:W-:Y:S04]  /*76e50*/  STL.64 [R1+0x48], R14 ;  /* 0x0000480e01007387 */ /* 0x0003e80000100a00 */
[----:B------:R-:W2:Y:S04]  /*76e60*/  LDL.LU R24, [R1+0x150] ;  /* 0x0001500001187983 */ /* 0x000ea80000300800 */
[----:B------:R-:W2:Y:S04]  /*76e70*/  LDL.LU R25, [R1+0x154] ;  /* 0x0001540001197983 */ /* 0x000ea80000300800 */
[----:B------:R-:W3:Y:S04]  /*76e80*/  LDL.LU R26, [R1+0x158] ;  /* 0x00015800011a7983 */ /* 0x000ee80000300800 */
[----:B------:R-:W3:Y:S04]  /*76e90*/  LDL.LU R27, [R1+0x15c] ;  /* 0x00015c00011b7983 */ /* 0x000ee80000300800 */
[----:B---3--:R-:W-:Y:S04]  /*76ea0*/  STL.64 [R1+0x3e58], R26 ;  /* 0x003e581a01007387 */ /* 0x008fe80000100a00 */
[----:B--2---:R-:W-:Y:S04]  /*76eb0*/  STL.64 [R1+0x3e50], R24 ;  /* 0x003e501801007387 */ /* 0x004fe80000100a00 */
[----:B0-----:R-:W2:Y:S04]  /*76ec0*/  LDL.LU R12, [R1+0x140] ;  /* 0x00014000010c7983 */ /* 0x001ea80000300800 */
[----:B------:R-:W2:Y:S04]  /*76ed0*/  LDL.LU R13, [R1+0x144] ;  /* 0x00014400010d7983 */ /* 0x000ea80000300800 */
[----:B-1----:R-:W3:Y:S04]  /*76ee0*/  LDL.LU R14, [R1+0x148] ;  /* 0x00014800010e7983 */ /* 0x002ee80000300800 */
[----:B------:R-:W3:Y:S04]  /*76ef0*/  LDL.LU R15, [R1+0x14c] ;  /* 0x00014c00010f7983 */ /* 0x000ee80000300800 */
[----:B---3--:R-:W-:Y:S04]  /*76f00*/  STL.64 [R1+0x3e68], R14 ;  /* 0x003e680e01007387 */ /* 0x008fe80000100a00 */
[----:B--2---:R0:W-:Y:S04]  /*76f10*/  STL.64 [R1+0x3e60], R12 ;  /* 0x003e600c01007387 */ /* 0x0041e80000100a00 */
        /* <DEDUP_REMOVED lines=8> */
[----:B------:R-:W3:Y:S04]  /*76fa0*/  LDL.LU R14, [R1+0x108] ;  /* 0x00010800010e7983 */ /* 0x000ee80000300800 */
[----:B------:R-:W3:Y:S04]  /*76fb0*/  LDL.LU R15, [R1+0x10c] ;  /* 0x00010c00010f7983 */ /* 0x000ee80000300800 */
[----:B------:R-:W4:Y:S04]  /*76fc0*/  LDL.LU R16, [R1+0xb0] ;  /* 0x0000b00001107983 */ /* 0x000f280000300800 */
[----:B------:R-:W4:Y:S01]  /*76fd0*/  LDL.LU R17, [R1+0xb4] ;  /* 0x0000b40001117983 */ /* 0x000f220000300800 */
[----:B------:R-:W-:-:S03]  /*76fe0*/  IMAD.MOV.U32 R0, RZ, RZ, R19 ;  /* 0x000000ffff007224 */ /* 0x000fc600078e0013 */
[----:B------:R-:W4:Y:S04]  /*76ff0*/  LDL.LU R18, [R1+0xb8] ;  /* 0x0000b80001127983 */ /* 0x000f280000300800 */
[----:B------:R-:W4:Y:S04]  /*77000*/  LDL.LU R19, [R1+0xbc] ;  /* 0x0000bc0001137983 */ /* 0x000f280000300800 */
[----:B---3--:R-:W-:Y:S04]  /*77010*/  STL.64 [R1+0x3e88], R14 ;  /* 0x003e880e01007387 */ /* 0x008fe80000100a00 */
[----:B--2---:R0:W-:Y:S04]  /*77020*/  STL.64 [R1+0x3e80], R12 ;  /* 0x003e800c01007387 */ /* 0x0041e80000100a00 */
[----:B0-----:R-:W2:Y:S04]  /*77030*/  LDL.LU R12, [R1+0xe0] ;  /* 0x0000e000010c7983 */ /* 0x001ea80000300800 */
[----:B------:R-:W2:Y:S04]  /*77040*/  LDL.LU R13, [R1+0xe4] ;  /* 0x0000e400010d7983 */ /* 0x000ea80000300800 */
[----:B------:R-:W3:Y:S04]  /*77050*/  LDL.LU R14, [R1+0xe8] ;  /* 0x0000e800010e7983 */ /* 0x000ee80000300800 */
[----:B------:R-:W3:Y:S04]  /*77060*/  LDL.LU R15, [R1+0xec] ;  /* 0x0000ec00010f7983 */ /* 0x000ee80000300800 */
        /* <DEDUP_REMOVED lines=11> */
[----:B------:R-:W3:Y:S01]  /*77120*/  LDL.LU R15, [R1+0xcc] ;  /* 0x0000cc00010f7983 */ /* 0x000ee20000300800 */
[----:B------:R-:W-:-:S02]  /*77130*/  F2FP.F16.E4M3.UNPACK_B R2, R6.H1 ;  /* 0x00000006ff02723e */ /* 0x000fc400030006ff */
[----:B------:R-:W-:Y:S02]  /*77140*/  F2FP.F16.E4M3.UNPACK_B R3, R7.H1 ;  /* 0x00000007ff03723e */ /* 0x000fe400030006ff */
[----:B------:R-:W-:Y:S02]  /*77150*/  F2FP.F16.E4M3.UNPACK_B R4, R28.H1 ;  /* 0x0000001cff04723e */ /* 0x000fe400030006ff */
[----:B------:R-:W-:Y:S01]  /*77160*/  F2FP.F16.E4M3.UNPACK_B R5, R29.H1 ;  /* 0x0000001dff05723e */ /* 0x000fe200030006ff */
[----:B---3--:R-:W-:Y:S04]  /*77170*/  STL.64 [R1+0x3eb8], R14 ;  /* 0x003eb80e01007387 */ /* 0x008fe80000100a00 */
[----:B--2---:R4:W-:Y:S04]  /*77180*/  STL.64 [R1+0x3eb0], R12 ;  /* 0x003eb00c01007387 */ /* 0x0049e80000100a00 */
[----:B------:R-:W2:Y:S04]  /*77190*/  LDL.LU R20, [R1+0xf0] ;  /* 0x0000f00001147983 */ /* 0x000ea80000300800 */
[----:B------:R-:W2:Y:S04]  /*771a0*/  LDL.LU R21, [R1+0xf4] ;  /* 0x0000f40001157983 */ /* 0x000ea80000300800 */
[----:B------:R-:W2:Y:S04]  /*771b0*/  LDL.LU R22, [R1+0xf8] ;  /* 0x0000f80001167983 */ /* 0x000ea80000300800 */
[----:B------:R-:W2:Y:S04]  /*771c0*/  LDL.LU R23, [R1+0xfc] ;  /* 0x0000fc0001177983 */ /* 0x000ea80000300800 */
[----:B------:R-:W3:Y:S04]  /*771d0*/  LDL.LU R24, [R1+0x110] ;  /* 0x0001100001187983 */ /* 0x000ee80000300800 */
[----:B------:R-:W3:Y:S04]  /*771e0*/  LDL.LU R25, [R1+0x114] ;  /* 0x0001140001197983 */ /* 0x000ee80000300800 */
[----:B------:R-:W3:Y:S04]  /*771f0*/  LDL.LU R26, [R1+0x118] ;  /* 0x00011800011a7983 */ /* 0x000ee80000300800 */
[----:B------:R-:W3:Y:S04]  /*77200*/  LDL.LU R27, [R1+0x11c] ;  /* 0x00011c00011b7983 */ /* 0x000ee80000300800 */
[----:B------:R-:W5:Y:S04]  /*77210*/  LDL.LU R6, [R1+0x3a0] ;  /* 0x0003a00001067983 */ /* 0x000f680000300800 */
[----:B------:R-:W5:Y:S04]  /*77220*/  LDL.LU R7, [R1+0x3a4] ;  /* 0x0003a40001077983 */ /* 0x000f680000300800 */
[----:B------:R-:W5:Y:S01]  /*77230*/  LDL.LU R28, [R1+0x3b0] ;  /* 0x0003b000011c7983 */ /* 0x000f620000300800 */
[----:B----4-:R-:W-:Y:S03]  /*77240*/  HMMA.16816.F32 R12, R8, R2, R16 ;  /* 0x00000002080c723c */ /* 0x010fe60000001810 */
[----:B------:R-:W4:-:S15]  /*77250*/  LDL.LU R29, [R1+0x3b4] ;  /* 0x0003b400011d7983 */ /* 0x000f1e0000300800 */
[----:B------:R-:W-:-:S06]  /*77260*/  NOP ;  /* 0x0000000000007918 */ /* 0x000fcc0000000000 */
[----:B------:R-:W-:Y:S02]  /*77270*/  IMAD.MOV.U32 R18, RZ, RZ, R14 ;  /* 0x000000ffff127224 */ /* 0x000fe400078e000e */
[----:B------:R-:W-:Y:S02]  /*77280*/  IMAD.MOV.U32 R19, RZ, RZ, R15 ;  /* 0x000000ffff137224 */ /* 0x000fe400078e000f */
[----:B------:R-:W-:Y:S02]  /*77290*/  IMAD.MOV.U32 R16, RZ, RZ, R12 ;  /* 0x000000ffff107224 */ /* 0x000fe400078e000c */
[----:B------:R-:W-:Y:S01]  /*772a0*/  IMAD.MOV.U32 R17, RZ, RZ, R13 ;  /* 0x000000ffff117224 */ /* 0x000fe200078e000d */
[----:B------:R-:W2:Y:S04]  /*772b0*/  LDL.LU.64 R14, [R1+0x3eb8] ;  /* 0x003eb800010e7983 */ /* 0x000ea80000300a00 */
[----:B------:R-:W2:Y:S04]  /*772c0*/  LDL.LU.64 R12, [R1+0x3eb0] ;  /* 0x003eb000010c7983 */ /* 0x000ea80000300a00 */
[----:B------:R-:W3:Y:S04]  /*772d0*/  LDL.LU R2, [R1+0x310] ;  /* 0x0003100001027983 */ /* 0x000ee80000300800 */
[----:B------:R-:W5:Y:S04]  /*772e0*/  LDL.LU R3, [R1+0x314] ;  /* 0x0003140001037983 */ /* 0x000f680000300800 */
[----:B------:R0:W-:Y:S04]  /*772f0*/  STL.64 [R1+0x3dd8], R18 ;  /* 0x003dd81201007387 */ /* 0x0001e80000100a00 */
[----:B0-----:R-:W4:Y:S04]  /*77300*/  LDL.LU R18, [R1+0x390] ;  /* 0x0003900001127983 */ /* 0x001f280000300800 */
[----:B------:R-:W4:Y:S04]  /*77310*/  LDL.LU R19, [R1+0x394] ;  /* 0x0003940001137983 */ /* 0x000f280000300800 */
[----:B------:R0:W-:Y:S04]  /*77320*/  STL.64 [R1+0x3dd0], R16 ;  /* 0x003dd01001007387 */ /* 0x0001e80000100a00 */
[----:B0-----:R-:W4:Y:S04]  /*77330*/  LDL.LU R16, [R1+0x370] ;  /* 0x0003700001107983 */ /* 0x001f280000300800 */
[----:B------:R-:W4:Y:S01]  /*77340*/  LDL.LU R17, [R1+0x374] ;  /* 0x0003740001117983 */ /* 0x000f220000300800 */
[----:B--2---:R-:W-:-:S15]  /*77350*/  HMMA.16816.F32 R12, R8, R4, R12 ;  /* 0x00000004080c723c */ /* 0x004fde000000180c */
[----:B------:R-:W-:-:S08]  /*77360*/  NOP ;  /* 0x0000000000007918 */ /* 0x000fd00000000000 */
[----:B------:R-:W-:Y:S04]  /*77370*/  STL.64 [R1+0x60], R12 ;  /* 0x0000600c01007387 */ /* 0x000fe80000100a00 */
[----:B------:R0:W-:Y:S04]  /*77380*/  STL.64 [R1+0x68], R14 ;  /* 0x0000680e01007387 */ /* 0x0001e80000100a00 */
[----:B0-----:R-:W2:Y:S04]  /*77390*/  LDL.LU.64 R14, [R1+0x3ea8] ;  /* 0x003ea800010e7983 */ /* 0x001ea80000300a00 */
[----:B------:R-:W2:Y:S01]  /*773a0*/  LDL.LU.64 R12, [R1+0x3ea0] ;  /* 0x003ea000010c7983 */ /* 0x000ea20000300a00 */
[----:B---3--:R-:W-:-:S02]  /*773b0*/  F2FP.F16.E4M3.UNPACK_B R2, R2.H1 ;  /* 0x00000002ff02723e */ /* 0x008fc400030006ff */
[----:B-----5:R-:W-:Y:S01]  /*773c0*/  F2FP.F16.E4M3.UNPACK_B R3, R3.H1 ;  /* 0x00000003ff03723e */ /* 0x020fe200030006ff */
[----:B------:R-:W3:Y:S04]  /*773d0*/  LDL.LU R4, [R1+0x340] ;  /* 0x0003400001047983 */ /* 0x000ee80000300800 */
[----:B------:R-:W5:Y:S02]  /*773e0*/  LDL.LU R5, [R1+0x344] ;  /* 0x0003440001057983 */ /* 0x000f640000300800 */
[----:B--2---:R-:W-:-:S15]  /*773f0*/  HMMA.16816.F32 R12, R8, R2, R12 ;  /* 0x00000002080c723c */ /* 0x004fde000000180c */
[----:B------:R-:W-:-:S08]  /*77400*/  NOP ;  /* 0x0000000000007918 */ /* 0x000fd00000000000 */
[----:B------:R-:W-:Y:S04]  /*77410*/  STL.64 [R1+0xa0], R12 ;  /* 0x0000a00c01007387 */ /* 0x000fe80000100a00 */
[----:B------:R0:W-:Y:S04]  /*77420*/  STL.64 [R1+0xa8], R14 ;  /* 0x0000a80e01007387 */ /* 0x0001e80000100a00 */
[----:B0-----:R-:W2:Y:S04]  /*77430*/  LDL.LU.64 R14, [R1+0x3e98] ;  /* 0x003e9800010e7983 */ /* 0x001ea80000300a00 */
[----:B------:R-:W2:Y:S04]  /*77440*/  LDL.LU.64 R12, [R1+0x3e90] ;  /* 0x003e9000010c7983 */ /* 0x000ea80000300a00 */
[----:B------:R-:W4:Y:S04]  /*77450*/  LDL.LU R2, [R1+0x350] ;  /* 0x0003500001027983 */ /* 0x000f280000300800 */
[----:B------:R-:W4:Y:S01]  /*77460*/  LDL.LU R3, [R1+0x354] ;  /* 0x0003540001037983 */ /* 0x000f220000300800 */
[----:B---3--:R-:W-:-:S02]  /*77470*/  F2FP.F16.E4M3.UNPACK_B R4, R4.H1 ;  /* 0x00000004ff04723e */ /* 0x008fc400030006ff */
[----:B-----5:R-:W-:-:S07]  /*77480*/  F2FP.F16.E4M3.UNPACK_B R5, R5.H1 ;  /* 0x00000005ff05723e */ /* 0x020fce00030006ff */
[----:B--2---:R-:W-:Y:S01]  /*77490*/  HMMA.16816.F32 R12, R8, R4, R12 ;  /* 0x00000004080c723c */ /* 0x004fe2000000180c */
[----:B----4-:R-:W-:Y:S02]  /*774a0*/  F2FP.F16.E4M3.UNPACK_B R2, R2.H1 ;  /* 0x00000002ff02723e */ /* 0x010fe400030006ff */
[----:B------:R-:W-:-:S07]  /*774b0*/  F2FP.F16.E4M3.UNPACK_B R3, R3.H1 ;  /* 0x00000003ff03723e */ /* 0x000fce00030006ff */
[----:B------:R-:W-:-:S13]  /*774c0*/  HMMA.16816.F32 R20, R8, R2, R20 ;  /* 0x000000020814723c */ /* 0x000fda0000001814 */
[----:B------:R-:W-:Y:S04]  /*774d0*/  STL.64 [R1+0xb0], R12 ;  /* 0x0000b00c01007387 */ /* 0x000fe80000100a00 */
[----:B------:R0:W-:Y:S04]  /*774e0*/  STL.64 [R1+0xb8], R14 ;  /* 0x0000b80e01007387 */ /* 0x0001e80000100a00 */
[----:B0-----:R-:W2:Y:S04]  /*774f0*/  LDL.LU.64 R14, [R1+0x3e88] ;  /* 0x003e8800010e7983 */ /* 0x001ea80000300a00 */
[----:B------:R-:W2:Y:S04]  /*77500*/  LDL.LU.64 R12, [R1+0x3e80] ;  /* 0x003e8000010c7983 */ /* 0x000ea80000300a00 */
[----:B------:R-:W3:Y:S04]  /*77510*/  LDL.LU R4, [R1+0x360] ;  /* 0x0003600001047983 */ /* 0x000ee80000300800 */
[----:B------:R-:W4:Y:S04]  /*77520*/  LDL.LU R5, [R1+0x364] ;  /* 0x0003640001057983 */ /* 0x000f280000300800 */
[----:B------:R-:W-:Y:S04]  /*77530*/  STL.64 [R1+0xc0], R20 ;  /* 0x0000c01401007387 */ /* 0x000fe80000100a00 */
[----:B------:R0:W-:Y:S04]  /*77540*/  STL.64 [R1+0xc8], R22 ;  /* 0x0000c81601007387 */ /* 0x0001e80000100a00 */
[----:B0-----:R-:W5:Y:S04]  /*77550*/  LDL.LU.64 R22, [R1+0x3e78] ;  /* 0x003e780001167983 */ /* 0x001f680000300a00 */
[----:B------:R-:W5:Y:S04]  /*77560*/  LDL.LU.64 R20, [R1+0x3e70] ;  /* 0x003e700001147983 */ /* 0x000f680000300a00 */
[----:B------:R-:W5:Y:S04]  /*77570*/  LDL.LU R2, [R1+0x380] ;  /* 0x0003800001027983 */ /* 0x000f680000300800 */
[----:B------:R-:W5:Y:S01]  /*77580*/  LDL.LU R3, [R1+0x384] ;  /* 0x0003840001037983 */ /* 0x000f620000300800 */
[----:B---3--:R-:W-:-:S02]  /*77590*/  F2FP.F16.E4M3.UNPACK_B R4, R4.H1 ;  /* 0x00000004ff04723e */ /* 0x008fc400030006ff */
[----:B----4-:R-:W-:-:S07]  /*775a0*/  F2FP.F16.E4M3.UNPACK_B R5, R5.H1 ;  /* 0x00000005ff05723e */ /* 0x010fce00030006ff */
[----:B--2---:R-:W-:Y:S01]  /*775b0*/  HMMA.16816.F32 R12, R8, R4, R12 ;  /* 0x00000004080c723c */ /* 0x004fe2000000180c */
[----:B-----5:R-:W-:Y:S02]  /*775c0*/  F2FP.F16.E4M3.UNPACK_B R2, R2.H1 ;  /* 0x00000002ff02723e */ /* 0x020fe400030006ff */
[----:B------:R-:W-:-:S07]  /*775d0*/  F2FP.F16.E4M3.UNPACK_B R3, R3.H1 ;  /* 0x00000003ff03723e */ /* 0x000fce00030006ff */
[----:B------:R-:W-:-:S13]  /*775e0*/  HMMA.16816.F32 R24, R8, R2, R24 ;  /* 0x000000020818723c */ /* 0x000fda0000001818 */
[----:B------:R-:W-:Y:S04]  /*775f0*/  STL.64 [R1+0xe0], R12 ;  /* 0x0000e00c01007387 */ /* 0x000fe80000100a00 */
[----:B------:R0:W-:Y:S04]  /*77600*/  STL.64 [R1+0xe8], R14 ;  /* 0x0000e80e01007387 */ /* 0x0001e80000100a00 */
[----:B0-----:R-:W2:Y:S04]  /*77610*/  LDL.LU.64 R14, [R1+0x3e68] ;  /* 0x003e6800010e7983 */ /* 0x001ea80000300a00 */
[----:B------:R-:W2:Y:S04]  /*77620*/  LDL.LU.64 R12, [R1+0x3e60] ;  /* 0x003e6000010c7983 */ /* 0x000ea80000300a00 */
[----:B------:R-:W-:Y:S04]  /*77630*/  STL.64 [R1+0xf0], R24 ;  /* 0x0000f01801007387 */ /* 0x000fe80000100a00 */
[----:B------:R0:W-:Y:S04]  /*77640*/  STL.64 [R1+0xf8], R26 ;  /* 0x0000f81a01007387 */ /* 0x0001e80000100a00 */
[----:B0-----:R-:W3:Y:S04]  /*77650*/  LDL.LU.64 R26, [R1+0x3e58] ;  /* 0x003e5800011a7983 */ /* 0x001ee80000300a00 */
[----:B------:R-:W3:Y:S01]  /*77660*/  LDL.LU.64 R24, [R1+0x3e50] ;  /* 0x003e500001187983 */ /* 0x000ee20000300a00 */
[----:B------:R-:W-:-:S02]  /*77670*/  F2FP.F16.E4M3.UNPACK_B R4, R16.H1 ;  /* 0x00000010ff04723e */ /* 0x000fc400030006ff */
[----:B------:R-:W-:Y:S02]  /*77680*/  F2FP.F16.E4M3.UNPACK_B R5, R17.H1 ;  /* 0x00000011ff05723e */ /* 0x000fe400030006ff */
[----:B------:R-:W-:Y:S02]  /*77690*/  F2FP.F16.E4M3.UNPACK_B R2, R18.H1 ;  /* 0x00000012ff02723e */ /* 0x000fe400030006ff */
[----:B------:R-:W-:-:S03]  /*776a0*/  F2FP.F16.E4M3.UNPACK_B R3, R19.H1 ;  /* 0x00000013ff03723e */ /* 0x000fc600030006ff */
[----:B------:R-:W-:Y:S07]  /*776b0*/  HMMA.16816.F32 R16, R8, R4, R20 ;  /* 0x000000040810723c */ /* 0x000fee0000001814 */
[----:B------:R-:W-:Y:S02]  /*776c0*/  F2FP.F16.E4M3.UNPACK_B R4, R6.H1 ;  /* 0x00000006ff04723e */ /* 0x000fe400030006ff */
[----:B------:R-:W-:-:S14]  /*776d0*/  F2FP.F16.E4M3.UNPACK_B R5, R7.H1 ;  /* 0x00000007ff05723e */ /* 0x000fdc00030006ff */
[----:B------:R0:W-:Y:S04]  /*776e0*/  STL.64 [R1+0x100], R16 ;  /* 0x0001001001007387 */ /* 0x0001e80000100a00 */
[----:B------:R1:W-:Y:S01]  /*776f0*/  STL.64 [R1+0x108], R18 ;  /* 0x0001081201007387 */ /* 0x0003e20000100a00 */
[C---:B--2---:R-:W-:Y:S06]  /*77700*/  HMMA.16816.F32 R12, R8.reuse, R2, R12 ;  /* 0x00000002080c723c */ /* 0x044fec000000180c */
[----:B---3--:R-:W-:-:S15]  /*77710*/  HMMA.16816.F32 R4, R8, R4, R24 ;  /* 0x000000040804723c */ /* 0x008fde0000001818 */
[----:B------:R-:W-:-:S02]  /*77720*/  NOP ;  /* 0x0000000000007918 */ /* 0x000fc40000000000 */
[----:B------:R-:W-:Y:S04]  /*77730*/  STL.64 [R1+0x110], R12 ;  /* 0x0001100c01007387 */ /* 0x000fe80000100a00 */
[----:B------:R-:W-:Y:S04]  /*77740*/  STL.64 [R1+0x118], R14 ;  /* 0x0001180e01007387 */ /* 0x000fe80000100a00 */
[----:B0-----:R-:W2:Y:S04]  /*77750*/  LDL.LU R16, [R1+0x1f0] ;  /* 0x0001f00001107983 */ /* 0x001ea80000300800 */
[----:B------:R-:W-:Y:S04]  /*77760*/  STL.64 [R1+0x140], R4 ;  /* 0x0001400401007387 */ /* 0x000fe80000100a00 */
[----:B------:R-:W-:Y:S04]  /*77770*/  STL.64 [R1+0x148], R6 ;  /* 0x0001480601007387 */ /* 0x000fe80000100a00 */
[----:B------:R-:W2:Y:S04]  /*77780*/  LDL.LU R17, [R1+0x1f4] ;  /* 0x0001f40001117983 */ /* 0x000ea80000300800 */
[----:B-1----:R-:W3:Y:S04]  /*77790*/  LDL.LU R18, [R1+0x1f8] ;  /* 0x0001f80001127983 */ /* 0x002ee80000300800 */
[----:B------:R-:W3:Y:S04]  /*777a0*/  LDL.LU R19, [R1+0x1fc] ;  /* 0x0001fc0001137983 */ /* 0x000ee80000300800 */
[----:B------:R-:W4:Y:S04]  /*777b0*/  LDL.LU R26, [R1+0x3c0] ;  /* 0x0003c000011a7983 */ /* 0x000f280000300800 */
[----:B------:R-:W5:Y:S04]  /*777c0*/  LDL.LU R27, [R1+0x3c4] ;  /* 0x0003c400011b7983 */ /* 0x000f680000300800 */
        /* <DEDUP_REMOVED lines=25> */
[----:B------:R-:W-:Y:S01]  /*77960*/  F2FP.F16.E4M3.UNPACK_B R3, R29.H1 ;  /* 0x0000001dff03723e */ /* 0x000fe200030006ff */
[----:B---3--:R-:W-:Y:S04]  /*77970*/  STL.64 [R1+0x3e48], R18 ;  /* 0x003e481201007387 */ /* 0x008fe80000100a00 */
[----:B--2---:R0:W-:Y:S04]  /*77980*/  STL.64 [R1+0x3e40], R16 ;  /* 0x003e401001007387 */ /* 0x0041e80000100a00 */
[----:B0-----:R-:W2:Y:S04]  /*77990*/  LDL.LU R16, [R1+0x180] ;  /* 0x0001800001107983 */ /* 0x001ea80000300800 */
[----:B------:R-:W2:Y:S04]  /*779a0*/  LDL.LU R17, [R1+0x184] ;  /* 0x0001840001117983 */ /* 0x000ea80000300800 */
[----:B------:R-:W2:Y:S04]  /*779b0*/  LDL.LU R18, [R1+0x188] ;  /* 0x0001880001127983 */ /* 0x000ea80000300800 */
[----:B------:R-:W2:Y:S04]  /*779c0*/  LDL.LU R19, [R1+0x18c] ;  /* 0x00018c0001137983 */ /* 0x000ea80000300800 */
        /* <DEDUP_REMOVED lines=13> */
[----:B------:R-:W3:Y:S01]  /*77aa0*/  LDL.LU R15, [R1+0x1ec] ;  /* 0x0001ec00010f7983 */ /* 0x000ee20000300800 */
[----:B--2---:R-:W-:-:S15]  /*77ab0*/  HMMA.16816.F32 R16, R8, R2, R16 ;  /* 0x000000020810723c */ /* 0x004fde0000001810 */
[----:B------:R-:W-:-:S08]  /*77ac0*/  NOP ;  /* 0x0000000000007918 */ /* 0x000fd00000000000 */
[----:B------:R-:W-:Y:S04]  /*77ad0*/  STL.64 [R1+0x150], R16 ;  /* 0x0001501001007387 */ /* 0x000fe80000100a00 */
[----:B------:R0:W-:Y:S04]  /*77ae0*/  STL.64 [R1+0x158], R18 ;  /* 0x0001581201007387 */ /* 0x0001e80000100a00 */
[----:B0-----:R-:W2:Y:S04]  /*77af0*/  LDL.LU.64 R18, [R1+0x3e48] ;  /* 0x003e480001127983 */ /* 0x001ea80000300a00 */
[----:B------:R-:W2:Y:S01]  /*77b00*/  LDL.LU.64 R16, [R1+0x3e40] ;  /* 0x003e400001107983 */ /* 0x000ea20000300a00 */
[----:B----4-:R-:W-:-:S02]  /*77b10*/  F2FP.F16.E4M3.UNPACK_B R4, R26.H1 ;  /* 0x0000001aff04723e */ /* 0x010fc400030006ff */
[----:B-----5:R-:W-:Y:S01]  /*77b20*/  F2FP.F16.E4M3.UNPACK_B R5, R27.H1 ;  /* 0x0000001bff05723e */ /* 0x020fe200030006ff */
[----:B------:R-:W4:Y:S04]  /*77b30*/  LDL.LU R2, [R1+0x3e0] ;  /* 0x0003e00001027983 */ /* 0x000f280000300800 */
[----:B------:R-:W5:Y:S04]  /*77b40*/  LDL.LU R3, [R1+0x3e4] ;  /* 0x0003e40001037983 */ /* 0x000f680000300800 */
        /* <DEDUP_REMOVED lines=11> */
[----:B------:R-:W5:Y:S02]  /*77c00*/  LDL.LU R5, [R1+0x3f4] ;  /* 0x0003f40001057983 */ /* 0x000f640000300800 */
        /* <DEDUP_REMOVED lines=27> */
[----:B-----5:R-:W-:Y:S02]  /*77dc0*/  F2FP.F16.E4M3.UNPACK_B R5, R5.H1 ;  /* 0x00000005ff05723e */ /* 0x020fe400030006ff */
[----:B---3--:R-:W-:Y:S02]  /*77dd0*/  F2FP.F16.E4M3.UNPACK_B R2, R24.H1 ;  /* 0x00000018ff02723e */ /* 0x008fe400030006ff */
[----:B------:R-:W-:-:S07]  /*77de0*/  F2FP.F16.E4M3.UNPACK_B R3, R25.H1 ;  /* 0x00000019ff03723e */ /* 0x000fce00030006ff */
[----:B------:R-:W-:Y:S01]  /*77df0*/  HMMA.16816.F32 R12, R8, R2, R12 ;  /* 0x00000002080c723c */ /* 0x000fe2000000180c */
[----:B------:R-:W-:Y:S02]  /*77e00*/  IMAD R6, R6, 0x100, R20 ;  /* 0x0000010006067824 */ /* 0x000fe400078e0214 */
[----:B------:R-:W-:-:S03]  /*77e10*/  IMAD R7, R7, 0x100, R23 ;  /* 0x0000010007077824 */ /* 0x000fc600078e0217 */
[----:B--2---:R-:W-:Y:S07]  /*77e20*/  HMMA.16816.F32 R16, R8, R4, R16 ;  /* 0x000000040810723c */ /* 0x004fee0000001810 */
[----:B------:R-:W-:Y:S02]  /*77e30*/  IMAD R4, R29, 0x100, R28 ;  /* 0x000001001d047824 */ /* 0x000fe400078e021c */
[----:B------:R-:W2:-:S14]  /*77e40*/  LDL R28, [R1+0x238] ;  /* 0x00023800011c7983 */ /* 0x000e9c0000100800 */
[----:B------:R0:W-:Y:S04]  /*77e50*/  STL.64 [R1+0x200], R16 ;  /* 0x0002001001007387 */ /* 0x0001e80000100a00 */
[----:B------:R1:W-:Y:S04]  /*77e60*/  STL.64 [R1+0x208], R18 ;  /* 0x0002081201007387 */ /* 0x0003e80000100a00 */
[----:B------:R-:W3:Y:S04]  /*77e70*/  LDL R29, [R1+0x23c] ;  /* 0x00023c00011d7983 */ /* 0x000ee80000100800 */
[----:B0-----:R-:W4:Y:S04]  /*77e80*/  LDL.LU R16, [R1+0x220] ;  /* 0x0002200001107983 */ /* 0x001f280000300800 */
[----:B------:R-:W4:Y:S04]  /*77e90*/  LDL.LU R17, [R1+0x224] ;  /* 0x0002240001117983 */ /* 0x000f280000300800 */
[----:B-1----:R-:W4:Y:S04]  /*77ea0*/  LDL.LU R18, [R1+0x228] ;  /* 0x0002280001127983 */ /* 0x002f280000300800 */
[----:B------:R-:W4:Y:S04]  /*77eb0*/  LDL.LU R19, [R1+0x22c] ;  /* 0x00022c0001137983 */ /* 0x000f280000300800 */
[----:B------:R-:W5:Y:S04]  /*77ec0*/  LDL R24, [R1+0x248] ;  /* 0x0002480001187983 */ /* 0x000f680000100800 */
[----:B------:R-:W5:Y:S04]  /*77ed0*/  LDL R25, [R1+0x24c] ;  /* 0x00024c0001197983 */ /* 0x000f680000100800 */
[----:B------:R0:W-:Y:S04]  /*77ee0*/  STL.64 [R1+0x1f0], R12 ;  /* 0x0001f00c01007387 */ /* 0x0001e80000100a00 */
[----:B------:R1:W-:Y:S01]  /*77ef0*/  STL.64 [R1+0x1f8], R14 ;  /* 0x0001f80e01007387 */ /* 0x0003e20000100a00 */
[----:B------:R-:W-:-:S03]  /*77f00*/  IMAD R5, R22, 0x100, R21 ;  /* 0x0000010016057824 */ /* 0x000fc600078e0215 */
[----:B------:R-:W5:Y:S04]  /*77f10*/  LDL.LU R20, [R1+0x210] ;  /* 0x0002100001147983 */ /* 0x000f680000300800 */
[----:B------:R-:W5:Y:S04]  /*77f20*/  LDL.LU R21, [R1+0x214] ;  /* 0x0002140001157983 */ /* 0x000f680000300800 */
[----:B------:R-:W5:Y:S04]  /*77f30*/  LDL.LU R22, [R1+0x218] ;  /* 0x0002180001167983 */ /* 0x000f680000300800 */
[----:B------:R-:W5:Y:S04]  /*77f40*/  LDL.LU R23, [R1+0x21c] ;  /* 0x00021c0001177983 */ /* 0x000f680000300800 */
[----:B0-----:R-:W2:Y:S04]  /*77f50*/  LDL.LU R12, [R1+0x160] ;  /* 0x00016000010c7983 */ /* 0x001ea80000300800 */
[----:B------:R-:W2:Y:S04]  /*77f60*/  LDL.LU R13, [R1+0x164] ;  /* 0x00016400010d7983 */ /* 0x000ea80000300800 */
[----:B-1----:R-:W3:Y:S04]  /*77f70*/  LDL.LU R14, [R1+0x168] ;  /* 0x00016800010e7983 */ /* 0x002ee80000300800 */
[----:B------:R-:W3:Y:S01]  /*77f80*/  LDL.LU R15, [R1+0x16c] ;  /* 0x00016c00010f7983 */ /* 0x000ee20000300800 */
[----:B------:R-:W-:-:S02]  /*77f90*/  F2FP.F16.E4M3.UNPACK_B R2, R26.H1 ;  /* 0x0000001aff02723e */ /* 0x000fc400030006ff */
[----:B------:R-:W-:Y:S01]  /*77fa0*/  F2FP.F16.E4M3.UNPACK_B R3, R27.H1 ;  /* 0x0000001bff03723e */ /* 0x000fe200030006ff */
[----:B------:R-:W5:Y:S04]  /*77fb0*/  LDL R26, [R1+0x258] ;  /* 0x00025800011a7983 */ /* 0x000f680000100800 */
[----:B------:R-:W5:Y:S02]  /*77fc0*/  LDL R27, [R1+0x25c] ;  /* 0x00025c00011b7983 */ /* 0x000f640000100800 */
[----:B----4-:R-:W-:Y:S02]  /*77fd0*/  HMMA.16816.F32 R8, R8, R2, R16 ;  /* 0x000000020808723c */ /* 0x010fe40000001810 */
[----:B---3--:R-:W-:Y:S04]  /*77fe0*/  STL.64 [R1+0x3df8], R14 ;  /* 0x003df80e01007387 */ /* 0x008fe80000100a00 */
[----:B--2---:R0:W-:Y:S04]  /*77ff0*/  STL.64 [R1+0x3df0], R12 ;  /* 0x003df00c01007387 */ /* 0x0041e80000100a00 */
[----:B0-----:R-:W2:Y:S04]  /*78000*/  LDL.LU R12, [R1+0x170] ;  /* 0x00017000010c7983 */ /* 0x001ea80000300800 */
[----:B------:R-:W2:Y:S04]  /*78010*/  LDL.LU R13, [R1+0x174] ;  /* 0x00017400010d7983 */ /* 0x000ea80000300800 */
[----:B------:R-:W2:Y:S04]  /*78020*/  LDL.LU R14, [R1+0x178] ;  /* 0x00017800010e7983 */ /* 0x000ea80000300800 */
[----:B------:R-:W2:Y:S04]  /*78030*/  LDL.LU R15, [R1+0x17c] ;  /* 0x00017c00010f7983 */ /* 0x000ea80000300800 */
[----:B------:R-:W-:Y:S04]  /*78040*/  STL.64 [R1+0x220], R8 ;  /* 0x0002200801007387 */ /* 0x000fe80000100a00 */
[----:B------:R0:W-:Y:S04]  /*78050*/  STL.64 [R1+0x228], R10 ;  /* 0x0002280a01007387 */ /* 0x0001e80000100a00 */
[----:B------:R-:W3:Y:S04]  /*78060*/  LDL.LU R16, [R1+0x70] ;  /* 0x0000700001107983 */ /* 0x000ee80000300800 */
[----:B------:R-:W3:Y:S04]  /*78070*/  LDL.LU R17, [R1+0x74] ;  /* 0x0000740001117983 */ /* 0x000ee80000300800 */
[----:B------:R-:W4:Y:S04]  /*78080*/  LDL.LU R18, [R1+0x78] ;  /* 0x0000780001127983 */ /* 0x000f280000300800 */
[----:B------:R-:W4:Y:S01]  /*78090*/  LDL.LU R19, [R1+0x7c] ;  /* 0x00007c0001137983 */ /* 0x000f220000300800 */
[----:B------:R-:W-:-:S02]  /*780a0*/  F2FP.F16.E4M3.UNPACK_B R4, R4 ;  /* 0x00000004ff04723e */ /* 0x000fc400020006ff */
[----:B------:R-:W-:Y:S02]  /*780b0*/  F2FP.F16.E4M3.UNPACK_B R6, R6 ;  /* 0x00000006ff06723e */ /* 0x000fe400020006ff */
[----:B------:R-:W-:Y:S02]  /*780c0*/  F2FP.F16.E4M3.UNPACK_B R5, R5 ;  /* 0x00000005ff05723e */ /* 0x000fe400020006ff */
[----:B------:R-:W-:Y:S02]  /*780d0*/  F2FP.F16.E4M3.UNPACK_B R7, R7 ;  /* 0x00000007ff07723e */ /* 0x000fe400020006ff */
[----:B------:R-:W-:Y:S02]  /*780e0*/  F2FP.F16.E4M3.UNPACK_B R28, R28 ;  /* 0x0000001cff1c723e */ /* 0x000fe400020006ff */
[----:B------:R-:W-:Y:S02]  /*780f0*/  F2FP.F16.E4M3.UNPACK_B R29, R29 ;  /* 0x0000001dff1d723e */ /* 0x000fe400020006ff */
[----:B-----5:R-:W-:-:S02]  /*78100*/  F2FP.F16.E4M3.UNPACK_B R2, R24 ;  /* 0x00000018ff02723e */ /* 0x020fc400020006ff */
[----:B------:R-:W-:-:S03]  /*78110*/  F2FP.F16.E4M3.UNPACK_B R3, R25 ;  /* 0x00000019ff03723e */ /* 0x000fc600020006ff */
[C---:B0-----:R-:W-:Y:S06]  /*78120*/  HMMA.16816.F32 R8, R4.reuse, R28, R20 ;  /* 0x0000001c0408723c */ /* 0x041fec0000001814 */
[----:B--2---:R-:W-:Y:S01]  /*78130*/  HMMA.16816.F32 R12, R4, R2, R12 ;  /* 0x00000002040c723c */ /* 0x004fe2000000180c */
[----:B----4-:R-:W-:Y:S04]  /*78140*/  STL.64 [R1+0x3de8], R18 ;  /* 0x003de81201007387 */ /* 0x010fe80000100a00 */
[----:B---3--:R0:W-:Y:S04]  /*78150*/  STL.64 [R1+0x3de0], R16 ;  /* 0x003de01001007387 */ /* 0x0081e80000100a00 */
[----:B0-----:R-:W2:Y:S04]  /*78160*/  LDL.LU R16, [R1+0x120] ;  /* 0x0001200001107983 */ /* 0x001ea80000300800 */
[----:B------:R-:W2:Y:S04]  /*78170*/  LDL.LU R17, [R1+0x124] ;  /* 0x0001240001117983 */ /* 0x000ea80000300800 */
[----:B------:R-:W2:Y:S04]  /*78180*/  LDL.LU R18, [R1+0x128] ;  /* 0x0001280001127983 */ /* 0x000ea80000300800 */
[----:B------:R-:W2:Y:S04]  /*78190*/  LDL.LU R19, [R1+0x12c] ;  /* 0x00012c0001137983 */ /* 0x000ea80000300800 */
[----:B------:R-:W3:Y:S04]  /*781a0*/  LDL R28, [R1+0x268] ;  /* 0x00026800011c7983 */ /* 0x000ee80000100800 */
[----:B------:R-:W4:Y:S04]  /*781b0*/  LDL R29, [R1+0x26c] ;  /* 0x00026c00011d7983 */ /* 0x000f280000100800 */
[----:B------:R-:W-:Y:S04]  /*781c0*/  STL.64 [R1+0x210], R8 ;  /* 0x0002100801007387 */ /* 0x000fe80000100a00 */
[----:B------:R0:W-:Y:S04]  /*781d0*/  STL.64 [R1+0x218], R10 ;  /* 0x0002180a01007387 */ /* 0x0001e80000100a00 */
[----:B------:R-:W5:Y:S04]  /*781e0*/  LDL.LU R20, [R1+0x20] ;  /* 0x0000200001147983 */ /* 0x000f680000300800 */
[----:B------:R-:W5:Y:S04]  /*781f0*/  LDL.LU R21, [R1+0x24] ;  /* 0x0000240001157983 */ /* 0x000f680000300800 */
[----:B------:R-:W5:Y:S04]  /*78200*/  LDL.LU R22, [R1+0x28] ;  /* 0x0000280001167983 */ /* 0x000f680000300800 */
[----:B------:R-:W5:Y:S04]  /*78210*/  LDL.LU R23, [R1+0x2c] ;  /* 0x00002c0001177983 */ /* 0x000f680000300800 */
[----:B0-----:R-:W5:Y:S04]  /*78220*/  LDL R10, [R1+0x2a8] ;  /* 0x0002a800010a7983 */ /* 0x001f680000100800 */
[----:B------:R-:W5:Y:S04]  /*78230*/  LDL R11, [R1+0x2ac] ;  /* 0x0002ac00010b7983 */ /* 0x000f680000100800 */
[----:B------:R-:W5:Y:S01]  /*78240*/  LDL.LU R24, [R1] ;  /* 0x0000000001187983 */ /* 0x000f620000300800 */
[----:B------:R-:W-:-:S03]  /*78250*/  F2FP.F16.E4M3.UNPACK_B R8, R26 ;  /* 0x0000001aff08723e */ /* 0x000fc600020006ff */
[----:B------:R-:W5:Y:S01]  /*78260*/  LDL.LU R25, [R1+0x4] ;  /* 0x0000040001197983 */ /* 0x000f620000300800 */
[----:B------:R-:W-:-:S03]  /*78270*/  F2FP.F16.E4M3.UNPACK_B R9, R27 ;  /* 0x0000001bff09723e */ /* 0x000fc600020006ff */
[----:B------:R-:W5:Y:S04]  /*78280*/  LDL.LU R26, [R1+0x8] ;  /* 0x00000800011a7983 */ /* 0x000f680000300800 */
[----:B------:R-:W5:Y:S04]  /*78290*/  LDL.LU R27, [R1+0xc] ;  /* 0x00000c00011b7983 */ /* 0x000f680000300800 */
[----:B------:R-:W-:Y:S04]  /*782a0*/  STL.64 [R1+0x1e0], R12 ;  /* 0x0001e00c01007387 */ /* 0x000fe80000100a00 */
[----:B------:R0:W-:Y:S04]  /*782b0*/  STL.64 [R1+0x1e8], R14 ;  /* 0x0001e80e01007387 */ /* 0x0001e80000100a00 */
[----:B0-----:R-:W5:Y:S04]  /*782c0*/  LDL.LU.64 R14, [R1+0x3df8] ;  /* 0x003df800010e7983 */ /* 0x001f680000300a00 */
[----:B------:R-:W5:Y:S01]  /*782d0*/  LDL.LU.64 R12, [R1+0x3df0] ;  /* 0x003df000010c7983 */ /* 0x000f620000300a00 */
[----:B---3--:R-:W-:-:S02]  /*782e0*/  F2FP.F16.E4M3.UNPACK_B R2, R28 ;  /* 0x0000001cff02723e */ /* 0x008fc400020006ff */
[----:B----4-:R-:W-:-:S07]  /*782f0*/  F2FP.F16.E4M3.UNPACK_B R3, R29 ;  /* 0x0000001dff03723e */ /* 0x010fce00020006ff */
[C---:B--2---:R-:W-:Y:S06]  /*78300*/  HMMA.16816.F32 R16, R4.reuse, R2, R16 ;  /* 0x000000020410723c */ /* 0x044fec0000001810 */
[----:B-----5:R-:W-:-:S15]  /*78310*/  HMMA.16816.F32 R12, R4, R8, R12 ;  /* 0x00000008040c723c */ /* 0x020fde000000180c */
[----:B------:R-:W-:-:S08]  /*78320*/  NOP ;  /* 0x0000000000007918 */ /* 0x000fd00000000000 */
[----:B------:R0:W-:Y:S01]  /*78330*/  STL.64 [R1+0x1a0], R12 ;  /* 0x0001a00c01007387 */ /* 0x0001e20000100a00 */
[----:B------:R-:W-:-:S03]  /*78340*/  IMAD.MOV.U32 R28, RZ, RZ, R15 ;  /* 0x000000ffff1c7224 */ /* 0x000fc600078e000f */
[----:B------:R-:W2:Y:S04]  /*78350*/  LDL R8, [R1+0x278] ;  /* 0x0002780001087983 */ /* 0x000ea80000100800 */
[----:B------:R-:W3:Y:S01]  /*78360*/  LDL R9, [R1+0x27c] ;  /* 0x00027c0001097983 */ /* 0x000ee20000100800 */
[----:B------:R-:W-:-:S03]  /*78370*/  IMAD.MOV.U32 R29, RZ, RZ, R14 ;  /* 0x000000ffff1d7224 */ /* 0x000fc600078e000e */
[----:B0-----:R-:W4:Y:S04]  /*78380*/  LDL.LU R12, [R1+0x30] ;  /* 0x00003000010c7983 */ /* 0x001f280000300800 */
[----:B------:R-:W4:Y:S04]  /*78390*/  LDL.LU R13, [R1+0x34] ;  /* 0x00003400010d7983 */ /* 0x000f280000300800 */
[----:B------:R-:W4:Y:S04]  /*783a0*/  LDL.LU R14, [R1+0x38] ;  /* 0x00003800010e7983 */ /* 0x000f280000300800 */
[----:B------:R-:W4:Y:S04]  /*783b0*/  LDL.LU R15, [R1+0x3c] ;  /* 0x00003c00010f7983 */ /* 0x000f280000300800 */
[----:B------:R0:W-:Y:S04]  /*783c0*/  STL [R1+0x3d18], R28 ;  /* 0x003d181c01007387 */ /* 0x0001e80000100800 */
[----:B0-----:R-:W5:Y:S04]  /*783d0*/  LDL R28, [R1+0x28c] ;  /* 0x00028c00011c7983 */ /* 0x001f680000100800 */
[----:B------:R0:W-:Y:S04]  /*783e0*/  STL [R1+0x3d14], R29 ;  /* 0x003d141d01007387 */ /* 0x0001e80000100800 */
[----:B0-----:R-:W4:Y:S04]  /*783f0*/  LDL R29, [R1+0x288] ;  /* 0x00028800011d7983 */ /* 0x001f280000100800 */
[----:B------:R-:W-:Y:S04]  /*78400*/  STL.64 [R1+0x190], R16 ;  /* 0x0001901001007387 */ /* 0x000fe80000100a00 */
[----:B------:R0:W-:Y:S04]  /*78410*/  STL.64 [R1+0x198], R18 ;  /* 0x0001981201007387 */ /* 0x0001e80000100a00 */
[----:B0-----:R-:W4:Y:S04]  /*78420*/  LDL.LU.64 R18, [R1+0x3de8] ;  /* 0x003de80001127983 */ /* 0x001f280000300a00 */
[----:B------:R-:W4:Y:S01]  /*78430*/  LDL.LU.64 R16, [R1+0x3de0] ;  /* 0x003de00001107983 */ /* 0x000f220000300a00 */
[----:B--2---:R-:W-:-:S02]  /*78440*/  F2FP.F16.E4M3.UNPACK_B R8, R8 ;  /* 0x00000008ff08723e */ /* 0x004fc400020006ff */
[----:B---3--:R-:W-:Y:S02]  /*78450*/  F2FP.F16.E4M3.UNPACK_B R9, R9 ;  /* 0x00000009ff09723e */ /* 0x008fe400020006ff */
[----:B-----5:R-:W-:-:S05]  /*78460*/  F2FP.F16.E4M3.UNPACK_B R3, R28 ;  /* 0x0000001cff03723e */ /* 0x020fca00020006ff */
[----:B----4-:R-:W-:Y:S01]  /*78470*/  HMMA.16816.F32 R16, R4, R8, R16 ;  /* 0x000000080410723c */ /* 0x010fe20000001810 */
[----:B------:R-:W-:-:S15]  /*78480*/  F2FP.F16.E4M3.UNPACK_B R2, R29 ;  /* 0x0000001dff02723e */ /* 0x000fde00020006ff */
[----:B------:R-:W-:-:S07]  /*78490*/  NOP ;  /* 0x0000000000007918 */ /* 0x000fce0000000000 */
[----:B------:R0:W-:Y:S01]  /*784a0*/  STL.64 [R1+0x170], R16 ;  /* 0x0001701001007387 */ /* 0x0001e20000100a00 */
[----:B------:R-:W-:Y:S02]  /*784b0*/  IMAD.MOV.U32 R28, RZ, RZ, R18 ;  /* 0x000000ffff1c7224 */ /* 0x000fe400078e0012 */
[----:B------:R-:W-:Y:S02]  /*784c0*/  IMAD.MOV.U32 R29, RZ, RZ, R19 ;  /* 0x000000ffff1d7224 */ /* 0x000fe400078e0013 */
[----:B------:R-:W2:Y:S04]  /*784d0*/  LDL.LU.64 R18, [R1+0x3dd8] ;  /* 0x003dd80001127983 */ /* 0x000ea80000300a00 */
[----:B0-----:R-:W3:Y:S04]  /*784e0*/  LDL.LU.64 R16, [R1+0x3dd0] ;  /* 0x003dd00001107983 */ /* 0x001ee80000300a00 */
[----:B------:R-:W4:Y:S04]  /*784f0*/  LDL R8, [R1+0x298] ;  /* 0x0002980001087983 */ /* 0x000f280000100800 */
[----:B------:R-:W5:Y:S01]  /*78500*/  LDL R9, [R1+0x29c] ;  /* 0x00029c0001097983 */ /* 0x000f620000100800 */
[----:B------:R-:W-:Y:S07]  /*78510*/  HMMA.16816.F32 R20, R4, R2, R20 ;  /* 0x000000020414723c */ /* 0x000fee0000001814 */
[----:B------:R-:W-:-:S02]  /*78520*/  F2FP.F16.E4M3.UNPACK_B R2, R10 ;  /* 0x0000000aff02723e */ /* 0x000fc400020006ff */
[----:B------:R-:W-:-:S14]  /*78530*/  F2FP.F16.E4M3.UNPACK_B R3, R11 ;  /* 0x0000000bff03723e */ /* 0x000fdc00020006ff */
[----:B------:R0:W-:Y:S04]  /*78540*/  STL.64 [R1+0x160], R20 ;  /* 0x0001601401007387 */ /* 0x0001e80000100a00 */
[----:B------:R1:W-:Y:S04]  /*78550*/  STL.64 [R1+0x168], R22 ;  /* 0x0001681601007387 */ /* 0x0003e80000100a00 */
[----:B0-----:R-:W2:Y:S04]  /*78560*/  LDL.LU R20, [R1+0x10] ;  /* 0x0000100001147983 */ /* 0x001ea80000300800 */
[----:B------:R-:W2:Y:S04]  /*78570*/  LDL.LU R21, [R1+0x14] ;  /* 0x0000140001157983 */ /* 0x000ea80000300800 */
[----:B-1----:R-:W2:Y:S01]  /*78580*/  LDL.LU R22, [R1+0x18] ;  /* 0x0000180001167983 */ /* 0x002ea20000300800 */
[----:B------:R-:W-:-:S03]  /*78590*/  IMAD.MOV.U32 R23, RZ, RZ, R0 ;  /* 0x000000ffff177224 */ /* 0x000fc600078e0000 */
[----:B------:R-:W2:Y:S01]  /*785a0*/  LDL R0, [R1+0x30c] ;  /* 0x00030c0001007983 */ /* 0x000ea20000100800 */
[----:B----4-:R-:W-:Y:S02]  /*785b0*/  F2FP.F16.E4M3.UNPACK_B R8, R8 ;  /* 0x00000008ff08723e */ /* 0x010fe400020006ff */
[----:B-----5:R-:W-:-:S07]  /*785c0*/  F2FP.F16.E4M3.UNPACK_B R9, R9 ;  /* 0x00000009ff09723e */ /* 0x020fce00020006ff */
[----:B------:R-:W-:Y:S01]  /*785d0*/  HMMA.16816.F32 R8, R4, R8, R24 ;  /* 0x000000080408723c */ /* 0x000fe20000001818 */
[----:B------:R-:W4:Y:S04]  /*785e0*/  LDL.LU.64 R26, [R1+0x3dc8] ;  /* 0x003dc800011a7983 */ /* 0x000f280000300a00 */
[----:B------:R-:W4:-:S15]  /*785f0*/  LDL.LU.64 R24, [R1+0x3dc0] ;  /* 0x003dc00001187983 */ /* 0x000f1e0000300a00 */
[----:B------:R-:W-:-:S03]  /*78600*/  NOP ;  /* 0x0000000000007918 */ /* 0x000fc60000000000 */
[----:B------:R0:W-:Y:S04]  /*78610*/  STL.64 [R1+0x130], R8 ;  /* 0x0001300801007387 */ /* 0x0001e80000100a00 */
[----:B------:R1:W-:Y:S04]  /*78620*/  STL.64 [R1+0x138], R10 ;  /* 0x0001380a01007387 */ /* 0x0003e80000100a00 */
[----:B0-----:R-:W5:Y:S04]  /*78630*/  LDL R8, [R1+0x2b8] ;  /* 0x0002b80001087983 */ /* 0x001f680000100800 */
[----:B------:R-:W3:Y:S04]  /*78640*/  LDL R9, [R1+0x2bc] ;  /* 0x0002bc0001097983 */ /* 0x000ee80000100800 */
[----:B-1----:R-:W2:Y:S04]  /*78650*/  LDL R10, [R1+0x338] ;  /* 0x00033800010a7983 */ /* 0x002ea80000100800 */
[----:B------:R-:W2:Y:S01]  /*78660*/  LDL R11, [R1+0x33c] ;  /* 0x00033c00010b7983 */ /* 0x000ea20000100800 */
[----:B----4-:R-:W-:Y:S01]  /*78670*/  HMMA.16816.F32 R24, R4, R2, R24 ;  /* 0x000000020418723c */ /* 0x010fe20000001818 */
[----:B-----5:R-:W-:-:S02]  /*78680*/  F2FP.F16.E4M3.UNPACK_B R8, R8 ;  /* 0x00000008ff08723e */ /* 0x020fc400020006ff */
[----:B---3--:R-:W-:-:S07]  /*78690*/  F2FP.F16.E4M3.UNPACK_B R9, R9 ;  /* 0x00000009ff09723e */ /* 0x008fce00020006ff */
[----:B------:R-:W-:-:S13]  /*786a0*/  HMMA.16816.F32 R12, R4, R8, R12 ;  /* 0x00000008040c723c */ /* 0x000fda000000180c */
[----:B------:R0:W-:Y:S04]  /*786b0*/  STL.64 [R1+0xd0], R24 ;  /* 0x0000d01801007387 */ /* 0x0001e80000100a00 */
[----:B------:R1:W-:Y:S04]  /*786c0*/  STL.64 [R1+0xd8], R26 ;  /* 0x0000d81a01007387 */ /* 0x0003e80000100a00 */
[----:B0-----:R-:W3:Y:S04]  /*786d0*/  LDL R24, [R1+0x2c8] ;  /* 0x0002c80001187983 */ /* 0x001ee80000100800 */
[----:B------:R-:W4:Y:S04]  /*786e0*/  LDL R25, [R1+0x2cc] ;  /* 0x0002cc0001197983 */ /* 0x000f280000100800 */
[----:B-1----:R-:W5:Y:S04]  /*786f0*/  LDL R26, [R1+0x2e8] ;  /* 0x0002e800011a7983 */ /* 0x002f680000100800 */
[----:B------:R-:W2:Y:S04]  /*78700*/  LDL R27, [R1+0x2ec] ;  /* 0x0002ec00011b7983 */ /* 0x000ea80000100800 */
[----:B------:R-:W-:Y:S04]  /*78710*/  STL.64 [R1+0x90], R12 ;  /* 0x0000900c01007387 */ /* 0x000fe80000100a00 */
[----:B------:R0:W-:Y:S04]  /*78720*/  STL.64 [R1+0x98], R14 ;  /* 0x0000980e01007387 */ /* 0x0001e80000100a00 */
[----:B0-----:R-:W2:Y:S04]  /*78730*/  LDL.LU.64 R14, [R1+0x3db8] ;  /* 0x003db800010e7983 */ /* 0x001ea80000300a00 */
[----:B------:R-:W2:Y:S01]  /*78740*/  LDL.LU.64 R12, [R1+0x3db0] ;  /* 0x003db000010c7983 */ /* 0x000ea20000300a00 */
[----:B---3--:R-:W-:-:S02]  /*78750*/  F2FP.F16.E4M3.UNPACK_B R2, R24 ;  /* 0x00000018ff02723e */ /* 0x008fc400020006ff */
[----:B----4-:R-:W-:Y:S01]  /*78760*/  F2FP.F16.E4M3.UNPACK_B R3, R25 ;  /* 0x00000019ff03723e */ /* 0x010fe200020006ff */
[----:B------:R-:W-:Y:S01]  /*78770*/  IMAD.MOV.U32 R24, RZ, RZ, R16 ;  /* 0x000000ffff187224 */ /* 0x000fe200078e0010 */
[----:B-----5:R-:W-:Y:S01]  /*78780*/  F2FP.F16.E4M3.UNPACK_B R8, R26 ;  /* 0x0000001aff08723e */ /* 0x020fe200020006ff */
[----:B------:R-:W3:Y:S01]  /*78790*/  LDL.LU R16, [R1+0x3dac] ;  /* 0x003dac0001107983 */ /* 0x000ee20000300800 */
[----:B------:R-:W-:Y:S01]  /*787a0*/  IMAD.MOV.U32 R25, RZ, RZ, R17 ;  /* 0x000000ffff197224 */ /* 0x000fe200078e0011 */
[----:B--2---:R-:W-:Y:S02]  /*787b0*/  F2FP.F16.E4M3.UNPACK_B R9, R27 ;  /* 0x0000001bff09723e */ /* 0x004fe400020006ff */
[----:B------:R-:W3:Y:S01]  /*787c0*/  LDL.LU R17, [R1+0x3da8] ;  /* 0x003da80001117983 */ /* 0x000ee20000300800 */
[----:B------:R-:W-:Y:S02]  /*787d0*/  IMAD.MOV.U32 R26, RZ, RZ, R18 ;  /* 0x000000ffff1a7224 */ /* 0x000fe400078e0012 */
[----:B------:R-:W-:Y:S01]  /*787e0*/  IMAD.MOV.U32 R27, RZ, RZ, R19 ;  /* 0x000000ffff1b7224 */ /* 0x000fe200078e0013 */
[----:B------:R-:W3:Y:S04]  /*787f0*/  LDL.LU R18, [R1+0x3da4] ;  /* 0x003da40001127983 */ /* 0x000ee80000300800 */
[----:B------:R-:W3:Y:S01]  /*78800*/  LDL.LU R19, [R1+0x3da0] ;  /* 0x003da00001137983 */ /* 0x000ee20000300800 */
[----:B------:R-:W-:Y:S03]  /*78810*/  HMMA.16816.F32 R12, R4, R2, R12 ;  /* 0x00000002040c723c */ /* 0x000fe6000000180c */
[----:B------:R-:W2:Y:S04]  /*78820*/  LDL R2, [R1+0x2d8] ;  /* 0x0002d80001027983 */ /* 0x000ea80000100800 */
[----:B------:R-:W4:-:S15]  /*78830*/  LDL R3, [R1+0x2dc] ;  /* 0x0002dc0001037983 */ /* 0x000f1e0000100800 */
[----:B------:R-:W-:-:S01]  /*78840*/  NOP ;  /* 0x0000000000007918 */ /* 0x000fc20000000000 */
[----:B------:R0:W-:Y:S04]  /*78850*/  STL.64 [R1+0x80], R12 ;  /* 0x0000800c01007387 */ /* 0x0001e80000100a00 */
[----:B------:R1:W-:Y:S04]  /*78860*/  STL.64 [R1+0x88], R14 ;  /* 0x0000880e01007387 */ /* 0x0003e80000100a00 */
[----:B0-----:R-:W5:Y:S04]  /*78870*/  LDL.LU R12, [R1+0x40] ;  /* 0x00004000010c7983 */ /* 0x001f680000300800 */
[----:B------:R-:W5:Y:S04]  /*78880*/  LDL.LU R13, [R1+0x44] ;  /* 0x00004400010d7983 */ /* 0x000f680000300800 */
[----:B-1----:R-:W5:Y:S04]  /*78890*/  LDL.LU R14, [R1+0x48] ;  /* 0x00004800010e7983 */ /* 0x002f680000300800 */
[----:B------:R-:W5:Y:S01]  /*788a0*/  LDL.LU R15, [R1+0x4c] ;  /* 0x00004c00010f7983 */ /* 0x000f620000300800 */
[----:B---3--:R-:W-:Y:S03]  /*788b0*/  HMMA.16816.F32 R16, R4, R8, R16 ;  /* 0x000000080410723c */ /* 0x008fe60000001810 */
[----:B------:R-:W3:Y:S01]  /*788c0*/  LDL R9, [R1+0x308] ;  /* 0x0003080001097983 */ /* 0x000ee20000100800 */
[----:B--2---:R-:W-:-:S02]  /*788d0*/  F2FP.F16.E4M3.UNPACK_B R2, R2 ;  /* 0x00000002ff02723e */ /* 0x004fc400020006ff */
[----:B----4-:R-:W-:-:S07]  /*788e0*/  F2FP.F16.E4M3.UNPACK_B R3, R3 ;  /* 0x00000003ff03723e */ /* 0x010fce00020006ff */
[----:B------:R-:W-:Y:S10]  /*788f0*/  HMMA.16816.F32 R20, R4, R2, R20 ;  /* 0x000000020414723c */ /* 0x000ff40000001814 */
[----:B------:R0:W-:Y:S04]  /*78900*/  STL.64 [R1], R16 ;  /* 0x0000001001007387 */ /* 0x0001e80000100a00 */
[----:B------:R1:W-:Y:S04]  /*78910*/  STL.64 [R1+0x8], R18 ;  /* 0x0000081201007387 */ /* 0x0003e80000100a00 */
[----:B0-----:R-:W2:Y:S04]  /*78920*/  LDL R16, [R1+0x2f8] ;  /* 0x0002f80001107983 */ /* 0x001ea80000100800 */
[----:B------:R-:W4:Y:S04]  /*78930*/  LDL R17, [R1+0x2fc] ;  /* 0x0002fc0001117983 */ /* 0x000f280000100800 */
[----:B-1----:R-:W5:Y:S04]  /*78940*/  LDL R18, [R1+0x328] ;  /* 0x0003280001127983 */ /* 0x002f680000100800 */
[----:B------:R-:W5:Y:S04]  /*78950*/  LDL R19, [R1+0x32c] ;  /* 0x00032c0001137983 */ /* 0x000f680000100800 */
[----:B------:R-:W-:Y:S04]  /*78960*/  STL.64 [R1+0x20], R20 ;  /* 0x0000201401007387 */ /* 0x000fe80000100a00 */
[----:B------:R0:W-:Y:S04]  /*78970*/  STL.64 [R1+0x28], R22 ;  /* 0x0000281601007387 */ /* 0x0001e80000100a00 */
[----:B0-----:R-:W5:Y:S04]  /*78980*/  LDL.LU.64 R22, [R1+0x3d98] ;  /* 0x003d980001167983 */ /* 0x001f680000300a00 */
[----:B------:R-:W5:Y:S01]  /*78990*/  LDL.LU.64 R20, [R1+0x3d90] ;  /* 0x003d900001147983 */ /* 0x000f620000300a00 */
[----:B---3--:R-:W-:-:S02]  /*789a0*/  F2FP.F16.E4M3.UNPACK_B R8, R9 ;  /* 0x00000009ff08723e */ /* 0x008fc400020006ff */
[----:B------:R-:W-:Y:S02]  /*789b0*/  F2FP.F16.E4M3.UNPACK_B R9, R0 ;  /* 0x00000000ff09723e */ /* 0x000fe400020006ff */
[----:B------:R-:W3:Y:S01]  /*789c0*/  LDL.LU R0, [R1+0x3ac] ;  /* 0x0003ac0001007983 */ /* 0x000ee20000300800 */
[----:B--2---:R-:W-:Y:S02]  /*789d0*/  F2FP.F16.E4M3.UNPACK_B R2, R16 ;  /* 0x00000010ff02723e */ /* 0x004fe400020006ff */
[----:B----4-:R-:W-:-:S07]  /*789e0*/  F2FP.F16.E4M3.UNPACK_B R3, R17 ;  /* 0x00000011ff03723e */ /* 0x010fce00020006ff */
[C---:B-----5:R-:W-:Y:S06]  /*789f0*/  HMMA.16816.F32 R12, R4.reuse, R2, R12 ;  /* 0x00000002040c723c */ /* 0x060fec000000180c */
[----:B------:R-:W-:-:S15]  /*78a00*/  HMMA.16816.F32 R20, R4, R8, R20 ;  /* 0x000000080414723c */ /* 0x000fde0000001814 */
[----:B------:R-:W-:-:S08]  /*78a10*/  NOP ;  /* 0x0000000000007918 */ /* 0x000fd00000000000 */
[----:B------:R-:W-:Y:S04]  /*78a20*/  STL.64 [R1+0x10], R20 ;  /* 0x0000101401007387 */ /* 0x000fe80000100a00 */
[----:B------:R-:W-:Y:S04]  /*78a30*/  STL.64 [R1+0x18], R22 ;  /* 0x0000181601007387 */ /* 0x000fe80000100a00 */
[----:B------:R-:W2:Y:S04]  /*78a40*/  LDL R2, [R1+0x318] ;  /* 0x0003180001027983 */ /* 0x000ea80000100800 */
[----:B------:R-:W4:Y:S04]  /*78a50*/  LDL R3, [R1+0x31c] ;  /* 0x00031c0001037983 */ /* 0x000f280000100800 */
[----:B------:R0:W-:Y:S04]  /*78a60*/  STL.64 [R1+0x30], R12 ;  /* 0x0000300c01007387 */ /* 0x0001e80000100a00 */
[----:B------:R1:W-:Y:S04]  /*78a70*/  STL.64 [R1+0x38], R14 ;  /* 0x0000380e01007387 */ /* 0x0003e80000100a00 */
[----:B------:R-:W5:Y:S04]  /*78a80*/  LDL R16, [R1+0x348] ;  /* 0x0003480001107983 */ /* 0x000f680000100800 */
[----:B------:R-:W3:Y:S04]  /*78a90*/  LDL R17, [R1+0x34c] ;  /* 0x00034c0001117983 */ /* 0x000ee80000100800 */
[----:B0-----:R-:W2:Y:S04]  /*78aa0*/  LDL.LU R12, [R1+0xa0] ;  /* 0x0000a000010c7983 */ /* 0x001ea80000300800 */
[----:B------:R-:W2:Y:S04]  /*78ab0*/  LDL.LU R13, [R1+0xa4] ;  /* 0x0000a400010d7983 */ /* 0x000ea80000300800 */
[----:B-1----:R-:W4:Y:S04]  /*78ac0*/  LDL.LU R14, [R1+0xa8] ;  /* 0x0000a800010e7983 */ /* 0x002f280000300800 */
[----:B------:R-:W4:Y:S01]  /*78ad0*/  LDL.LU R15, [R1+0xac] ;  /* 0x0000ac00010f7983 */ /* 0x000f220000300800 */
[----:B------:R-:W-:-:S02]  /*78ae0*/  F2FP.F16.E4M3.UNPACK_B R10, R10 ;  /* 0x0000000aff0a723e */ /* 0x000fc400020006ff */
[----:B------:R-:W-:-:S07]  /*78af0*/  F2FP.F16.E4M3.UNPACK_B R11, R11 ;  /* 0x0000000bff0b723e */ /* 0x000fce00020006ff */
[C---:B------:R-:W-:Y:S01]  /*78b00*/  HMMA.16816.F32 R20, R4.reuse, R10, R24 ;  /* 0x0000000a0414723c */ /* 0x040fe20000001818 */
[----:B------:R-:W-:Y:S02]  /*78b10*/  F2FP.F16.E4M3.UNPACK_B R8, R18 ;  /* 0x00000012ff08723e */ /* 0x000fe400020006ff */
[----:B------:R-:W-:Y:S01]  /*78b20*/  F2FP.F16.E4M3.UNPACK_B R9, R19 ;  /* 0x00000013ff09723e */ /* 0x000fe200020006ff */
[----:B----4-:R-:W-:Y:S04]  /*78b30*/  STL.64 [R1+0x3d88], R14 ;  /* 0x003d880e01007387 */ /* 0x010fe80000100a00 */
[----:B--2---:R0:W-:Y:S04]  /*78b40*/  STL.64 [R1+0x3d80], R12 ;  /* 0x003d800c01007387 */ /* 0x0041e80000100a00 */
[----:B0-----:R-:W2:Y:S04]  /*78b50*/  LDL.LU R12, [R1+0x60] ;  /* 0x00006000010c7983 */ /* 0x001ea80000300800 */
[----:B------:R-:W2:Y:S04]  /*78b60*/  LDL.LU R13, [R1+0x64] ;  /* 0x00006400010d7983 */ /* 0x000ea80000300800 */
[----:B------:R-:W2:Y:S04]  /*78b70*/  LDL.LU R14, [R1+0x68] ;  /* 0x00006800010e7983 */ /* 0x000ea80000300800 */
[----:B------:R-:W2:Y:S04]  /*78b80*/  LDL.LU R15, [R1+0x6c] ;  /* 0x00006c00010f7983 */ /* 0x000ea80000300800 */
[----:B------:R-:W4:Y:S04]  /*78b90*/  LDL R18, [R1+0x358] ;  /* 0x0003580001127983 */ /* 0x000f280000100800 */
[----:B------:R-:W4:Y:S04]  /*78ba0*/  LDL R19, [R1+0x35c] ;  /* 0x00035c0001137983 */ /* 0x000f280000100800 */
[----:B------:R0:W-:Y:S04]  /*78bb0*/  STL.64 [R1+0x40], R20 ;  /* 0x0000401401007387 */ /* 0x0001e80000100a00 */
[----:B------:R1:W-:Y:S04]  /*78bc0*/  STL.64 [R1+0x48], R22 ;  /* 0x0000481601007387 */ /* 0x0003e80000100a00 */
[----:B0-----:R-:W5:Y:S04]  /*78bd0*/  LDL.LU R20, [R1+0xc0] ;  /* 0x0000c00001147983 */ /* 0x001f680000300800 */
[----:B------:R-:W5:Y:S04]  /*78be0*/  LDL.LU R21, [R1+0xc4] ;  /* 0x0000c40001157983 */ /* 0x000f680000300800 */
[----:B-1----:R-:W3:Y:S04]  /*78bf0*/  LDL.LU R22, [R1+0xc8] ;  /* 0x0000c80001167983 */ /* 0x002ee80000300800 */
[----:B------:R-:W3:Y:S01]  /*78c00*/  LDL.LU R23, [R1+0xcc] ;  /* 0x0000cc0001177983 */ /* 0x000ee20000300800 */
[----:B--2---:R-:W-:Y:S03]  /*78c10*/  HMMA.16816.F32 R8, R4, R8, R12 ;  /* 0x000000080408723c */ /* 0x004fe6000000180c */
[----:B---3--:R-:W-:Y:S04]  /*78c20*/  STL.64 [R1+0x3d78], R22 ;  /* 0x003d781601007387 */ /* 0x008fe80000100a00 */
[----:B-----5:R0:W-:Y:S04]  /*78c30*/  STL.64 [R1+0x3d70], R20 ;  /* 0x003d701401007387 */ /* 0x0201e80000100a00 */
[----:B0-----:R-:W2:Y:S04]  /*78c40*/  LDL.LU R20, [R1+0xb0] ;  /* 0x0000b00001147983 */ /* 0x001ea80000300800 */
[----:B------:R-:W2:Y:S04]  /*78c50*/  LDL.LU R21, [R1+0xb4] ;  /* 0x0000b40001157983 */ /* 0x000ea80000300800 */
[----:B------:R-:W2:Y:S04]  /*78c60*/  LDL.LU R22, [R1+0xb8] ;  /* 0x0000b80001167983 */ /* 0x000ea80000300800 */
[----:B------:R-:W2:Y:S04]  /*78c70*/  LDL.LU R23, [R1+0xbc] ;  /* 0x0000bc0001177983 */ /* 0x000ea80000300800 */
[----:B------:R-:W3:Y:S04]  /*78c80*/  LDL R24, [R1+0x368] ;  /* 0x0003680001187983 */ /* 0x000ee80000100800 */
[----:B------:R-:W5:Y:S04]  /*78c90*/  LDL R25, [R1+0x36c] ;  /* 0x00036c0001197983 */ /* 0x000f680000100800 */
[----:B------:R-:W5:Y:S04]  /*78ca0*/  LDL R26, [R1+0x398] ;  /* 0x00039800011a7983 */ /* 0x000f680000100800 */
[----:B------:R-:W5:Y:S04]  /*78cb0*/  LDL R27, [R1+0x39c] ;  /* 0x00039c00011b7983 */ /* 0x000f680000100800 */
[----:B------:R-:W4:Y:S04]  /*78cc0*/  LDL.LU.64 R14, [R1+0x3d88] ;  /* 0x003d8800010e7983 */ /* 0x000f280000300a00 */
[----:B------:R-:W4:Y:S01]  /*78cd0*/  LDL.LU.64 R12, [R1+0x3d80] ;  /* 0x003d8000010c7983 */ /* 0x000f220000300a00 */
[----:B------:R-:W-:-:S02]  /*78ce0*/  F2FP.F16.E4M3.UNPACK_B R2, R2 ;  /* 0x00000002ff02723e */ /* 0x000fc400020006ff */
[----:B------:R-:W-:Y:S01]  /*78cf0*/  F2FP.F16.E4M3.UNPACK_B R3, R3 ;  /* 0x00000003ff03723e */ /* 0x000fe200020006ff */
[----:B------:R-:W-:Y:S04]  /*78d00*/  STL.64 [R1+0x3c28], R10 ;  /* 0x003c280a01007387 */ /* 0x000fe80000100a00 */
[----:B------:R0:W-:Y:S01]  /*78d10*/  STL.64 [R1+0x3c20], R8 ;  /* 0x003c200801007387 */ /* 0x0001e20000100a00 */
[----:B------:R-:W-:Y:S02]  /*78d20*/  F2FP.F16.E4M3.UNPACK_B R16, R16 ;  /* 0x00000010ff10723e */ /* 0x000fe400020006ff */
[----:B------:R-:W-:Y:S01]  /*78d30*/  F2FP.F16.E4M3.UNPACK_B R17, R17 ;  /* 0x00000011ff11723e */ /* 0x000fe200020006ff */
[----:B0-----:R-:W5:Y:S04]  /*78d40*/  LDL.LU R8, [R1+0x100] ;  /* 0x0001000001087983 */ /* 0x001f680000300800 */
[----:B------:R-:W5:Y:S04]  /*78d50*/  LDL.LU R9, [R1+0x104] ;  /* 0x0001040001097983 */ /* 0x000f680000300800 */
[----:B------:R-:W5:Y:S04]  /*78d60*/  LDL.LU R10, [R1+0x108] ;  /* 0x00010800010a7983 */ /* 0x000f680000300800 */
[----:B------:R-:W5:Y:S01]  /*78d70*/  LDL.LU R11, [R1+0x10c] ;  /* 0x00010c00010b7983 */ /* 0x000f620000300800 */
[----:B----4-:R-:W-:Y:S07]  /*78d80*/  HMMA.16816.F32 R12, R4, R2, R12 ;  /* 0x00000002040c723c */ /* 0x010fee000000180c */
[----:B------:R-:W-:-:S02]  /*78d90*/  F2FP.F16.E4M3.UNPACK_B R2, R18 ;  /* 0x00000012ff02723e */ /* 0x000fc400020006ff */
[----:B------:R-:W-:Y:S02]  /*78da0*/  F2FP.F16.E4M3.UNPACK_B R3, R19 ;  /* 0x00000013ff03723e */ /* 0x000fe400020006ff */
[----:B--2---:R-:W-:-:S12]  /*78db0*/  HMMA.16816.F32 R16, R4, R16, R20 ;  /* 0x000000100410723c */ /* 0x004fd80000001814 */
[----:B------:R-:W-:Y:S04]  /*78dc0*/  STL.64 [R1+0x3c38], R14 ;  /* 0x003c380e01007387 */ /* 0x000fe80000100a00 */
[----:B------:R0:W-:Y:S04]  /*78dd0*/  STL.64 [R1+0x3c30], R12 ;  /* 0x003c300c01007387 */ /* 0x0001e80000100a00 */
[----:B0-----:R-:W2:Y:S04]  /*78de0*/  LDL.LU R12, [R1+0xf0] ;  /* 0x0000f000010c7983 */ /* 0x001ea80000300800 */
[----:B------:R-:W2:Y:S04]  /*78df0*/  LDL.LU R13, [R1+0xf4] ;  /* 0x0000f400010d7983 */ /* 0x000ea80000300800 */
[----:B------:R-:W2:Y:S04]  /*78e00*/  LDL.LU R14, [R1+0xf8] ;  /* 0x0000f800010e7983 */ /* 0x000ea80000300800 */
[----:B------:R-:W2:Y:S04]  /*78e10*/  LDL.LU R15, [R1+0xfc] ;  /* 0x0000fc00010f7983 */ /* 0x000ea80000300800 */
[----:B------:R-:W4:Y:S04]  /*78e20*/  LDL.LU.64 R22, [R1+0x3d78] ;  /* 0x003d780001167983 */ /* 0x000f280000300a00 */
[----:B------:R-:W4:Y:S04]  /*78e30*/  LDL.LU.64 R20, [R1+0x3d70] ;  /* 0x003d700001147983 */ /* 0x000f280000300a00 */
[----:B------:R0:W-:Y:S04]  /*78e40*/  STL.64 [R1+0x3c48], R18 ;  /* 0x003c481201007387 */ /* 0x0001e80000100a00 */
[----:B0-----:R-:W2:Y:S04]  /*78e50*/  LDL R18, [R1+0x378] ;  /* 0x0003780001127983 */ /* 0x001ea80000100800 */
[----:B------:R-:W2:Y:S04]  /*78e60*/  LDL R19, [R1+0x37c] ;  /* 0x00037c0001137983 */ /* 0x000ea80000100800 */
[----:B------:R0:W-:Y:S04]  /*78e70*/  STL.64 [R1+0x3c40], R16 ;  /* 0x003c401001007387 */ /* 0x0001e80000100a00 */
[----:B0-----:R-:W2:Y:S04]  /*78e80*/  LDL R16, [R1+0x388] ;  /* 0x0003880001107983 */ /* 0x001ea80000100800 */
[----:B------:R-:W2:Y:S01]  /*78e90*/  LDL R17, [R1+0x38c] ;  /* 0x00038c0001117983 */ /* 0x000ea20000100800 */
[----:B----4-:R-:W-:-:S15]  /*78ea0*/  HMMA.16816.F32 R20, R4, R2, R20 ;  /* 0x000000020414723c */ /* 0x010fde0000001814 */
[----:B------:R-:W-:-:S08]  /*78eb0*/  NOP ;  /* 0x0000000000007918 */ /* 0x000fd00000000000 */
[----:B------:R-:W-:Y:S04]  /*78ec0*/  STL.64 [R1+0x3c58], R22 ;  /* 0x003c581601007387 */ /* 0x000fe80000100a00 */
[----:B------:R0:W-:Y:S04]  /*78ed0*/  STL.64 [R1+0x3c50], R20 ;  /* 0x003c501401007387 */ /* 0x0001e80000100a00 */
[----:B0-----:R-:W4:Y:S04]  /*78ee0*/  LDL.LU R20, [R1+0xe0] ;  /* 0x0000e00001147983 */ /* 0x001f280000300800 */
[----:B------:R-:W4:Y:S04]  /*78ef0*/  LDL.LU R21, [R1+0xe4] ;  /* 0x0000e40001157983 */ /* 0x000f280000300800 */
[----:B------:R-:W4:Y:S04]  /*78f00*/  LDL.LU R22, [R1+0xe8] ;  /* 0x0000e80001167983 */ /* 0x000f280000300800 */
[----:B------:R-:W4:Y:S01]  /*78f10*/  LDL.LU R23, [R1+0xec] ;  /* 0x0000ec0001177983 */ /* 0x000f220000300800 */
[----:B---3--:R-:W-:-:S02]  /*78f20*/  F2FP.F16.E4M3.UNPACK_B R24, R24 ;  /* 0x00000018ff18723e */ /* 0x008fc400020006ff */
[----:B-----5:R-:W-:Y:S02]  /*78f30*/  F2FP.F16.E4M3.UNPACK_B R25, R25 ;  /* 0x00000019ff19723e */ /* 0x020fe400020006ff */
[----:B--2---:R-:W-:Y:S02]  /*78f40*/  F2FP.F16.E4M3.UNPACK_B R2, R16 ;  /* 0x00000010ff02723e */ /* 0x004fe400020006ff */
[----:B------:R-:W-:-:S07]  /*78f50*/  F2FP.F16.E4M3.UNPACK_B R3, R17 ;  /* 0x00000011ff03723e */ /* 0x000fce00020006ff */
[C---:B------:R-:W-:Y:S06]  /*78f60*/  HMMA.16816.F32 R12, R4.reuse, R2, R12 ;  /* 0x00000002040c723c */ /* 0x040fec000000180c */
[----:B----4-:R-:W-:Y:S07]  /*78f70*/  HMMA.16816.F32 R20, R4, R24, R20 ;  /* 0x000000180414723c */ /* 0x010fee0000001814 */
[----:B------:R-:W-:-:S02]  /*78f80*/  F2FP.F16.E4M3.UNPACK_B R24, R18 ;  /* 0x00000012ff18723e */ /* 0x000fc400020006ff */
[----:B------:R-:W-:-:S07]  /*78f90*/  F2FP.F16.E4M3.UNPACK_B R25, R19 ;  /* 0x00000013ff19723e */ /* 0x000fce00020006ff */
[----:B------:R-:W-:Y:S07]  /*78fa0*/  HMMA.16816.F32 R8, R4, R24, R8 ;  /* 0x000000180408723c */ /* 0x000fee0000001808 */
[----:B------:R-:W-:Y:S04]  /*78fb0*/  STL.64 [R1+0x50], R20 ;  /* 0x0000501401007387 */ /* 0x000fe80000100a00 */
[----:B------:R-:W-:Y:S04]  /*78fc0*/  STL.64 [R1+0x58], R22 ;  /* 0x0000581601007387 */ /* 0x000fe80000100a00 */
[----:B------:R-:W-:Y:S04]  /*78fd0*/  STL.64 [R1+0x70], R12 ;  /* 0x0000700c01007387 */ /* 0x000fe80000100a00 */
[----:B------:R-:W-:Y:S04]  /*78fe0*/  STL.64 [R1+0x78], R14 ;  /* 0x0000780e01007387 */ /* 0x000fe80000100a00 */
[----:B------:R-:W2:Y:S04]  /*78ff0*/  LDL.LU R16, [R1+0x1d0] ;  /* 0x0001d00001107983 */ /* 0x000ea80000300800 */
[----:B------:R-:W-:Y:S04]  /*79000*/  STL.64 [R1+0xb0], R8 ;  /* 0x0000b00801007387 */ /* 0x000fe80000100a00 */
[----:B------:R-:W-:Y:S04]  /*79010*/  STL.64 [R1+0xb8], R10 ;  /* 0x0000b80a01007387 */ /* 0x000fe80000100a00 */
        /* <DEDUP_REMOVED lines=15> */
[----:B------:R-:W4:Y:S04]  /*79110*/  LDL R25, [R1+0x3a8] ;  /* 0x0003a80001197983 */ /* 0x000f280000100800 */
        /* <DEDUP_REMOVED lines=12> */
[----:B------:R-:W-:-:S02]  /*791e0*/  F2FP.F16.E4M3.UNPACK_B R2, R26 ;  /* 0x0000001aff02723e */ /* 0x000fc400020006ff */
[----:B------:R-:W-:Y:S01]  /*791f0*/  F2FP.F16.E4M3.UNPACK_B R3, R27 ;  /* 0x0000001bff03723e */ /* 0x000fe200020006ff */
        /* <DEDUP_REMOVED lines=10> */
[----:B------:R-:W5:Y:S04]  /*792a0*/  LDL R12, [R1+0x418] ;  /* 0x00041800010c7983 */ /* 0x000f680000100800 */
[----:B------:R-:W5:Y:S04]  /*792b0*/  LDL R13, [R1+0x41c] ;  /* 0x00041c00010d7983 */ /* 0x000f680000100800 */
[----:B------:R-:W5:Y:S04]  /*792c0*/  LDL.LU R14, [R1+0xdf8] ;  /* 0x000df800010e7983 */ /* 0x000f680000300800 */
[----:B------:R-:W5:Y:S04]  /*792d0*/  LDL.LU R15, [R1+0xdf4] ;  /* 0x000df400010f7983 */ /* 0x000f680000300800 */
[----:B------:R-:W5:Y:S04]  /*792e0*/  LDL R26, [R1+0x428] ;  /* 0x00042800011a7983 */ /* 0x000f680000100800 */
[----:B------:R-:W5:Y:S04]  /*792f0*/  LDL R27, [R1+0x42c] ;  /* 0x00042c00011b7983 */ /* 0x000f680000100800 */
[----:B------:R-:W5:Y:S04]  /*79300*/  LDL.LU R8, [R1+0x200] ;  /* 0x0002000001087983 */ /* 0x000f680000300800 */
[----:B------:R-:W5:Y:S04]  /*79310*/  LDL.LU R9, [R1+0x204] ;  /* 0x0002040001097983 */ /* 0x000f680000300800 */
[----:B------:R-:W5:Y:S04]  /*79320*/  LDL.LU R10, [R1+0x208] ;  /* 0x00020800010a7983 */ /* 0x000f680000300800 */
[----:B------:R-:W5:Y:S01]  /*79330*/  LDL.LU R11, [R1+0x20c] ;  /* 0x00020c00010b7983 */ /* 0x000f620000300800 */
[----:B----4-:R-:W-:-:S02]  /*79340*/  F2FP.F16.E4M3.UNPACK_B R24, R25 ;  /* 0x00000019ff18723e */ /* 0x010fc400020006ff */
[----:B------:R-:W-:Y:S01]  /*79350*/  F2FP.F16.E4M3.UNPACK_B R25, R0 ;  /* 0x00000000ff19723e */ /* 0x000fe200020006ff */
[----:B------:R0:W-:Y:S04]  /*79360*/  STL [R1+0x3c18], R0 ;  /* 0x003c180001007387 */ /* 0x0001e80000100800 */
[----:B0-----:R-:W4:Y:S01]  /*79370*/  LDL R0, [R1+0x3ec] ;  /* 0x0003ec0001007983 */ /* 0x001f220000100800 */
[----:B--2---:R-:W-:-:S15]  /*79380*/  HMMA.16816.F32 R16, R4, R2, R16 ;  /* 0x000000020410723c */ /* 0x004fde0000001810 */
[----:B------:R-:W-:-:S08]  /*79390*/  NOP ;  /* 0x0000000000007918 */ /* 0x000fd00000000000 */
[----:B------:R-:W-:Y:S04]  /*793a0*/  STL.64 [R1+0xc0], R16 ;  /* 0x0000c01001007387 */ /* 0x000fe80000100a00 */
[----:B------:R0:W-:Y:S04]  /*793b0*/  STL.64 [R1+0xc8], R18 ;  /* 0x0000c81201007387 */ /* 0x0001e80000100a00 */
[----:B0-----:R-:W2:Y:S04]  /*793c0*/  LDL.LU.64 R18, [R1+0x3d68] ;  /* 0x003d680001127983 */ /* 0x001ea80000300a00 */
[----:B------:R-:W2:Y:S04]  /*793d0*/  LDL.LU.64 R16, [R1+0x3d60] ;  /* 0x003d600001107983 */ /* 0x000ea80000300a00 */
[----:B------:R-:W3:Y:S04]  /*793e0*/  LDL R2, [R1+0x3b8] ;  /* 0x0003b80001027983 */ /* 0x000ee80000100800 */
[----:B------:R-:W5:Y:S01]  /*793f0*/  LDL R3, [R1+0x3bc] ;  /* 0x0003bc0001037983 */ /* 0x000f620000100800 */
[----:B--2---:R-:W-:-:S15]  /*79400*/  HMMA.16816.F32 R16, R4, R24, R16 ;  /* 0x000000180410723c */ /* 0x004fde0000001810 */
[----:B------:R-:W-:-:S08]  /*79410*/  NOP ;  /* 0x0000000000007918 */ /* 0x000fd00000000000 */
[----:B------:R-:W-:Y:S04]  /*79420*/  STL.64 [R1+0xf0], R16 ;  /* 0x0000f01001007387 */ /* 0x000fe80000100a00 */
[----:B------:R0:W-:Y:S04]  /*79430*/  STL.64 [R1+0xf8], R18 ;  /* 0x0000f81201007387 */ /* 0x0001e80000100a00 */
[----:B0-----:R-:W2:Y:S04]  /*79440*/  LDL.LU.64 R18, [R1+0x3d58] ;  /* 0x003d580001127983 */ /* 0x001ea80000300a00 */
[----:B------:R-:W2:Y:S01]  /*79450*/  LDL.LU.64 R16, [R1+0x3d50] ;  /* 0x003d500001107983 */ /* 0x000ea20000300a00 */
[----:B---3--:R-:W-:-:S02]  /*79460*/  F2FP.F16.E4M3.UNPACK_B R2, R2 ;  /* 0x00000002ff02723e */ /* 0x008fc400020006ff */
[----:B-----5:R-:W-:Y:S01]  /*79470*/  F2FP.F16.E4M3.UNPACK_B R3, R3 ;  /* 0x00000003ff03723e */ /* 0x020fe200020006ff */
[----:B------:R-:W3:Y:S04]  /*79480*/  LDL R24, [R1+0x3c8] ;  /* 0x0003c80001187983 */ /* 0x000ee80000100800 */
[----:B------:R-:W5:Y:S02]  /*79490*/  LDL R25, [R1+0x3cc] ;  /* 0x0003cc0001197983 */ /* 0x000f640000100800 */
[----:B--2---:R-:W-:-:S15]  /*794a0*/  HMMA.16816.F32 R16, R4, R2, R16 ;  /* 0x000000020410723c */ /* 0x004fde0000001810 */
[----:B------:R-:W-:-:S08]  /*794b0*/  NOP ;  /* 0x0000000000007918 */ /* 0x000fd00000000000 */
[----:B------:R-:W-:Y:S04]  /*794c0*/  STL.64 [R1+0x100], R16 ;  /* 0x0001001001007387 */ /* 0x000fe80000100a00 */
[----:B------:R0:W-:Y:S04]  /*794d0*/  STL.64 [R1+0x108], R18 ;  /* 0x0001081201007387 */ /* 0x0001e80000100a00 */
[----:B0-----:R-:W2:Y:S04]  /*794e0*/  LDL.LU.64 R18, [R1+0x3d48] ;  /* 0x003d480001127983 */ /* 0x001ea80000300a00 */
[----:B------:R-:W2:Y:S04]  /*794f0*/  LDL.LU.64 R16, [R1+0x3d40] ;  /* 0x003d400001107983 */ /* 0x000ea80000300a00 */
[----:B------:R-:W4:Y:S01]  /*79500*/  LDL R3, [R1+0x3e8] ;  /* 0x0003e80001037983 */ /* 0x000f220000100800 */
[----:B---3--:R-:W-:-:S02]  /*79510*/  F2FP.F16.E4M3.UNPACK_B R24, R24 ;  /* 0x00000018ff18723e */ /* 0x008fc400020006ff */
[----:B-----5:R-:W-:-:S07]  /*79520*/  F2FP.F16.E4M3.UNPACK_B R25, R25 ;  /* 0x00000019ff19723e */ /* 0x020fce00020006ff */
[----:B--2---:R-:W-:Y:S01]  /*79530*/  HMMA.16816.F32 R16, R4, R24, R16 ;  /* 0x000000180410723c */ /* 0x004fe20000001810 */
[----:B----4-:R-:W-:Y:S02]  /*79540*/  F2FP.F16.E4M3.UNPACK_B R2, R3 ;  /* 0x00000003ff02723e */ /* 0x010fe400020006ff */
[----:B------:R-:W-:-:S15]  /*79550*/  F2FP.F16.E4M3.UNPACK_B R3, R0 ;  /* 0x00000000ff03723e */ /* 0x000fde00020006ff */
[----:B------:R-:W-:-:S05]  /*79560*/  NOP ;  /* 0x0000000000007918 */ /* 0x000fca0000000000 */
[----:B------:R-:W-:Y:S04]  /*79570*/  STL.64 [R1+0x110], R16 ;  /* 0x0001101001007387 */ /* 0x000fe80000100a00 */
[----:B------:R0:W-:Y:S01]  /*79580*/  STL [R1+0x118], R18 ;  /* 0x0001181201007387 */ /* 0x0001e20000100800 */
[----:B------:R-:W-:-:S03]  /*79590*/  IMAD.MOV.U32 R0, RZ, RZ, R19 ;  /* 0x000000ffff007224 */ /* 0x000fc600078e0013 */
[----:B0-----:R-:W2:Y:S04]  /*795a0*/  LDL.LU.64 R18, [R1+0x3d38] ;  /* 0x003d380001127983 */ /* 0x001ea80000300a00 */
[----:B------:R-:W2:Y:S04]  /*795b0*/  LDL.LU.64 R16, [R1+0x3d30] ;  /* 0x003d300001107983 */ /* 0x000ea80000300a00 */
[----:B------:R-:W3:Y:S04]  /*795c0*/  LDL R24, [R1+0x3f8] ;  /* 0x0003f80001187983 */ /* 0x000ee80000100800 */
[----:B------:R-:W4:Y:S04]  /*795d0*/  LDL R25, [R1+0x3fc] ;  /* 0x0003fc0001197983 */ /* 0x000f280000100800 */
[----:B------:R0:W-:Y:S04]  /*795e0*/  STL [R1+0x3cf0], R0 ;  /* 0x003cf00001007387 */ /* 0x0001e80000100800 */
[----:B0-----:R-:W5:Y:S01]  /*795f0*/  LDL R0, [R1+0x40c] ;  /* 0x00040c0001007983 */ /* 0x001f620000100800 */
[----:B--2---:R-:W-:-:S15]  /*79600*/  HMMA.16816.F32 R16, R4, R2, R16 ;  /* 0x000000020410723c */ /* 0x004fde0000001810 */
[----:B------:R-:W-:-:S08]  /*79610*/  NOP ;  /* 0x0000000000007918 */ /* 0x000fd00000000000 */
[----:B------:R-:W-:Y:S04]  /*79620*/  STL.64 [R1+0x120], R16 ;  /* 0x0001201001007387 */ /* 0x000fe80000100a00 */
[----:B------:R0:W-:Y:S04]  /*79630*/  STL.64 [R1+0x128], R18 ;  /* 0x0001281201007387 */ /* 0x0001e80000100a00 */
[----:B0-----:R-:W2:Y:S04]  /*79640*/  LDL.LU.64 R18, [R1+0x3d28] ;  /* 0x003d280001127983 */ /* 0x001ea80000300a00 */
[----:B------:R-:W2:Y:S04]  /*79650*/  LDL.LU.64 R16, [R1+0x3d20] ;  /* 0x003d200001107983 */ /* 0x000ea80000300a00 */
[----:B------:R-:W5:Y:S01]  /*79660*/  LDL R3, [R1+0x408] ;  /* 0x0004080001037983 */ /* 0x000f620000100800 */
[----:B---3--:R-:W-:-:S02]  /*79670*/  F2FP.F16.E4M3.UNPACK_B R24, R24 ;  /* 0x00000018ff18723e */ /* 0x008fc400020006ff */
[----:B----4-:R-:W-:-:S07]  /*79680*/  F2FP.F16.E4M3.UNPACK_B R25, R25 ;  /* 0x00000019ff19723e */ /* 0x010fce00020006ff */
[----:B------:R-:W-:Y:S07]  /*79690*/  HMMA.16816.F32 R20, R4, R24, R20 ;  /* 0x000000180414723c */ /* 0x000fee0000001814 */
[----:B------:R-:W-:Y:S02]  /*796a0*/  F2FP.F16.E4M3.UNPACK_B R24, R12 ;  /* 0x0000000cff18723e */ /* 0x000fe400020006ff */
[----:B------:R-:W-:-:S07]  /*796b0*/  F2FP.F16.E4M3.UNPACK_B R25, R13 ;  /* 0x0000000dff19723e */ /* 0x000fce00020006ff */
[----:B------:R-:W-:Y:S07]  /*796c0*/  HMMA.16816.F32 R8, R4, R24, R8 ;  /* 0x000000180408723c */ /* 0x000fee0000001808 */
[----:B------:R-:W-:Y:S04]  /*796d0*/  STL.64 [R1+0x150], R20 ;  /* 0x0001501401007387 */ /* 0x000fe80000100a00 */
[----:B------:R-:W-:Y:S01]  /*796e0*/  STL.64 [R1+0x158], R22 ;  /* 0x0001581601007387 */ /* 0x000fe20000100a00 */
[----:B-----5:R-:W-:-:S02]  /*796f0*/  F2FP.F16.E4M3.UNPACK_B R2, R3 ;  /* 0x00000003ff02723e */ /* 0x020fc400020006ff */
[----:B------:R-:W-:-:S07]  /*79700*/  F2FP.F16.E4M3.UNPACK_B R3, R0 ;  /* 0x00000000ff03723e */ /* 0x000fce00020006ff */
[----:B--2---:R-:W-:Y:S01]  /*79710*/  HMMA.16816.F32 R16, R4, R2, R16 ;  /* 0x000000020410723c */ /* 0x004fe20000001810 */
[----:B------:R-:W-:-:S06]  /*79720*/  IMAD R0, R15, 0x100, R14 ;  /* 0x000001000f007824 */ /* 0x000fcc00078e020e */
[----:B------:R-:W-:Y:S02]  /*79730*/  F2FP.F16.E4M3.UNPACK_B R2, R26 ;  /* 0x0000001aff02723e */ /* 0x000fe400020006ff */
[----:B------:R-:W-:Y:S01]  /*79740*/  F2FP.F16.E4M3.UNPACK_B R3, R27 ;  /* 0x0000001bff03723e */ /* 0x000fe200020006ff */
[----:B------:R-:W-:-:S13]  /*79750*/  STL [R1+0x3d08], R0 ;  /* 0x003d080001007387 */ /* 0x000fda0000100800 */
[----:B------:R0:W-:Y:S04]  /*79760*/  STL.64 [R1+0x1c0], R16 ;  /* 0x0001c01001007387 */ /* 0x0001e80000100a00 */
[----:B------:R1:W-:Y:S04]  /*79770*/  STL.64 [R1+0x1c8], R18 ;  /* 0x0001c81201007387 */ /* 0x0003e80000100a00 */
[----:B------:R-:W-:Y:S04]  /*79780*/  STL [R1+0x3d0c], R2 ;  /* 0x003d0c0201007387 */ /* 0x000fe80000100800 */
[----:B------:R-:W-:Y:S04]  /*79790*/  STL [R1+0x3d10], R3 ;  /* 0x003d100301007387 */ /* 0x000fe80000100800 */
[----:B0-----:R-:W2:Y:S04]  /*797a0*/  LDL.LU R16, [R1+0x170] ;  /* 0x0001700001107983 */ /* 0x001ea80000300800 */
[----:B------:R-:W-:Y:S04]  /*797b0*/  STL.64 [R1+0x1d0], R8 ;  /* 0x0001d00801007387 */ /* 0x000fe80000100a00 */
[----:B------:R-:W-:Y:S04]  /*797c0*/  STL.64 [R1+0x1d8], R10 ;  /* 0x0001d80a01007387 */ /* 0x000fe80000100a00 */
[----:B------:R-:W2:Y:S01]  /*797d0*/  LDL.LU R17, [R1+0x174] ;  /* 0x0001740001117983 */ /* 0x000ea20000300800 */
[----:B-1----:R-:W-:-:S02]  /*797e0*/  IMAD.MOV.U32 R18, RZ, RZ, R28 ;  /* 0x000000ffff127224 */ /* 0x002fc400078e001c */
[----:B------:R-:W-:Y:S01]  /*797f0*/  IMAD.MOV.U32 R19, RZ, RZ, R29 ;  /* 0x000000ffff137224 */ /* 0x000fe200078e001d */
[----:B------:R-:W3:Y:S04]  /*79800*/  LDL.LU R28, [R1+0x3d18] ;  /* 0x003d1800011c7983 */ /* 0x000ee80000300800 */
[----:B------:R-:W4:Y:S04]  /*79810*/  LDL.LU R29, [R1+0x3d14] ;  /* 0x003d1400011d7983 */ /* 0x000f280000300800 */
[----:B------:R4:W-:Y:S04]  /*79820*/  STL.64 [R1+0x3cb8], R18 ;  /* 0x003cb81201007387 */ /* 0x0009e80000100a00 */
[----:B--2---:R0:W-:Y:S04]  /*79830*/  STL.64 [R1+0x3cb0], R16 ;  /* 0x003cb01001007387 */ /* 0x0041e80000100a00 */
[----:B------:R-:W2:Y:S04]  /*79840*/  LDL.LU R20, [R1+0x190] ;  /* 0x0001900001147983 */ /* 0x000ea80000300800 */
[----:B------:R-:W2:Y:S04]  /*79850*/  LDL.LU R21, [R1+0x194] ;  /* 0x0001940001157983 */ /* 0x000ea80000300800 */
[----:B------:R-:W5:Y:S04]  /*79860*/  LDL.LU R22, [R1+0x198] ;  /* 0x0001980001167983 */ /* 0x000f680000300800 */
[----:B------:R-:W5:Y:S01]  /*79870*/  LDL.LU R23, [R1+0x19c] ;  /* 0x00019c0001177983 */ /* 0x000f620000300800 */
[----:B----4-:R-:W-:-:S02]  /*79880*/  IMAD.MOV.U32 R18, RZ, RZ, R29 ;  /* 0x000000ffff127224 */ /* 0x010fc400078e001d */
[----:B---3--:R-:W-:Y:S01]  /*79890*/  IMAD.MOV.U32 R19, RZ, RZ, R28 ;  /* 0x000000ffff137224 */ /* 0x008fe200078e001c */
[----:B-----5:R-:W-:Y:S04]  /*798a0*/  STL.64 [R1+0x3cc8], R22 ;  /* 0x003cc81601007387 */ /* 0x020fe80000100a00 */
[----:B--2---:R-:W-:Y:S04]  /*798b0*/  STL.64 [R1+0x3cc0], R20 ;  /* 0x003cc01401007387 */ /* 0x004fe80000100a00 */
[----:B0-----:R-:W2:Y:S04]  /*798c0*/  LDL.LU R16, [R1+0x1a0] ;  /* 0x0001a00001107983 */ /* 0x001ea80000300800 */
[----:B------:R-:W2:Y:S04]  /*798d0*/  LDL.LU R17, [R1+0x1a4] ;  /* 0x0001a40001117983 */ /* 0x000ea80000300800 */
[----:B------:R-:W3:Y:S04]  /*798e0*/  LDL.LU R3, [R1+0xe28] ;  /* 0x000e280001037983 */ /* 0x000ee80000300800 */
[----:B------:R-:W3:Y:S04]  /*798f0*/  LDL.LU R26, [R1+0xe24] ;  /* 0x000e2400011a7983 */ /* 0x000ee80000300800 */
[----:B------:R-:W4:Y:S04]  /*79900*/  LDL.LU R2, [R1+0xe20] ;  /* 0x000e200001027983 */ /* 0x000f280000300800 */
[----:B------:R-:W4:Y:S04]  /*79910*/  LDL.LU R25, [R1+0xe18] ;  /* 0x000e180001197983 */ /* 0x000f280000300800 */
[----:B------:R-:W5:Y:S04]  /*79920*/  LDL.LU R0, [R1+0xe34] ;  /* 0x000e340001007983 */ /* 0x000f680000300800 */
[----:B------:R-:W5:Y:S04]  /*79930*/  LDL.LU R27, [R1+0xe30] ;  /* 0x000e3000011b7983 */ /* 0x000f680000300800 */
[----:B------:R-:W5:Y:S04]  /*79940*/  LDL.LU R28, [R1+0x238] ;  /* 0x00023800011c7983 */ /* 0x000f680000300800 */
[----:B------:R-:W5:Y:S04]  /*79950*/  LDL.LU R29, [R1+0x23c] ;  /* 0x00023c00011d7983 */ /* 0x000f680000300800 */
[----:B------:R-:W5:Y:S04]  /*79960*/  LDL R24, [R1+0x43c] ;  /* 0x00043c0001187983 */ /* 0x000f680000100800 */
[----:B------:R-:W-:Y:S04]  /*79970*/  STL.64 [R1+0x3cd8], R18 ;  /* 0x003cd81201007387 */ /* 0x000fe80000100a00 */
        /* <DEDUP_REMOVED lines=11> */
[----:B------:R-:W-:-:S02]  /*79a30*/  IMAD R26, R26, 0x100, R3 ;  /* 0x000001001a1a7824 */ /* 0x000fc400078e0203 */
[----:B----4-:R-:W-:Y:S01]  /*79a40*/  IMAD R25, R25, 0x100, R2 ;  /* 0x0000010019197824 */ /* 0x010fe200078e0202 */
        /* <DEDUP_REMOVED lines=18> */
[----:B------:R-:W2:Y:S04]  /*79b70*/  LDL.LU R3, [R1+0x3d10] ;  /* 0x003d100001037983 */ /* 0x000ea80000300800 */
[----:B------:R-:W2:Y:S01]  /*79b80*/  LDL.LU R2, [R1+0x3d0c] ;  /* 0x003d0c0001027983 */ /* 0x000ea20000300800 */
[----:B-----5:R-:W-:-:S03]  /*79b90*/  IMAD R27, R27, 0x100, R0 ;  /* 0x000001001b1b7824 */ /* 0x020fc600078e0200 */
[----:B------:R-:W5:Y:S01]  /*79ba0*/  LDL.LU R0, [R1+0x3d08] ;  /* 0x003d080001007983 */ /* 0x000f620000300800 */
[----:B--2---:R-:W-:-:S15]  /*79bb0*/  HMMA.16816.F32 R16, R4, R2, R16 ;  /* 0x000000020410723c */ /* 0x004fde0000001810 */
[----:B------:R-:W-:-:S08]  /*79bc0*/  NOP ;  /* 0x0000000000007918 */ /* 0x000fd00000000000 */
[----:B------:R-:W-:Y:S04]  /*79bd0*/  STL.64 [R1+0x1f0], R16 ;  /* 0x0001f01001007387 */ /* 0x000fe80000100a00 */
[----:B------:R0:W-:Y:S04]  /*79be0*/  STL.64 [R1+0x1f8], R18 ;  /* 0x0001f81201007387 */ /* 0x0001e80000100a00 */
[----:B0-----:R-:W2:Y:S04]  /*79bf0*/  LDL.LU.64 R18, [R1+0x3d00] ;  /* 0x003d000001127983 */ /* 0x001ea80000300a00 */
[----:B------:R-:W2:Y:S04]  /*79c00*/  LDL.LU.64 R16, [R1+0x3cf8] ;  /* 0x003cf80001107983 */ /* 0x000ea80000300a00 */
[----:B------:R-:W3:Y:S02]  /*79c10*/  LDL R3, [R1+0x438] ;  /* 0x0004380001037983 */ /* 0x000ee40000100800 */
[----:B---3--:R-:W-:-:S02]  /*79c20*/  F2FP.F16.E4M3.UNPACK_B R2, R3 ;  /* 0x00000003ff02723e */ /* 0x008fc400020006ff */
[----:B------:R-:W-:Y:S02]  /*79c30*/  F2FP.F16.E4M3.UNPACK_B R3, R24 ;  /* 0x00000018ff03723e */ /* 0x000fe400020006ff */
[----:B-----5:R-:W-:Y:S02]  /*79c40*/  F2FP.F16.E4M3.UNPACK_B R24, R0 ;  /* 0x00000000ff18723e */ /* 0x020fe400020006ff */
[----:B------:R-:W3:Y:S03]  /*79c50*/  LDL.LU R0, [R1+0x3cf0] ;  /* 0x003cf00001007983 */ /* 0x000ee60000300800 */
[----:B--2---:R-:W-:Y:S01]  /*79c60*/  HMMA.16816.F32 R4, R4, R2, R16 ;  /* 0x000000020404723c */ /* 0x004fe20000001810 */
[----:B------:R-:W2:Y:S04]  /*79c70*/  LDL.LU.64 R18, [R1+0x3ce8] ;  /* 0x003ce80001127983 */ /* 0x000ea80000300a00 */
[----:B------:R-:W2:Y:S01]  /*79c80*/  LDL.LU.64 R16, [R1+0x3ce0] ;  /* 0x003ce00001107983 */ /* 0x000ea20000300a00 */
[----:B------:R-:W-:-:S02]  /*79c90*/  F2FP.F16.E4M3.UNPACK_B R28, R28.H1 ;  /* 0x0000001cff1c723e */ /* 0x000fc400030006ff */
[----:B------:R-:W-:Y:S02]  /*79ca0*/  F2FP.F16.E4M3.UNPACK_B R29, R29.H1 ;  /* 0x0000001dff1d723e */ /* 0x000fe400030006ff */
[----:B------:R-:W-:Y:S02]  /*79cb0*/  F2FP.F16.E4M3.UNPACK_B R26, R26 ;  /* 0x0000001aff1a723e */ /* 0x000fe400020006ff */
[----:B------:R-:W-:Y:S02]  /*79cc0*/  F2FP.F16.E4M3.UNPACK_B R25, R25 ;  /* 0x00000019ff19723e */ /* 0x000fe400020006ff */
[----:B------:R-:W-:Y:S01]  /*79cd0*/  F2FP.F16.E4M3.UNPACK_B R27, R27 ;  /* 0x0000001bff1b723e */ /* 0x000fe200020006ff */
[----:B------:R-:W5:Y:S04]  /*79ce0*/  LDL.LU R2, [R1+0x248] ;  /* 0x0002480001027983 */ /* 0x000f680000300800 */
[----:B------:R-:W4:Y:S04]  /*79cf0*/  LDL.LU R3, [R1+0x24c] ;  /* 0x00024c0001037983 */ /* 0x000f280000300800 */
[----:B------:R0:W-:Y:S04]  /*79d00*/  STL.64 [R1+0x220], R4 ;  /* 0x0002200401007387 */ /* 0x0001e80000100a00 */
[----:B------:R1:W-:Y:S04]  /*79d10*/  STL.64 [R1+0x228], R6 ;  /* 0x0002280601007387 */ /* 0x0003e80000100a00 */
[----:B0-----:R-:W3:Y:S04]  /*79d20*/  LDL.LU R4, [R1+0x258] ;  /* 0x0002580001047983 */ /* 0x001ee80000300800 */
[----:B------:R-:W3:Y:S04]  /*79d30*/  LDL.LU R5, [R1+0x25c] ;  /* 0x00025c0001057983 */ /* 0x000ee80000300800 */
[----:B-1----:R-:W3:Y:S04]  /*79d40*/  LDL.LU R6, [R1+0x278] ;  /* 0x0002780001067983 */ /* 0x002ee80000300800 */
[----:B------:R-:W3:Y:S01]  /*79d50*/  LDL.LU R7, [R1+0x27c] ;  /* 0x00027c0001077983 */ /* 0x000ee20000300800 */
[----:B--2---:R-:W-:-:S15]  /*79d60*/  HMMA.16816.F32 R16, R24, R28, R16 ;  /* 0x0000001c1810723c */ /* 0x004fde0000001810 */
[----:B------:R-:W-:-:S08]  /*79d70*/  NOP ;  /* 0x0000000000007918 */ /* 0x000fd00000000000 */
[----:B------:R-:W-:Y:S04]  /*79d80*/  STL.64 [R1+0x210], R16 ;  /* 0x0002101001007387 */ /* 0x000fe80000100a00 */
[----:B------:R0:W-:Y:S04]  /*79d90*/  STL.64 [R1+0x218], R18 ;  /* 0x0002181201007387 */ /* 0x0001e80000100a00 */
[----:B0-----:R-:W2:Y:S04]  /*79da0*/  LDL.LU.64 R18, [R1+0x3cd8] ;  /* 0x003cd80001127983 */ /* 0x001ea80000300a00 */
[----:B------:R-:W2:Y:S01]  /*79db0*/  LDL.LU.64 R16, [R1+0x3cd0] ;  /* 0x003cd00001107983 */ /* 0x000ea20000300a00 */
[----:B-----5:R-:W-:-:S02]  /*79dc0*/  F2FP.F16.E4M3.UNPACK_B R2, R2.H1 ;  /* 0x00000002ff02723e */ /* 0x020fc400030006ff */
[----:B----4-:R-:W-:Y:S02]  /*79dd0*/  F2FP.F16.E4M3.UNPACK_B R3, R3.H1 ;  /* 0x00000003ff03723e */ /* 0x010fe400030006ff */
[----:B---3--:R-:W-:Y:S02]  /*79de0*/  F2FP.F16.E4M3.UNPACK_B R4, R4.H1 ;  /* 0x00000004ff04723e */ /* 0x008fe400030006ff */
[----:B------:R-:W-:Y:S01]  /*79df0*/  F2FP.F16.E4M3.UNPACK_B R5, R5.H1 ;  /* 0x00000005ff05723e */ /* 0x000fe200030006ff */
[----:B------:R-:W3:Y:S04]  /*79e00*/  LDL.LU R28, [R1+0x268] ;  /* 0x00026800011c7983 */ /* 0x000ee80000300800 */
[----:B------:R-:W4:Y:S01]  /*79e10*/  LDL.LU R29, [R1+0x26c] ;  /* 0x00026c00011d7983 */ /* 0x000f220000300800 */
[----:B------:R-:W-:-:S15]  /*79e20*/  HMMA.16816.F32 R20, R24, R2, R20 ;  /* 0x000000021814723c */ /* 0x000fde0000001814 */
[----:B------:R-:W-:-:S08]  /*79e30*/  NOP ;  /* 0x0000000000007918 */ /* 0x000fd00000000000 */
[----:B------:R-:W-:Y:S04]  /*79e40*/  STL.64 [R1+0x1e0], R20 ;  /* 0x0001e01401007387 */ /* 0x000fe80000100a00 */
[----:B------:R0:W-:Y:S04]  /*79e50*/  STL.64 [R1+0x1e8], R22 ;  /* 0x0001e81601007387 */ /* 0x0001e80000100a00 */
[----:B0-----:R-:W5:Y:S04]  /*79e60*/  LDL.LU.64 R22, [R1+0x3cc8] ;  /* 0x003cc80001167983 */ /* 0x001f680000300a00 */
[----:B------:R-:W5:Y:S01]  /*79e70*/  LDL.LU.64 R20, [R1+0x3cc0] ;  /* 0x003cc00001147983 */ /* 0x000f620000300a00 */
[----:B--2---:R-:W-:-:S15]  /*79e80*/  HMMA.16816.F32 R16, R24, R4, R16 ;  /* 0x000000041810723c */ /* 0x004fde0000001810 */
[----:B------:R-:W-:-:S08]  /*79e90*/  NOP ;  /* 0x0000000000007918 */ /* 0x000fd00000000000 */
[----:B------:R-:W-:Y:S04]  /*79ea0*/  STL.64 [R1+0x200], R16 ;  /* 0x0002001001007387 */ /* 0x000fe80000100a00 */
[----:B------:R0:W-:Y:S04]  /*79eb0*/  STL.64 [R1+0x208], R18 ;  /* 0x0002081201007387 */ /* 0x0001e80000100a00 */
[----:B0-----:R-:W2:Y:S04]  /*79ec0*/  LDL.LU.64 R18, [R1+0x3cb8] ;  /* 0x003cb80001127983 */ /* 0x001ea80000300a00 */
[----:B------:R-:W2:Y:S01]  /*79ed0*/  LDL.LU.64 R16, [R1+0x3cb0] ;  /* 0x003cb00001107983 */ /* 0x000ea20000300a00 */
[----:B---3--:R-:W-:-:S02]  /*79ee0*/  F2FP.F16.E4M3.UNPACK_B R2, R28.H1 ;  /* 0x0000001cff02723e */ /* 0x008fc400030006ff */
[----:B----4-:R-:W-:Y:S02]  /*79ef0*/  F2FP.F16.E4M3.UNPACK_B R3, R29.H1 ;  /* 0x0000001dff03723e */ /* 0x010fe400030006ff */
[----:B------:R-:W-:Y:S02]  /*79f00*/  F2FP.F16.E4M3.UNPACK_B R4, R6.H1 ;  /* 0x00000006ff04723e */ /* 0x000fe400030006ff */
[----:B------:R-:W-:-:S03]  /*79f10*/  F2FP.F16.E4M3.UNPACK_B R5, R7.H1 ;  /* 0x00000007ff05723e */ /* 0x000fc600030006ff */
[----:B-----5:R-:W-:Y:S07]  /*79f20*/  HMMA.16816.F32 R20, R24, R2, R20 ;  /* 0x000000021814723c */ /* 0x020fee0000001814 */
[----:B------:R-:W-:Y:S02]  /*79f30*/  F2FP.F16.E4M3.UNPACK_B R2, R12.H1 ;  /* 0x0000000cff02723e */ /* 0x000fe400030006ff */
[----:B------:R-:W-:-:S07]  /*79f40*/  F2FP.F16.E4M3.UNPACK_B R3, R13.H1 ;  /* 0x0000000dff03723e */ /* 0x000fce00030006ff */
[C---:B------:R-:W-:Y:S07]  /*79f50*/  HMMA.16816.F32 R8, R24.reuse, R2, R8 ;  /* 0x000000021808723c */ /* 0x040fee0000001808 */
[----:B------:R0:W-:Y:S04]  /*79f60*/  STL.64 [R1+0x1b0], R20 ;  /* 0x0001b01401007387 */ /* 0x0001e80000100a00 */
[----:B------:R1:W-:Y:S01]  /*79f70*/  STL.64 [R1+0x1b8], R22 ;  /* 0x0001b81601007387 */ /* 0x0003e20000100a00 */
[----:B--2---:R-:W-:-:S15]  /*79f80*/  HMMA.16816.F32 R16, R24, R4, R16 ;  /* 0x000000041810723c */ /* 0x004fde0000001810 */
[----:B------:R-:W-:-:S08]  /*79f90*/  NOP ;  /* 0x0000000000007918 */ /* 0x000fd00000000000 */
        /* <DEDUP_REMOVED lines=8> */
[----:B---3--:R-:W-:Y:S04]  /*7a020*/  STL.64 [R1+0x3c68], R22 ;  /* 0x003c681601007387 */ /* 0x008fe80000100a00 */
[----:B--2---:R0:W-:Y:S04]  /*7a030*/  STL.64 [R1+0x3c60], R20 ;  /* 0x003c601401007387 */ /* 0x0041e80000100a00 */
[----:B0-----:R-:W2:Y:S04]  /*7a040*/  LDL.LU R20, [R1] ;  /* 0x0000000001147983 */ /* 0x001ea80000300800 */
[----:B------:R-:W2:Y:S04]  /*7a050*/  LDL.LU R21, [R1+0x4] ;  /* 0x0000040001157983 */ /* 0x000ea80000300800 */
[----:B------:R-:W3:Y:S04]  /*7a060*/  LDL.LU R22, [R1+0x8] ;  /* 0x0000080001167983 */ /* 0x000ee80000300800 */
[----:B------:R-:W3:Y:S04]  /*7a070*/  LDL.LU R23, [R1+0xc] ;  /* 0x00000c0001177983 */ /* 0x000ee80000300800 */
[----:B------:R-:W4:Y:S04]  /*7a080*/  LDL.LU R28, [R1+0x2b8] ;  /* 0x0002b800011c7983 */ /* 0x000f280000300800 */
[----:B------:R-:W5:Y:S04]  /*7a090*/  LDL.LU R29, [R1+0x2bc] ;  /* 0x0002bc00011d7983 */ /* 0x000f680000300800 */
[----:B------:R-:W5:Y:S04]  /*7a0a0*/  LDL.LU R6, [R1+0x2e8] ;  /* 0x0002e80001067983 */ /* 0x000f680000300800 */
[----:B------:R-:W5:Y:S04]  /*7a0b0*/  LDL.LU R7, [R1+0x2ec] ;  /* 0x0002ec0001077983 */ /* 0x000f680000300800 */
[----:B---3--:R-:W-:Y:S04]  /*7a0c0*/  STL.64 [R1+0x3c78], R22 ;  /* 0x003c781601007387 */ /* 0x008fe80000100a00 */
[----:B--2---:R0:W-:Y:S04]  /*7a0d0*/  STL.64 [R1+0x3c70], R20 ;  /* 0x003c701401007387 */ /* 0x0041e80000100a00 */
[----:B0-----:R-:W2:Y:S04]  /*7a0e0*/  LDL.LU R20, [R1+0x80] ;  /* 0x0000800001147983 */ /* 0x001ea80000300800 */
[----:B------:R-:W2:Y:S04]  /*7a0f0*/  LDL.LU R21, [R1+0x84] ;  /* 0x0000840001157983 */ /* 0x000ea80000300800 */
[----:B------:R-:W3:Y:S04]  /*7a100*/  LDL.LU R22, [R1+0x88] ;  /* 0x0000880001167983 */ /* 0x000ee80000300800 */
        /* <DEDUP_REMOVED lines=42> */
[----:B-----5:R-:W-:-:S07]  /*7a3b0*/  F2FP.F16.E4M3.UNPACK_B R3, R3.H1 ;  /* 0x00000003ff03723e */ /* 0x020fce00030006ff */
[----:B--2---:R-:W-:-:S15]  /*7a3c0*/  HMMA.16816.F32 R20, R24, R2, R20 ;  /* 0x000000021814723c */ /* 0x004fde0000001814 */
[----:B------:R-:W-:-:S08]  /*7a3d0*/  NOP ;  /* 0x0000000000007918 */ /* 0x000fd00000000000 */
[----:B------:R-:W-:Y:S04]  /*7a3e0*/  STL.64 [R1+0x170], R20 ;  /* 0x0001701401007387 */ /* 0x000fe80000100a00 */
[----:B------:R0:W-:Y:S04]  /*7a3f0*/  STL.64 [R1+0x178], R22 ;  /* 0x0001781601007387 */ /* 0x0001e80000100a00 */
[----:B0-----:R-:W2:Y:S04]  /*7a400*/  LDL.LU.64 R22, [R1+0x3c98] ;  /* 0x003c980001167983 */ /* 0x001ea80000300a00 */
[----:B------:R-:W2:Y:S01]  /*7a410*/  LDL.LU.64 R20, [R1+0x3c90] ;  /* 0x003c900001147983 */ /* 0x000ea20000300a00 */
[----:B------:R-:W-:-:S02]  /*7a420*/  F2FP.F16.E4M3.UNPACK_B R4, R28.H1 ;  /* 0x0000001cff04723e */ /* 0x000fc400030006ff */
[----:B------:R-:W-:Y:S01]  /*7a430*/  F2FP.F16.E4M3.UNPACK_B R5, R29.H1 ;  /* 0x0000001dff05723e */ /* 0x000fe200030006ff */
        /* <DEDUP_REMOVED lines=29> */
[----:B------:R-:W2:Y:S04]  /*7a610*/  LDL.LU.64 R20, [R1+0x3c60] ;  /* 0x003c600001147983 */ /* 0x000ea80000300a00 */
[----:B------:R-:W3:Y:S04]  /*7a620*/  LDL.LU R4, [R1+0x308] ;  /* 0x0003080001047983 */ /* 0x000ee80000300800 */
[----:B------:R-:W3:Y:S01]  /*7a630*/  LDL.LU R5, [R1+0x30c] ;  /* 0x00030c0001057983 */ /* 0x000ee20000300800 */
[----:B----4-:R-:W-:-:S02]  /*7a640*/  F2FP.F16.E4M3.UNPACK_B R2, R2.H1 ;  /* 0x00000002ff02723e */ /* 0x010fc400030006ff */
[----:B-----5:R-:W-:-:S07]  /*7a650*/  F2FP.F16.E4M3.UNPACK_B R3, R3.H1 ;  /* 0x00000003ff03723e */ /* 0x020fce00030006ff */
[----:B--2---:R-:W-:Y:S01]  /*7a660*/  HMMA.16816.F32 R20, R24, R2, R20 ;  /* 0x000000021814723c */ /* 0x004fe20000001814 */
[----:B---3--:R-:W-:Y:S02]  /*7a670*/  F2FP.F16.E4M3.UNPACK_B R4, R4.H1 ;  /* 0x00000004ff04723e */ /* 0x008fe400030006ff */
        /* <DEDUP_REMOVED lines=12> */
[----:B------:R-:W2:Y:S04]  /*7a740*/  LDL.LU R4, [R1+0x338] ;  /* 0x0003380001047983 */ /* 0x000ea80000300800 */
[----:B------:R-:W5:Y:S01]  /*7a750*/  LDL.LU R5, [R1+0x33c] ;  /* 0x00033c0001057983 */ /* 0x000f620000300800 */
[----:B---3--:R-:W-:-:S02]  /*7a760*/  F2FP.F16.E4M3.UNPACK_B R2, R2.H1 ;  /* 0x00000002ff02723e */ /* 0x008fc400030006ff */
[----:B----4-:R-:W-:-:S07]  /*7a770*/  F2FP.F16.E4M3.UNPACK_B R3, R3.H1 ;  /* 0x00000003ff03723e */ /* 0x010fce00030006ff */
[----:B------:R-:W-:Y:S01]  /*7a780*/  HMMA.16816.F32 R12, R24, R2, R12 ;  /* 0x00000002180c723c */ /* 0x000fe2000000180c */
[----:B--2---:R-:W-:Y:S02]  /*7a790*/  F2FP.F16.E4M3.UNPACK_B R4, R4.H1 ;  /* 0x00000004ff04723e */ /* 0x004fe400030006ff */
[----:B-----5:R-:W-:-:S07]  /*7a7a0*/  F2FP.F16.E4M3.UNPACK_B R5, R5.H1 ;  /* 0x00000005ff05723e */ /* 0x020fce00030006ff */
        /* <DEDUP_REMOVED lines=12> */
[----:B------:R-:W2:Y:S01]  /*7a870*/  LDL.LU R5, [R1+0x31c] ;  /* 0x00031c0001057983 */ /* 0x000ea20000300800 */
[----:B---3--:R-:W-:-:S02]  /*7a880*/  F2FP.F16.E4M3.UNPACK_B R2, R2.H1 ;  /* 0x00000002ff02723e */ /* 0x008fc400030006ff */
[----:B----4-:R-:W-:-:S07]  /*7a890*/  F2FP.F16.E4M3.UNPACK_B R3, R3.H1 ;  /* 0x00000003ff03723e */ /* 0x010fce00030006ff */
[----:B-----5:R-:W-:-:S15]  /*7a8a0*/  HMMA.16816.F32 R8, R24, R2, R8 ;  /* 0x000000021808723c */ /* 0x020fde0000001808 */
[----:B------:R-:W-:-:S08]  /*7a8b0*/  NOP ;  /* 0x0000000000007918 */ /* 0x000fd00000000000 */
[----:B------:R-:W-:Y:S04]  /*7a8c0*/  STL.64 [R1+0x60], R8 ;  /* 0x0000600801007387 */ /* 0x000fe80000100a00 */
[----:B------:R0:W-:Y:S04]  /*7a8d0*/  STL.64 [R1+0x68], R10 ;  /* 0x0000680a01007387 */ /* 0x0001e80000100a00 */
[----:B0-----:R-:W3:Y:S04]  /*7a8e0*/  LDL.LU R10, [R1+0x348] ;  /* 0x00034800010a7983 */ /* 0x001ee80000300800 */
[----:B------:R-:W4:Y:S01]  /*7a8f0*/  LDL.LU R11, [R1+0x34c] ;  /* 0x00034c00010b7983 */ /* 0x000f220000300800 */
[----:B--2---:R-:W-:-:S02]  /*7a900*/  F2FP.F16.E4M3.UNPACK_B R4, R4.H1 ;  /* 0x00000004ff04723e */ /* 0x004fc400030006ff */
[----:B------:R-:W-:Y:S02]  /*7a910*/  F2FP.F16.E4M3.UNPACK_B R5, R5.H1 ;  /* 0x00000005ff05723e */ /* 0x000fe400030006ff */
[----:B---3--:R-:W-:Y:S02]  /*7a920*/  F2FP.F16.E4M3.UNPACK_B R2, R10.H1 ;  /* 0x0000000aff02723e */ /* 0x008fe400030006ff */
[----:B----4-:R-:W-:-:S03]  /*7a930*/  F2FP.F16.E4M3.UNPACK_B R3, R11.H1 ;  /* 0x0000000bff03723e */ /* 0x010fc600030006ff */
[----:B------:R-:W-:-:S15]  /*7a940*/  HMMA.16816.F32 R8, R24, R4, R12 ;  /* 0x000000041808723c */ /* 0x000fde000000180c */
[----:B------:R-:W-:-:S08]  /*7a950*/  NOP ;  /* 0x0000000000007918 */ /* 0x000fd00000000000 */
[----:B------:R-:W-:Y:S04]  /*7a960*/  STL.64 [R1+0x30], R8 ;  /* 0x0000300801007387 */ /* 0x000fe80000100a00 */
[----:B------:R0:W-:Y:S02]  /*7a970*/  STL.64 [R1+0x38], R10 ;  /* 0x0000380a01007387 */ /* 0x0001e40000100a00 */
[----:B0-----:R-:W-:Y:S01]  /*7a980*/  HMMA.16816.F32 R8, R24, R2, R16 ;  /* 0x000000021808723c */ /* 0x001fe20000001810 */
[----:B------:R-:W-:Y:S02]  /*7a990*/  F2FP.F16.E4M3.UNPACK_B R4, R28.H1 ;  /* 0x0000001cff04723e */ /* 0x000fe400030006ff */
[----:B------:R-:W-:Y:S01]  /*7a9a0*/  F2FP.F16.E4M3.UNPACK_B R5, R29.H1 ;  /* 0x0000001dff05723e */ /* 0x000fe200030006ff */
[----:B------:R-:W2:Y:S04]  /*7a9b0*/  LDL.LU R28, [R1+0x388] ;  /* 0x00038800011c7983 */ /* 0x000ea80000300800 */
[----:B------:R-:W3:-:S15]  /*7a9c0*/  LDL.LU R29, [R1+0x38c] ;  /* 0x00038c00011d7983 */ /* 0x000ede0000300800 */
[----:B------:R-:W-:Y:S04]  /*7a9d0*/  STL.64 [R1+0x20], R8 ;  /* 0x0000200801007387 */ /* 0x000fe80000100a00 */
[----:B------:R0:W-:Y:S04]  /*7a9e0*/  STL.64 [R1+0x28], R10 ;  /* 0x0000280a01007387 */ /* 0x0001e80000100a00 */
[----:B------:R-:W4:Y:S04]  /*7a9f0*/  LDL.LU R16, [R1+0x50] ;  /* 0x0000500001107983 */ /* 0x000f280000300800 */
[----:B------:R-:W4:Y:S04]  /*7aa00*/  LDL.LU R17, [R1+0x54] ;  /* 0x0000540001117983 */ /* 0x000f280000300800 */
[----:B------:R-:W4:Y:S04]  /*7aa10*/  LDL.LU R18, [R1+0x58] ;  /* 0x0000580001127983 */ /* 0x000f280000300800 */
[----:B------:R-:W4:Y:S01]  /*7aa20*/  LDL.LU R19, [R1+0x5c] ;  /* 0x00005c0001137983 */ /* 0x000f220000300800 */
[----:B0-----:R-:W-:Y:S01]  /*7aa30*/  HMMA.16816.F32 R8, R24, R4, R20 ;  /* 0x000000041808723c */ /* 0x001fe20000001814 */
[----:B------:R-:W-:-:S02]  /*7aa40*/  F2FP.F16.E4M3.UNPACK_B R3, R7.H1 ;  /* 0x00000007ff03723e */ /* 0x000fc400030006ff */
[----:B------:R-:W-:Y:S01]  /*7aa50*/  F2FP.F16.E4M3.UNPACK_B R2, R6.H1 ;  /* 0x00000006ff02723e */ /* 0x000fe200030006ff */
[----:B------:R-:W5:Y:S04]  /*7aa60*/  LDL.LU R7, [R1+0x3a8] ;  /* 0x0003a80001077983 */ /* 0x000f680000300800 */
[----:B------:R-:W5:Y:S04]  /*7aa70*/  LDL.LU R12, [R1+0x398] ;  /* 0x00039800010c7983 */ /* 0x000f680000300800 */
[----:B------:R-:W5:Y:S11]  /*7aa80*/  LDL.LU R6, [R1+0x39c] ;  /* 0x00039c0001067983 */ /* 0x000f760000300800 */
[----:B------:R0:W-:Y:S04]  /*7aa90*/  STL.64 [R1+0x10], R8 ;  /* 0x0000100801007387 */ /* 0x0001e80000100a00 */
[----:B------:R1:W-:Y:S04]  /*7aaa0*/  STL.64 [R1+0x18], R10 ;  /* 0x0000180a01007387 */ /* 0x0003e80000100a00 */
[----:B------:R-:W5:Y:S04]  /*7aab0*/  LDL.LU R13, [R1+0x3b8] ;  /* 0x0003b800010d7983 */ /* 0x000f680000300800 */
[----:B------:R-:W5:Y:S04]  /*7aac0*/  LDL.LU R14, [R1+0x3bc] ;  /* 0x0003bc00010e7983 */ /* 0x000f680000300800 */
[----:B0-----:R-:W2:Y:S04]  /*7aad0*/  LDL.LU R8, [R1+0xf0] ;  /* 0x0000f00001087983 */ /* 0x001ea80000300800 */
[----:B------:R-:W2:Y:S04]  /*7aae0*/  LDL.LU R9, [R1+0xf4] ;  /* 0x0000f40001097983 */ /* 0x000ea80000300800 */
[----:B-1----:R-:W3:Y:S04]  /*7aaf0*/  LDL.LU R10, [R1+0xf8] ;  /* 0x0000f800010a7983 */ /* 0x002ee80000300800 */
[----:B------:R-:W3:Y:S04]  /*7ab00*/  LDL.LU R11, [R1+0xfc] ;  /* 0x0000fc00010b7983 */ /* 0x000ee80000300800 */
[----:B------:R-:W5:Y:S04]  /*7ab10*/  LDL.LU R21, [R1+0x378] ;  /* 0x0003780001157983 */ /* 0x000f680000300800 */
[----:B------:R-:W5:Y:S04]  /*7ab20*/  LDL.LU R22, [R1+0x37c] ;  /* 0x00037c0001167983 */ /* 0x000f680000300800 */
[----:B---3--:R-:W-:Y:S04]  /*7ab30*/  STL.64 [R1+0x3c00], R10 ;  /* 0x003c000a01007387 */ /* 0x008fe80000100a00 */
[----:B--2---:R0:W-:Y:S04]  /*7ab40*/  STL.64 [R1+0x3bf8], R8 ;  /* 0x003bf80801007387 */ /* 0x0041e80000100a00 */
[----:B0-----:R-:W2:Y:S04]  /*7ab50*/  LDL.LU R8, [R1+0xb0] ;  /* 0x0000b00001087983 */ /* 0x001ea80000300800 */
[----:B------:R-:W2:Y:S04]  /*7ab60*/  LDL.LU R9, [R1+0xb4] ;  /* 0x0000b40001097983 */ /* 0x000ea80000300800 */
[----:B------:R-:W3:Y:S04]  /*7ab70*/  LDL.LU R10, [R1+0xb8] ;  /* 0x0000b800010a7983 */ /* 0x000ee80000300800 */
[----:B------:R-:W3:Y:S01]  /*7ab80*/  LDL.LU R11, [R1+0xbc] ;  /* 0x0000bc00010b7983 */ /* 0x000ee20000300800 */
[----:B----4-:R-:W-:Y:S01]  /*7ab90*/  HMMA.16816.F32 R16, R24, R2, R16 ;  /* 0x000000021810723c */ /* 0x010fe20000001810 */
[----:B------:R-:W-:-:S02]  /*7aba0*/  F2FP.F16.E4M3.UNPACK_B R5, R29.H1 ;  /* 0x0000001dff05723e */ /* 0x000fc400030006ff */
[----:B---3--:R-:W-:Y:S04]  /*7abb0*/  STL.64 [R1+0x3c10], R10 ;  /* 0x003c100a01007387 */ /* 0x008fe80000100a00 */
[----:B--2---:R0:W-:Y:S04]  /*7abc0*/  STL.64 [R1+0x3c08], R8 ;  /* 0x003c080801007387 */ /* 0x0041e80000100a00 */
[----:B0-----:R-:W2:Y:S04]  /*7abd0*/  LDL.LU R8, [R1+0x70] ;  /* 0x0000700001087983 */ /* 0x001ea80000300800 */
[----:B------:R-:W2:Y:S04]  /*7abe0*/  LDL.LU R9, [R1+0x74] ;  /* 0x0000740001097983 */ /* 0x000ea80000300800 */
[----:B------:R-:W2:Y:S04]  /*7abf0*/  LDL.LU R10, [R1+0x78] ;  /* 0x00007800010a7983 */ /* 0x000ea80000300800 */
[----:B------:R-:W2:Y:S04]  /*7ac00*/  LDL.LU R11, [R1+0x7c] ;  /* 0x00007c00010b7983 */ /* 0x000ea80000300800 */
[----:B------:R-:W3:Y:S04]  /*7ac10*/  LDL.LU R15, [R1+0x3c8] ;  /* 0x0003c800010f7983 */ /* 0x000ee80000300800 */
[----:B------:R-:W4:Y:S04]  /*7ac20*/  LDL.LU R29, [R1+0x3cc] ;  /* 0x0003cc00011d7983 */ /* 0x000f280000300800 */
[----:B------:R0:W-:Y:S04]  /*7ac30*/  STL.64 [R1+0x50], R16 ;  /* 0x0000501001007387 */ /* 0x0001e80000100a00 */
[----:B------:R1:W-:Y:S04]  /*7ac40*/  STL.64 [R1+0x58], R18 ;  /* 0x0000581201007387 */ /* 0x0003e80000100a00 */
[----:B0-----:R-:W5:Y:S04]  /*7ac50*/  LDL.LU R16, [R1+0x110] ;  /* 0x0001100001107983 */ /* 0x001f680000300800 */
[----:B------:R-:W5:Y:S04]  /*7ac60*/  LDL.LU R17, [R1+0x114] ;  /* 0x0001140001117983 */ /* 0x000f680000300800 */
[----:B-1----:R-:W3:Y:S01]  /*7ac70*/  LDL.LU R18, [R1+0x118] ;  /* 0x0001180001127983 */ /* 0x002ee20000300800 */
[----:B------:R-:W-:Y:S01]  /*7ac80*/  F2FP.F16.E4M3.UNPACK_B R4, R28.H1 ;  /* 0x0000001cff04723e */ /* 0x000fe200030006ff */
[----:B------:R-:W-:-:S02]  /*7ac90*/  IMAD.MOV.U32 R19, RZ, RZ, R0 ;  /* 0x000000ffff137224 */ /* 0x000fc400078e0000 */
[----:B------:R-:W4:Y:S04]  /*7aca0*/  LDL.LU R0, [R1+0x3c18] ;  /* 0x003c180001007983 */ /* 0x000f280000300800 */
[----:B--2---:R-:W-:Y:S01]  /*7acb0*/  HMMA.16816.F32 R8, R24, R4, R8 ;  /* 0x000000041808723c */ /* 0x004fe20000001808 */
[----:B---3--:R-:W-:Y:S04]  /*7acc0*/  STL.64 [R1+0x3be8], R18 ;  /* 0x003be81201007387 */ /* 0x008fe80000100a00 */
[----:B-----5:R0:W-:Y:S04]  /*7acd0*/  STL.64 [R1+0x3be0], R16 ;  /* 0x003be01001007387 */ /* 0x0201e80000100a00 */
[----:B0-----:R-:W2:Y:S04]  /*7ace0*/  LDL.LU R16, [R1+0xc0] ;  /* 0x0000c00001107983 */ /* 0x001ea80000300800 */
[----:B------:R-:W2:Y:S04]  /*7acf0*/  LDL.LU R17, [R1+0xc4] ;  /* 0x0000c40001117983 */ /* 0x000ea80000300800 */
[----:B------:R-:W2:Y:S04]  /*7ad00*/  LDL.LU R18, [R1+0xc8] ;  /* 0x0000c80001127983 */ /* 0x000ea80000300800 */
[----:B------:R-:W2:Y:S04]  /*7ad10*/  LDL.LU R19, [R1+0xcc] ;  /* 0x0000cc0001137983 */ /* 0x000ea80000300800 */
[----:B------:R-:W3:Y:S04]  /*7ad20*/  LDL.LU R23, [R1+0x3e8] ;  /* 0x0003e80001177983 */ /* 0x000ee80000300800 */
[----:B------:R-:W5:Y:S04]  /*7ad30*/  LDL.LU R28, [R1+0x3ec] ;  /* 0x0003ec00011c7983 */ /* 0x000f680000300800 */
[----:B------:R-:W-:Y:S04]  /*7ad40*/  STL.64 [R1+0x40], R8 ;  /* 0x0000400801007387 */ /* 0x000fe80000100a00 */
[----:B------:R0:W-:Y:S04]  /*7ad50*/  STL.64 [R1+0x48], R10 ;  /* 0x0000480a01007387 */ /* 0x0001e80000100a00 */
[----:B0-----:R-:W4:Y:S04]  /*7ad60*/  LDL.LU.64 R10, [R1+0x3c10] ;  /* 0x003c1000010a7983 */ /* 0x001f280000300a00 */
[----:B------:R-:W4:Y:S01]  /*7ad70*/  LDL.LU.64 R8, [R1+0x3c08] ;  /* 0x003c080001087983 */ /* 0x000f220000300a00 */
[----:B------:R-:W-:-:S02]  /*7ad80*/  F2FP.F16.E4M3.UNPACK_B R2, R21.H1 ;  /* 0x00000015ff02723e */ /* 0x000fc400030006ff */
[----:B------:R-:W-:-:S07]  /*7ad90*/  F2FP.F16.E4M3.UNPACK_B R3, R22.H1 ;  /* 0x00000016ff03723e */ /* 0x000fce00030006ff */
[----:B----4-:R-:W-:-:S15]  /*7ada0*/  HMMA.16816.F32 R8, R24, R2, R8 ;  /* 0x000000021808723c */ /* 0x010fde0000001808 */
[----:B------:R-:W-:-:S08]  /*7adb0*/  NOP ;  /* 0x0000000000007918 */ /* 0x000fd00000000000 */
[----:B------:R-:W-:Y:S04]  /*7adc0*/  STL.64 [R1], R8 ;  /* 0x0000000801007387 */ /* 0x000fe80000100a00 */
[----:B------:R0:W-:Y:S04]  /*7add0*/  STL.64 [R1+0x8], R10 ;  /* 0x0000080a01007387 */ /* 0x0001e80000100a00 */
[----:B0-----:R-:W4:Y:S04]  /*7ade0*/  LDL.LU.64 R10, [R1+0x3c00] ;  /* 0x003c0000010a7983 */ /* 0x001f280000300a00 */
[----:B------:R-:W4:Y:S01]  /*7adf0*/  LDL.LU.64 R8, [R1+0x3bf8] ;  /* 0x003bf80001087983 */ /* 0x000f220000300a00 */
[----:B------:R-:W-:-:S03]  /*7ae00*/  F2FP.F16.E4M3.UNPACK_B R3, R0.H1 ;  /* 0x00000000ff03723e */ /* 0x000fc600030006ff */
[----:B------:R-:W3:Y:S01]  /*7ae10*/  LDL.LU R0, [R1+0x3bf0] ;  /* 0x003bf00001007983 */ /* 0x000ee20000300800 */
[----:B------:R-:W-:Y:S02]  /*7ae20*/  F2FP.F16.E4M3.UNPACK_B R4, R12.H1 ;  /* 0x0000000cff04723e */ /* 0x000fe400030006ff */
[----:B------:R-:W-:Y:S02]  /*7ae30*/  F2FP.F16.E4M3.UNPACK_B R5, R6.H1 ;  /* 0x00000006ff05723e */ /* 0x000fe400030006ff */
[----:B------:R-:W-:-:S05]  /*7ae40*/  F2FP.F16.E4M3.UNPACK_B R2, R7.H1 ;  /* 0x00000007ff02723e */ /* 0x000fca00030006ff */
[----:B--2---:R-:W-:-:S15]  /*7ae50*/  HMMA.16816.F32 R4, R24, R4, R16 ;  /* 0x000000041804723c */ /* 0x004fde0000001810 */
[----:B------:R-:W-:-:S08]  /*7ae60*/  NOP ;  /* 0x0000000000007918 */ /* 0x000fd00000000000 */
[----:B------:R-:W-:Y:S04]  /*7ae70*/  STL.64 [R1+0x3a70], R6 ;  /* 0x003a700601007387 */ /* 0x000fe80000100a00 */
[----:B------:R0:W-:Y:S04]  /*7ae80*/  STL.64 [R1+0x3a68], R4 ;  /* 0x003a680401007387 */ /* 0x0001e80000100a00 */
[----:B0-----:R-:W2:Y:S04]  /*7ae90*/  LDL.LU R4, [R1+0x100] ;  /* 0x0001000001047983 */ /* 0x001ea80000300800 */
[----:B------:R-:W2:Y:S04]  /*7aea0*/  LDL.LU R5, [R1+0x104] ;  /* 0x0001040001057983 */ /* 0x000ea80000300800 */
[----:B------:R-:W2:Y:S04]  /*7aeb0*/  LDL.LU R6, [R1+0x108] ;  /* 0x0001080001067983 */ /* 0x000ea80000300800 */
[----:B------:R-:W2:Y:S01]  /*7aec0*/  LDL.LU R7, [R1+0x10c] ;  /* 0x00010c0001077983 */ /* 0x000ea20000300800 */
[----:B----4-:R-:W-:Y:S01]  /*7aed0*/  HMMA.16816.F32 R8, R24, R2, R8 ;  /* 0x000000021808723c */ /* 0x010fe20000001808 */
[----:B---3--:R-:W-:-:S15]  /*7aee0*/  LOP3.LUT R0, R0, 0x40, RZ, 0x3c, !PT ;  /* 0x0000004000007812 */ /* 0x008fde00078e3cff */
[----:B------:R-:W-:-:S07]  /*7aef0*/  NOP ;  /* 0x0000000000007918 */ /* 0x000fce0000000000 */
[----:B------:R0:W-:Y:S04]  /*7af00*/  STL.64 [R1+0x3a60], R10 ;  /* 0x003a600a01007387 */ /* 0x0001e80000100a00 */
[----:B------:R-:W-:Y:S04]  /*7af10*/  STL [R1+0x230], R0 ;  /* 0x0002300001007387 */ /* 0x000fe80000100800 */
[----:B0-----:R-:W3:Y:S01]  /*7af20*/  LDL.LU R11, [R1+0x230] ;  /* 0x00023000010b7983 */ /* 0x001ee20000300800 */
[----:B------:R-:W-:Y:S02]  /*7af30*/  F2FP.F16.E4M3.UNPACK_B R12, R13.H1 ;  /* 0x0000000dff0c723e */ /* 0x000fe400030006ff */
[----:B------:R-:W-:-:S02]  /*7af40*/  F2FP.F16.E4M3.UNPACK_B R13, R14.H1 ;  /* 0x0000000eff0d723e */ /* 0x000fc400030006ff */
[----:B------:R-:W-:-:S05]  /*7af50*/  F2FP.F16.E4M3.UNPACK_B R2, R15.H1 ;  /* 0x0000000fff02723e */ /* 0x000fca00030006ff */
[----:B--2---:R-:W-:Y:S01]  /*7af60*/  HMMA.16816.F32 R12, R24, R12, R4 ;  /* 0x0000000c180c723c */ /* 0x004fe20000001804 */
[----:B------:R-:W-:Y:S01]  /*7af70*/  STL.64 [R1+0x3a58], R8 ;  /* 0x003a580801007387 */ /* 0x000fe20000100a00 */
[----:B------:R-:W-:Y:S02]  /*7af80*/  F2FP.F16.E4M3.UNPACK_B R3, R29.H1 ;  /* 0x0000001dff03723e */ /* 0x000fe400030006ff */
[----:B------:R-:W-:Y:S01]  /*7af90*/  F2FP.F16.E4M3.UNPACK_B R20, R23.H1 ;  /* 0x00000017ff14723e */ /* 0x000fe200030006ff */
[----:B---3--:R-:W0:Y:S04]  /*7afa0*/  LDSM.16.M88.4 R16, [R11+UR6] ;  /* 0x000000060b10783b */ /* 0x008e280008000200 */
[----:B------:R-:W1:Y:S04]  /*7afb0*/  LDSM.16.M88.4 R4, [R11+UR6+0x800] ;  /* 0x000800060b04783b */ /* 0x000e680008000200 */
[----:B0-----:R-:W-:Y:S04]  /*7afc0*/  STL.64 [R1+0x480], R16 ;  /* 0x0004801001007387 */ /* 0x001fe80000100a00 */
[----:B------:R0:W-:Y:S01]  /*7afd0*/  STL.64 [R1+0x488], R18 ;  /* 0x0004881201007387 */ /* 0x0001e20000100a00 */
[----:B------:R-:W-:-:S03]  /*7afe0*/  IMAD.MOV.U32 R29, RZ, RZ, R17 ;  /* 0x000000ffff1d7224 */ /* 0x000fc600078e0011 */
[----:B0-----:R-:W2:Y:S04]  /*7aff0*/  LDL.LU.64 R18, [R1+0x3be8] ;  /* 0x003be80001127983 */ /* 0x001ea80000300a00 */
[----:B------:R-:W2:Y:S04]  /*7b000*/  LDL.LU.64 R16, [R1+0x3be0] ;  /* 0x003be00001107983 */ /* 0x000ea80000300a00 */
[----:B------:R-:W-:Y:S04]  /*7b010*/  STL [R1+0x3a78], R15 ;  /* 0x003a780f01007387 */ /* 0x000fe80000100800 */
[----:B------:R-:W-:Y:S04]  /*7b020*/  STL [R1+0x3af8], R14 ;  /* 0x003af80e01007387 */ /* 0x000fe80000100800 */
[----:B------:R0:W-:Y:S04]  /*7b030*/  STL.64 [R1+0x3af0], R12 ;  /* 0x003af00c01007387 */ /* 0x0001e80000100a00 */
[----:B-1----:R1:W-:Y:S04]  /*7b040*/  STL.64 [R1+0x490], R4 ;  /* 0x0004900401007387 */ /* 0x0023e80000100a00 */
[----:B------:R3:W-:Y:S04]  /*7b050*/  STL.64 [R1+0x498], R6 ;  /* 0x0004980601007387 */ /* 0x0007e80000100a00 */
[----:B------:R-:W4:Y:S04]  /*7b060*/  LDL.LU R9, [R1+0x3f8] ;  /* 0x0003f80001097983 */ /* 0x000f280000300800 */
[----:B------:R-:W4:Y:S04]  /*7b070*/  LDL.LU R10, [R1+0x3fc] ;  /* 0x0003fc00010a7983 */ /* 0x000f280000300800 */
[----:B------:R-:W4:Y:S04]  /*7b080*/  LDL.LU R0, [R1+0x408] ;  /* 0x0004080001007983 */ /* 0x000f280000300800 */
[----:B------:R-:W4:Y:S01]  /*7b090*/  LDL.LU R23, [R1+0x40c] ;  /* 0x00040c0001177983 */ /* 0x000f220000300800 */
[----:B0-----:R-:W-:-:S02]  /*7b0a0*/  IMAD.MOV.U32 R13, RZ, RZ, R4 ;  /* 0x000000ffff0d7224 */ /* 0x001fc400078e0004 */
[----:B------:R-:W-:Y:S01]  /*7b0b0*/  IMAD.MOV.U32 R12, RZ, RZ, R5 ;  /* 0x000000ffff0c7224 */ /* 0x000fe200078e0005 */
[----:B-1----:R-:W5:Y:S04]  /*7b0c0*/  LDL.LU R4, [R1+0x1d0] ;  /* 0x0001d00001047983 */ /* 0x002f680000300800 */
[----:B------:R-:W5:Y:S04]  /*7b0d0*/  LDL.LU R5, [R1+0x1d4] ;  /* 0x0001d40001057983 */ /* 0x000f680000300800 */
[----:B---3--:R-:W3:Y:S04]  /*7b0e0*/  LDL.LU R6, [R1+0x1d8] ;  /* 0x0001d80001067983 */ /* 0x008ee80000300800 */
[----:B------:R-:W3:Y:S04]  /*7b0f0*/  LDL.LU R7, [R1+0x1dc] ;  /* 0x0001dc0001077983 */ /* 0x000ee80000300800 */
[----:B---3--:R-:W-:Y:S04]  /*7b100*/  STL.64 [R1+0x3bb8], R6 ;  /* 0x003bb80601007387 */ /* 0x008fe80000100a00 */
[----:B-----5:R0:W-:Y:S04]  /*7b110*/  STL.64 [R1+0x3bb0], R4 ;  /* 0x003bb00401007387 */ /* 0x0201e80000100a00 */
[----:B0-----:R-:W3:Y:S04]  /*7b120*/  LDL.LU R4, [R1+0x1c0] ;  /* 0x0001c00001047983 */ /* 0x001ee80000300800 */
[----:B------:R-:W3:Y:S04]  /*7b130*/  LDL.LU R5, [R1+0x1c4] ;  /* 0x0001c40001057983 */ /* 0x000ee80000300800 */
[----:B------:R-:W5:Y:S04]  /*7b140*/  LDL.LU R6, [R1+0x1c8] ;  /* 0x0001c80001067983 */ /* 0x000f680000300800 */
[----:B------:R-:W5:Y:S04]  /*7b150*/  LDL.LU R7, [R1+0x1cc] ;  /* 0x0001cc0001077983 */ /* 0x000f680000300800 */
[----:B-----5:R-:W-:Y:S04]  /*7b160*/  STL.64 [R1+0x3bc8], R6 ;  /* 0x003bc80601007387 */ /* 0x020fe80000100a00 */
[----:B---3--:R0:W-:Y:S04]  /*7b170*/  STL.64 [R1+0x3bc0], R4 ;  /* 0x003bc00401007387 */ /* 0x0081e80000100a00 */
[----:B0-----:R-:W3:Y:S04]  /*7b180*/  LDL.LU R4, [R1+0x150] ;  /* 0x0001500001047983 */ /* 0x001ee80000300800 */
[----:B------:R-:W3:Y:S04]  /*7b190*/  LDL.LU R5, [R1+0x154] ;  /* 0x0001540001057983 */ /* 0x000ee80000300800 */
[----:B------:R-:W5:Y:S04]  /*7b1a0*/  LDL.LU R6, [R1+0x158] ;  /* 0x0001580001067983 */ /* 0x000f680000300800 */
[----:B------:R-:W5:Y:S01]  /*7b1b0*/  LDL.LU R7, [R1+0x15c] ;  /* 0x00015c0001077983 */ /* 0x000f620000300800 */
[----:B------:R-:W-:-:S03]  /*7b1c0*/  F2FP.F16.E4M3.UNPACK_B R21, R28.H1 ;  /* 0x0000001cff15723e */ /* 0x000fc600030006ff */
[----:B-----5:R-:W-:Y:S04]  /*7b1d0*/  STL.64 [R1+0x3bd8], R6 ;  /* 0x003bd80601007387 */ /* 0x020fe80000100a00 */
[----:B---3--:R0:W-:Y:S04]  /*7b1e0*/  STL.64 [R1+0x3bd0], R4 ;  /* 0x003bd00401007387 */ /* 0x0081e80000100a00 */
[----:B0-----:R-:W3:Y:S04]  /*7b1f0*/  LDL.LU R4, [R1+0x120] ;  /* 0x0001200001047983 */ /* 0x001ee80000300800 */
[----:B------:R-:W3:Y:S04]  /*7b200*/  LDL.LU R5, [R1+0x124] ;  /* 0x0001240001057983 */ /* 0x000ee80000300800 */
[----:B------:R-:W3:Y:S04]  /*7b210*/  LDL.LU R6, [R1+0x128] ;  /* 0x0001280001067983 */ /* 0x000ee80000300800 */
[----:B------:R-:W3:Y:S01]  /*7b220*/  LDL.LU R7, [R1+0x12c] ;  /* 0x00012c0001077983 */ /* 0x000ee20000300800 */
[C---:B--2---:R-:W-:Y:S03]  /*7b230*/  HMMA.16816.F32 R16, R24.reuse, R2, R16 ;  /* 0x000000021810723c */ /* 0x044fe60000001810 */
[----:B------:R-:W2:Y:S04]  /*7b240*/  LDL.LU R22, [R1+0x1178] ;  /* 0x0011780001167983 */ /* 0x000ea80000300800 */
[----:B------:R-:W5:Y:S04]  /*7b250*/  LDL.LU R28, [R1+0x118c] ;  /* 0x00118c00011c7983 */ /* 0x000f680000300800 */
[----:B------:R-:W5:Y:S04]  /*7b260*/  LDL.LU R14, [R1+0x428] ;  /* 0x00042800010e7983 */ /* 0x000f680000300800 */
[----:B------:R-:W5:Y:S08]  /*7b270*/  LDL.LU R15, [R1+0x42c] ;  /* 0x00042c00010f7983 */ /* 0x000f700000300800 */
[----:B------:R-:W-:Y:S04]  /*7b280*/  STL [R1+0x3a34], R16 ;  /* 0x003a341001007387 */ /* 0x000fe80000100800 */
[----:B------:R-:W-:Y:S04]  /*7b290*/  STL [R1+0x3a30], R17 ;  /* 0x003a301101007387 */ /* 0x000fe80000100800 */
[----:B------:R-:W-:Y:S04]  /*7b2a0*/  STL [R1+0x3a2c], R18 ;  /* 0x003a2c1201007387 */ /* 0x000fe80000100800 */
[----:B------:R0:W-:Y:S04]  /*7b2b0*/  STL [R1+0x3a28], R19 ;  /* 0x003a281301007387 */ /* 0x0001e80000100800 */
[----:B0-----:R-:W5:Y:S01]  /*7b2c0*/  LDL.LU R19, [R1+0x1190] ;  /* 0x0011900001137983 */ /* 0x001f620000300800 */
[----:B---3--:R-:W-:-:S15]  /*7b2d0*/  HMMA.16816.F32 R4, R24, R20, R4 ;  /* 0x000000141804723c */ /* 0x008fde0000001804 */
[----:B------:R-:W-:-:S08]  /*7b2e0*/  NOP ;  /* 0x0000000000007918 */ /* 0x000fd00000000000 */
[----:B------:R-:W-:Y:S04]  /*7b2f0*/  STL.64 [R1+0x70], R4 ;  /* 0x0000700401007387 */ /* 0x000fe80000100a00 */
[----:B------:R-:W-:Y:S04]  /*7b300*/  STL.64 [R1+0x78], R6 ;  /* 0x0000780601007387 */ /* 0x000fe80000100a00 */
[----:B------:R-:W0:Y:S04]  /*7b310*/  LDSM.16.M88.4 R4, [R11+UR6+0x1000] ;  /* 0x001000060b04783b */ /* 0x000e280008000200 */
[----:B0-----:R-:W-:Y:S04]  /*7b320*/  STL.64 [R1+0x470], R4 ;  /* 0x0004700401007387 */ /* 0x001fe80000100a00 */
[----:B------:R0:W-:Y:S04]  /*7b330*/  STL.64 [R1+0x478], R6 ;  /* 0x0004780601007387 */ /* 0x0001e80000100a00 */
[----:B0-----:R-:W3:Y:S04]  /*7b340*/  LDL.LU.64 R6, [R1+0x3bd8] ;  /* 0x003bd80001067983 */ /* 0x001ee80000300a00 */
[----:B------:R-:W3:Y:S01]  /*7b350*/  LDL.LU.64 R4, [R1+0x3bd0] ;  /* 0x003bd00001047983 */ /* 0x000ee20000300a00 */
[----:B----4-:R-:W-:-:S02]  /*7b360*/  F2FP.F16.E4M3.UNPACK_B R2, R9.H1 ;  /* 0x00000009ff02723e */ /* 0x010fc400030006ff */
[----:B------:R-:W-:Y:S02]  /*7b370*/  F2FP.F16.E4M3.UNPACK_B R3, R10.H1 ;  /* 0x0000000aff03723e */ /* 0x000fe400030006ff */
[----:B------:R-:W-:Y:S02]  /*7b380*/  F2FP.F16.E4M3.UNPACK_B R20, R0.H1 ;  /* 0x00000000ff14723e */ /* 0x000fe400030006ff */
[----:B------:R-:W-:-:S03]  /*7b390*/  F2FP.F16.E4M3.UNPACK_B R21, R23.H1 ;  /* 0x00000017ff15723e */ /* 0x000fc600030006ff */
[----:B---3--:R-:W-:-:S15]  /*7b3a0*/  HMMA.16816.F32 R4, R24, R2, R4 ;  /* 0x000000021804723c */ /* 0x008fde0000001804 */
[----:B------:R-:W-:-:S08]  /*7b3b0*/  NOP ;  /* 0x0000000000007918 */ /* 0x000fd00000000000 */
[----:B------:R-:W-:Y:S01]  /*7b3c0*/  STL [R1+0xc0], R4 ;  /* 0x0000c00401007387 */ /* 0x000fe20000100800 */
[----:B------:R-:W-:Y:S02]  /*7b3d0*/  IMAD.MOV.U32 R16, RZ, RZ, R5 ;  /* 0x000000ffff107224 */ /* 0x000fe400078e0005 */
[----:B------:R-:W-:Y:S02]  /*7b3e0*/  IMAD.MOV.U32 R17, RZ, RZ, R6 ;  /* 0x000000ffff117224 */ /* 0x000fe400078e0006 */
[----:B------:R-:W-:Y:S01]  /*7b3f0*/  IMAD.MOV.U32 R18, RZ, RZ, R7 ;  /* 0x000000ffff127224 */ /* 0x000fe200078e0007 */
[----:B------:R-:W3:Y:S04]  /*7b400*/  LDL.LU R2, [R1+0x418] ;  /* 0x0004180001027983 */ /* 0x000ee80000300800 */
[----:B------:R-:W0:Y:S04]  /*7b410*/  LDSM.16.M88.4 R4, [R11+UR6+0x1800] ;  /* 0x001800060b04783b */ /* 0x000e280008000200 */
[----:B------:R-:W4:Y:S04]  /*7b420*/  LDL.LU R3, [R1+0x41c] ;  /* 0x00041c0001037983 */ /* 0x000f280000300800 */
[----:B------:R-:W5:Y:S04]  /*7b430*/  LDL.LU R10, [R1+0x11c8] ;  /* 0x0011c800010a7983 */ /* 0x000f680000300800 */
[----:B------:R-:W5:Y:S04]  /*7b440*/  LDL.LU R0, [R1+0x11c4] ;  /* 0x0011c40001007983 */ /* 0x000f680000300800 */
[----:B------:R-:W5:Y:S04]  /*7b450*/  LDL.LU R23, [R1+0x11dc] ;  /* 0x0011dc0001177983 */ /* 0x000f680000300800 */
[----:B------:R-:W5:Y:S04]  /*7b460*/  LDL.LU R8, [R1+0x438] ;  /* 0x0004380001087983 */ /* 0x000f680000300800 */
[----:B------:R-:W5:Y:S04]  /*7b470*/  LDL.LU R9, [R1+0x43c] ;  /* 0x00043c0001097983 */ /* 0x000f680000300800 */
[----:B------:R1:W-:Y:S04]  /*7b480*/  STL [R1+0x3a40], R18 ;  /* 0x003a401201007387 */ /* 0x0003e80000100800 */
[----:B-1----:R-:W5:Y:S04]  /*7b490*/  LDL.LU R18, [R1+0x11e0] ;  /* 0x0011e00001127983 */ /* 0x002f680000300800 */
[----:B------:R1:W-:Y:S04]  /*7b4a0*/  STL [R1+0x3a3c], R17 ;  /* 0x003a3c1101007387 */ /* 0x0003e80000100800 */
[----:B-1----:R-:W2:Y:S04]  /*7b4b0*/  LDL.LU R17, [R1+0x1180] ;  /* 0x0011800001117983 */ /* 0x002ea80000300800 */
[----:B------:R-:W-:Y:S04]  /*7b4c0*/  STL [R1+0x3a38], R16 ;  /* 0x003a381001007387 */ /* 0x000fe80000100800 */
[----:B0-----:R-:W-:Y:S04]  /*7b4d0*/  STL.64 [R1+0x460], R4 ;  /* 0x0004600401007387 */ /* 0x001fe80000100a00 */
[----:B------:R0:W-:Y:S04]  /*7b4e0*/  STL.64 [R1+0x468], R6 ;  /* 0x0004680601007387 */ /* 0x0001e80000100a00 */
[----:B0-----:R-:W3:Y:S04]  /*7b4f0*/  LDL.LU.64 R6, [R1+0x3bc8] ;  /* 0x003bc80001067983 */ /* 0x001ee80000300a00 */
[----:B------:R-:W3:Y:S02]  /*7b500*/  LDL.LU.64 R4, [R1+0x3bc0] ;  /* 0x003bc00001047983 */ /* 0x000ee40000300a00 */
[----:B---3--:R-:W-:-:S15]  /*7b510*/  HMMA.16816.F32 R4, R24, R20, R4 ;  /* 0x000000141804723c */ /* 0x008fde0000001804 */
[----:B------:R-:W-:-:S08]  /*7b520*/  NOP ;  /* 0x0000000000007918 */ /* 0x000fd00000000000 */
[----:B------:R-:W-:Y:S04]  /*7b530*/  STL.64 [R1+0x100], R4 ;  /* 0x0001000401007387 */ /* 0x000fe80000100a00 */
[----:B------:R0:W-:Y:S04]  /*7b540*/  STL.64 [R1+0x108], R6 ;  /* 0x0001080601007387 */ /* 0x0001e80000100a00 */
[----:B0-----:R-:W3:Y:S04]  /*7b550*/  LDL.LU.64 R6, [R1+0x3bb8] ;  /* 0x003bb80001067983 */ /* 0x001ee80000300a00 */
[----:B------:R-:W3:Y:S01]  /*7b560*/  LDL.LU.64 R4, [R1+0x3bb0] ;  /* 0x003bb00001047983 */ /* 0x000ee20000300a00 */
[----:B------:R-:W-:-:S02]  /*7b570*/  F2FP.F16.E4M3.UNPACK_B R2, R2.H1 ;  /* 0x00000002ff02723e */ /* 0x000fc400030006ff */
[----:B----4-:R-:W-:Y:S01]  /*7b580*/  F2FP.F16.E4M3.UNPACK_B R3, R3.H1 ;  /* 0x00000003ff03723e */ /* 0x010fe200030006ff */
[----:B--2---:R-:W-:Y:S01]  /*7b590*/  IMAD R22, R22, 0x100, R17 ;  /* 0x0000010016167824 */ /* 0x004fe200078e0211 */
[----:B-----5:R-:W-:Y:S02]  /*7b5a0*/  F2FP.F16.E4M3.UNPACK_B R20, R14.H1 ;  /* 0x0000000eff14723e */ /* 0x020fe400030006ff */
[----:B------:R-:W-:Y:S02]  /*7b5b0*/  F2FP.F16.E4M3.UNPACK_B R21, R15.H1 ;  /* 0x0000000fff15723e */ /* 0x000fe400030006ff */
[----:B------:R-:W-:Y:S04]  /*7b5c0*/  STL.64 [R1+0x3ba8], R22 ;  /* 0x003ba81601007387 */ /* 0x000fe80000100a00 */
[----:B------:R-:W-:Y:S04]  /*7b5d0*/  STL.64 [R1+0x3ba0], R20 ;  /* 0x003ba01401007387 */ /* 0x000fe80000100a00 */
[----:B------:R-:W0:Y:S01]  /*7b5e0*/  LDSM.16.M88.4 R20, [R11+UR6+0x2000] ;  /* 0x002000060b14783b */ /* 0x000e220008000200 */
[----:B---3--:R-:W-:-:S15]  /*7b5f0*/  HMMA.16816.F32 R4, R24, R2, R4 ;  /* 0x000000021804723c */ /* 0x008fde0000001804 */
[----:B------:R-:W-:-:S08]  /*7b600*/  NOP ;  /* 0x0000000000007918 */ /* 0x000fd00000000000 */
[----:B------:R-:W-:Y:S04]  /*7b610*/  STL [R1+0x134], R5 ;  /* 0x0001340501007387 */ /* 0x000fe80000100800 */
[----:B------:R-:W-:Y:S04]  /*7b620*/  STL.64 [R1+0x138], R6 ;  /* 0x0001380601007387 */ /* 0x000fe80000100a00 */
[----:B------:R-:W2:Y:S01]  /*7b630*/  LDL R15, [R1+0x480] ;  /* 0x00048000010f7983 */ /* 0x000ea20000100800 */
[----:B------:R-:W-:Y:S02]  /*7b640*/  IMAD R28, R28, 0x100, R19 ;  /* 0x000001001c1c7824 */ /* 0x000fe400078e0213 */
[----:B------:R-:W-:-:S02]  /*7b650*/  IMAD.MOV.U32 R19, RZ, RZ, R4 ;  /* 0x000000ffff137224 */ /* 0x000fc400078e0004 */
[----:B------:R-:W-:Y:S01]  /*7b660*/  IMAD R0, R0, 0x100, R10 ;  /* 0x0000010000007824 */ /* 0x000fe200078e020a */
[----:B--2---:R-:W-:Y:S04]  /*7b670*/  STL [R1+0x3b98], R15 ;  /* 0x003b980f01007387 */ /* 0x004fe80000100800 */
[----:B------:R1:W-:Y:S04]  /*7b680*/  STL.64 [R1+0x3b90], R12 ;  /* 0x003b900c01007387 */ /* 0x0003e80000100a00 */
[----:B-1----:R-:W2:Y:S04]  /*7b690*/  LDL.LU R12, [R1+0x1f0] ;  /* 0x0001f000010c7983 */ /* 0x002ea80000300800 */
[----:B------:R-:W2:Y:S04]  /*7b6a0*/  LDL.LU R13, [R1+0x1f4] ;  /* 0x0001f400010d7983 */ /* 0x000ea80000300800 */
[----:B------:R-:W2:Y:S04]  /*7b6b0*/  LDL.LU R14, [R1+0x1f8] ;  /* 0x0001f800010e7983 */ /* 0x000ea80000300800 */
[----:B------:R-:W2:Y:S04]  /*7b6c0*/  LDL.LU R15, [R1+0x1fc] ;  /* 0x0001fc00010f7983 */ /* 0x000ea80000300800 */
[----:B------:R-:W3:Y:S04]  /*7b6d0*/  LDL.LU R4, [R1+0x210] ;  /* 0x0002100001047983 */ /* 0x000ee80000300800 */
[----:B------:R-:W3:Y:S04]  /*7b6e0*/  LDL.LU R5, [R1+0x214] ;  /* 0x0002140001057983 */ /* 0x000ee80000300800 */
[----:B------:R-:W3:Y:S04]  /*7b6f0*/  LDL.LU R6, [R1+0x218] ;  /* 0x0002180001067983 */ /* 0x000ee80000300800 */
[----:B------:R-:W3:Y:S04]  /*7b700*/  LDL.LU R7, [R1+0x21c] ;  /* 0x00021c0001077983 */ /* 0x000ee80000300800 */
[----:B------:R-:W-:Y:S04]  /*7b710*/  STL [R1+0x3a44], R19 ;  /* 0x003a441301007387 */ /* 0x000fe80000100800 */
[----:B0-----:R-:W-:Y:S04]  /*7b720*/  STL.64 [R1+0x440], R20 ;  /* 0x0004401401007387 */ /* 0x001fe80000100a00 */
[----:B------:R-:W-:Y:S04]  /*7b730*/  STL.64 [R1+0x448], R22 ;  /* 0x0004481601007387 */ /* 0x000fe80000100a00 */
[----:B------:R-:W0:Y:S04]  /*7b740*/  LDSM.16.M88.4 R20, [R11+UR6+0x2800] ;  /* 0x002800060b14783b */ /* 0x000e280008000200 */
[----:B0-----:R-:W-:Y:S04]  /*7b750*/  STL.64 [R1+0x450], R20 ;  /* 0x0004501401007387 */ /* 0x001fe80000100a00 */
[----:B------:R0:W-:Y:S01]  /*7b760*/  STL.64 [R1+0x458], R22 ;  /* 0x0004581601007387 */ /* 0x0001e20000100a00 */
[----:B------:R-:W-:-:S03]  /*7b770*/  IMAD.MOV.U32 R10, RZ, RZ, R21 ;  /* 0x000000ffff0a7224 */ /* 0x000fc600078e0015 */
[----:B0-----:R-:W4:Y:S04]  /*7b780*/  LDL.LU.64 R22, [R1+0x3ba8] ;  /* 0x003ba80001167983 */ /* 0x001f280000300a00 */
[----:B------:R-:W2:Y:S01]  /*7b790*/  LDL.LU.64 R20, [R1+0x3ba0] ;  /* 0x003ba00001147983 */ /* 0x000ea20000300a00 */
[----:B------:R-:W-:Y:S02]  /*7b7a0*/  F2FP.F16.E4M3.UNPACK_B R2, R8.H1 ;  /* 0x00000008ff02723e */ /* 0x000fe400030006ff */
[----:B------:R-:W-:Y:S01]  /*7b7b0*/  F2FP.F16.E4M3.UNPACK_B R3, R9.H1 ;  /* 0x00000009ff03723e */ /* 0x000fe200030006ff */
[----:B--2---:R-:W-:Y:S01]  /*7b7c0*/  HMMA.16816.F32 R12, R24, R20, R12 ;  /* 0x00000014180c723c */ /* 0x004fe2000000180c */
[----:B----4-:R-:W-:-:S15]  /*7b7d0*/  IMAD R23, R23, 0x100, R18 ;  /* 0x0000010017177824 */ /* 0x010fde00078e0212 */
[----:B------:R-:W-:-:S08]  /*7b7e0*/  NOP ;  /* 0x0000000000007918 */ /* 0x000fd00000000000 */
[----:B------:R-:W-:Y:S02]  /*7b7f0*/  IMAD.MOV.U32 R19, RZ, RZ, R12 ;  /* 0x000000ffff137224 */ /* 0x000fe400078e000c */
[----:B------:R-:W-:Y:S02]  /*7b800*/  IMAD.MOV.U32 R18, RZ, RZ, R13 ;  /* 0x000000ffff127224 */ /* 0x000fe400078e000d */
[----:B------:R-:W-:Y:S02]  /*7b810*/  IMAD.MOV.U32 R17, RZ, RZ, R14 ;  /* 0x000000ffff117224 */ /* 0x000fe400078e000e */
[----:B------:R-:W-:Y:S02]  /*7b820*/  IMAD.MOV.U32 R16, RZ, RZ, R15 ;  /* 0x000000ffff107224 */ /* 0x000fe400078e000f */
[----:B------:R-:W0:Y:S04]  /*7b830*/  LDSM.16.M88.4 R12, [R11+UR6+0x3000] ;  /* 0x003000060b0c783b */ /* 0x000e280008000200 */
[----:B------:R-:W-:Y:S04]  /*7b840*/  STL [R1+0x3a54], R18 ;  /* 0x003a541201007387 */ /* 0x000fe80000100800 */
[----:B------:R-:W-:Y:S04]  /*7b850*/  STL [R1+0x3a50], R19 ;  /* 0x003a501301007387 */ /* 0x000fe80000100800 */
[----:B------:R-:W-:Y:S04]  /*7b860*/  STL [R1+0x3a4c], R17 ;  /* 0x003a4c1101007387 */ /* 0x000fe80000100800 */
[----:B------:R1:W-:Y:S04]  /*7b870*/  STL [R1+0x3a48], R16 ;  /* 0x003a481001007387 */ /* 0x0003e80000100800 */
[----:B-1----:R-:W2:Y:S04]  /*7b880*/  LDL.LU R16, [R1+0x220] ;  /* 0x0002200001107983 */ /* 0x002ea80000300800 */
[----:B------:R-:W2:Y:S04]  /*7b890*/  LDL.LU R17, [R1+0x224] ;  /* 0x0002240001117983 */ /* 0x000ea80000300800 */
[----:B------:R-:W2:Y:S04]  /*7b8a0*/  LDL.LU R18, [R1+0x228] ;  /* 0x0002280001127983 */ /* 0x000ea80000300800 */
[----:B------:R-:W2:Y:S04]  /*7b8b0*/  LDL.LU R19, [R1+0x22c] ;  /* 0x00022c0001137983 */ /* 0x000ea80000300800 */
[----:B0-----:R-:W-:Y:S04]  /*7b8c0*/  STL.64 [R1+0x430], R12 ;  /* 0x0004300c01007387 */ /* 0x001fe80000100a00 */
[----:B------:R0:W-:Y:S04]  /*7b8d0*/  STL.64 [R1+0x438], R14 ;  /* 0x0004380e01007387 */ /* 0x0001e80000100a00 */
[----:B0-----:R-:W4:Y:S01]  /*7b8e0*/  LDL.LU R15, [R1+0x3b98] ;  /* 0x003b9800010f7983 */ /* 0x001f220000300800 */
[----:B------:R-:W-:-:S02]  /*7b8f0*/  IMAD.MOV.U32 R9, RZ, RZ, R12 ;  /* 0x000000ffff097224 */ /* 0x000fc400078e000c */
[----:B------:R-:W-:Y:S02]  /*7b900*/  IMAD.MOV.U32 R8, RZ, RZ, R13 ;  /* 0x000000ffff087224 */ /* 0x000fe400078e000d */
[----:B------:R-:W5:Y:S01]  /*7b910*/  LDL.LU.64 R12, [R1+0x3b90] ;  /* 0x003b9000010c7983 */ /* 0x000f620000300a00 */
[----:B------:R-:W-:Y:S02]  /*7b920*/  F2FP.F16.E4M3.UNPACK_B R20, R22 ;  /* 0x00000016ff14723e */ /* 0x000fe400020006ff */
[----:B------:R-:W-:Y:S02]  /*7b930*/  F2FP.F16.E4M3.UNPACK_B R22, R28 ;  /* 0x0000001cff16723e */ /* 0x000fe400020006ff */
[----:B------:R-:W-:Y:S02]  /*7b940*/  F2FP.F16.E4M3.UNPACK_B R21, R0 ;  /* 0x00000000ff15723e */ /* 0x000fe400020006ff */
[----:B------:R-:W-:Y:S02]  /*7b950*/  F2FP.F16.E4M3.UNPACK_B R23, R23 ;  /* 0x00000017ff17723e */ /* 0x000fe400020006ff */
[----:B------:R-:W-:Y:S01]  /*7b960*/  F2FP.F16.E4M3.UNPACK_B R29, R29 ;  /* 0x0000001dff1d723e */ /* 0x000fe200020006ff */
[----:B--2---:R-:W-:Y:S01]  /*7b970*/  HMMA.16816.F32 R24, R24, R2, R16 ;  /* 0x000000021818723c */ /* 0x004fe20000001810 */
[----:B------:R-:W0:Y:S01]  /*7b980*/  LDSM.16.M88.4 R16, [R11+UR6+0x3800] ;  /* 0x003800060b10783b */ /* 0x000e220008000200 */
[----:B----4-:R-:W-:-:S07]  /*7b990*/  F2FP.F16.E4M3.UNPACK_B R28, R15 ;  /* 0x0000000fff1c723e */ /* 0x010fce00020006ff */
[----:B---3--:R-:W-:-:S14]  /*7b9a0*/  HMMA.16816.F32 R4, R20, R28, R4 ;  /* 0x0000001c1404723c */ /* 0x008fdc0000001804 */
[----:B------:R-:W-:Y:S04]  /*7b9b0*/  STL.64 [R1+0x1f0], R24 ;  /* 0x0001f01801007387 */ /* 0x000fe80000100a00 */
[----:B------:R-:W-:Y:S04]  /*7b9c0*/  STL.64 [R1+0x1f8], R26 ;  /* 0x0001f81a01007387 */ /* 0x000fe80000100a00 */
[----:B0-----:R-:W-:Y:S04]  /*7b9d0*/  STL.64 [R1+0x420], R16 ;  /* 0x0004201001007387 */ /* 0x001fe80000100a00 */
[----:B------:R0:W-:Y:S04]  /*7b9e0*/  STL.64 [R1+0x428], R18 ;  /* 0x0004281201007387 */ /* 0x0001e80000100a00 */
[----:B------:R-:W-:Y:S04]  /*7b9f0*/  STL.64 [R1+0x3b88], R22 ;  /* 0x003b881601007387 */ /* 0x000fe80000100a00 */
[----:B------:R-:W-:Y:S01]  /*7ba00*/  STL.64 [R1+0x3b80], R20 ;  /* 0x003b801401007387 */ /* 0x000fe20000100a00 */
[----:B-----5:R-:W-:-:S02]  /*7ba10*/  F2FP.F16.E4M3.UNPACK_B R3, R12 ;  /* 0x0000000cff03723e */ /* 0x020fc400020006ff */
[----:B------:R-:W-:Y:S01]  /*7ba20*/  F2FP.F16.E4M3.UNPACK_B R2, R13 ;  /* 0x0000000dff02723e */ /* 0x000fe200020006ff */
[----:B------:R-:W1:Y:S04]  /*7ba30*/  LDSM.16.M88.4 R20, [R11+UR6+0x4000] ;  /* 0x004000060b14783b */ /* 0x000e680008000200 */
[----:B------:R-:W-:Y:S04]  /*7ba40*/  STL.64 [R1+0x210], R4 ;  /* 0x0002100401007387 */ /* 0x000fe80000100a00 */
[----:B------:R1:W-:Y:S04]  /*7ba50*/  STL.64 [R1+0x218], R6 ;  /* 0x0002180601007387 */ /* 0x0003e80000100a00 */
[----:B------:R-:W2:Y:S04]  /*7ba60*/  LDL.LU R12, [R1+0x1b0] ;  /* 0x0001b000010c7983 */ /* 0x000ea80000300800 */
[----:B------:R-:W2:Y:S04]  /*7ba70*/  LDL.LU R13, [R1+0x1b4] ;  /* 0x0001b400010d7983 */ /* 0x000ea80000300800 */
[----:B------:R-:W3:Y:S04]  /*7ba80*/  LDL.LU R14, [R1+0x1b8] ;  /* 0x0001b800010e7983 */ /* 0x000ee80000300800 */
[----:B------:R-:W3:Y:S04]  /*7ba90*/  LDL.LU R15, [R1+0x1bc] ;  /* 0x0001bc00010f7983 */ /* 0x000ee80000300800 */
[----:B0-----:R-:W4:Y:S04]  /*7baa0*/  LDL R19, [R1+0x464] ;  /* 0x0004640001137983 */ /* 0x001f280000100800 */
[----:B------:R-:W5:Y:S04]  /*7bab0*/  LDL R24, [R1+0x470] ;  /* 0x0004700001187983 */ /* 0x000f680000100800 */
[----:B------:R-:W5:Y:S04]  /*7bac0*/  LDL R25, [R1+0x474] ;  /* 0x0004740001197983 */ /* 0x000f680000100800 */
[----:B------:R-:W5:Y:S01]  /*7bad0*/  LDL R0, [R1+0x460] ;  /* 0x0004600001007983 */ /* 0x000f620000100800 */
[----:B-1----:R-:W-:-:S02]  /*7bae0*/  IMAD.MOV.U32 R7, RZ, RZ, R20 ;  /* 0x000000ffff077224 */ /* 0x002fc400078e0014 */
[----:B------:R-:W-:Y:S01]  /*7baf0*/  IMAD.MOV.U32 R6, RZ, RZ, R21 ;  /* 0x000000ffff067224 */ /* 0x000fe200078e0015 */
[----:B----4-:R0:W-:Y:S04]  /*7bb00*/  STL [R1+0x3b78], R19 ;  /* 0x003b781301007387 */ /* 0x0101e80000100800 */
[----:B------:R-:W4:Y:S04]  /*7bb10*/  LDL.LU R16, [R1+0x1e0] ;  /* 0x0001e00001107983 */ /* 0x000f280000300800 */
[----:B------:R-:W4:Y:S04]  /*7bb20*/  LDL.LU R17, [R1+0x1e4] ;  /* 0x0001e40001117983 */ /* 0x000f280000300800 */
[----:B------:R-:W4:Y:S04]  /*7bb30*/  LDL.LU R18, [R1+0x1e8] ;  /* 0x0001e80001127983 */ /* 0x000f280000300800 */
[----:B0-----:R-:W4:Y:S04]  /*7bb40*/  LDL.LU R19, [R1+0x1ec] ;  /* 0x0001ec0001137983 */ /* 0x001f280000300800 */
        /* <DEDUP_REMOVED lines=8> */
[----:B0-----:R-:W4:Y:S04]  /*7bbd0*/  LDL.LU.64 R22, [R1+0x3b88] ;  /* 0x003b880001167983 */ /* 0x001f280000300a00 */
[----:B------:R-:W4:Y:S02]  /*7bbe0*/  LDL.LU.64 R20, [R1+0x3b80] ;  /* 0x003b800001147983 */ /* 0x000f240000300a00 */
[----:B----4-:R-:W-:-:S15]  /*7bbf0*/  HMMA.16816.F32 R16, R20, R2, R16 ;  /* 0x000000021410723c */ /* 0x010fde0000001810 */
[----:B------:R-:W-:-:S08]  /*7bc00*/  NOP ;  /* 0x0000000000007918 */ /* 0x000fd00000000000 */
[----:B------:R-:W-:Y:S04]  /*7bc10*/  STL.64 [R1+0x1e0], R16 ;  /* 0x0001e01001007387 */ /* 0x000fe80000100a00 */
[----:B------:R-:W-:Y:S04]  /*7bc20*/  STL.64 [R1+0x1e8], R18 ;  /* 0x0001e81201007387 */ /* 0x000fe80000100a00 */
[----:B------:R-:W0:Y:S04]  /*7bc30*/  LDSM.16.M88.4 R16, [R11+UR6+0x4800] ;  /* 0x004800060b10783b */ /* 0x000e280008000200 */
[----:B0-----:R-:W-:Y:S01]  /*7bc40*/  STL.64 [R1+0x3f0], R16 ;  /* 0x0003f01001007387 */ /* 0x001fe20000100a00 */
[----:B------:R-:W-:-:S03]  /*7bc50*/  IMAD.MOV.U32 R27, RZ, RZ, R16 ;  /* 0x000000ffff1b7224 */ /* 0x000fc600078e0010 */
[----:B------:R-:W-:Y:S01]  /*7bc60*/  STL.64 [R1+0x3f8], R18 ;  /* 0x0003f81201007387 */ /* 0x000fe20000100a00 */
[----:B------:R-:W-:-:S03]  /*7bc70*/  IMAD.MOV.U32 R26, RZ, RZ, R17 ;  /* 0x000000ffff1a7224 */ /* 0x000fc600078e0011 */
[----:B------:R-:W0:Y:S02]  /*7bc80*/  LDSM.16.M88.4 R16, [R11+UR6+0x5000] ;  /* 0x005000060b10783b */ /* 0x000e240008000200 */
[----:B0-----:R-:W-:Y:S02]  /*7bc90*/  IMAD.MOV.U32 R5, RZ, RZ, R16 ;  /* 0x000000ffff057224 */ /* 0x001fe400078e0010 */
[----:B------:R-:W-:Y:S01]  /*7bca0*/  IMAD.MOV.U32 R4, RZ, RZ, R17 ;  /* 0x000000ffff047224 */ /* 0x000fe200078e0011 */
[----:B------:R-:W-:Y:S04]  /*7bcb0*/  STL.64 [R1+0x400], R16 ;  /* 0x0004001001007387 */ /* 0x000fe80000100a00 */
[----:B------:R0:W-:Y:S04]  /*7bcc0*/  STL.64 [R1+0x408], R18 ;  /* 0x0004081201007387 */ /* 0x0001e80000100a00 */
[----:B0-----:R-:W3:Y:S04]  /*7bcd0*/  LDL.LU R19, [R1+0x3b78] ;  /* 0x003b780001137983 */ /* 0x001ee80000300800 */
[----:B------:R-:W-:Y:S04]  /*7bce0*/  STL.64 [R1+0x3b50], R6 ;  /* 0x003b500601007387 */ /* 0x000fe80000100a00 */
[----:B------:R0:W-:Y:S04]  /*7bcf0*/  STL.64 [R1+0x3b48], R4 ;  /* 0x003b480401007387 */ /* 0x0001e80000100a00 */
[----:B0-----:R-:W4:Y:S04]  /*7bd00*/  LDL.LU R4, [R1+0x190] ;  /* 0x0001900001047983 */ /* 0x001f280000300800 */
[----:B------:R-:W4:Y:S04]  /*7bd10*/  LDL.LU R5, [R1+0x194] ;  /* 0x0001940001057983 */ /* 0x000f280000300800 */
[----:B------:R-:W3:Y:S04]  /*7bd20*/  LDL.LU R6, [R1+0x198] ;  /* 0x0001980001067983 */ /* 0x000ee80000300800 */
[----:B------:R-:W3:Y:S01]  /*7bd30*/  LDL.LU R7, [R1+0x19c] ;  /* 0x00019c0001077983 */ /* 0x000ee20000300800 */
[----:B-----5:R-:W-:-:S02]  /*7bd40*/  F2FP.F16.E4M3.UNPACK_B R2, R24 ;  /* 0x00000018ff02723e */ /* 0x020fc400020006ff */
[----:B------:R-:W-:Y:S01]  /*7bd50*/  F2FP.F16.E4M3.UNPACK_B R3, R25 ;  /* 0x00000019ff03723e */ /* 0x000fe200020006ff */
[----:B------:R-:W5:Y:S04]  /*7bd60*/  LDL R16, [R1+0x440] ;  /* 0x0004400001107983 */ /* 0x000f680000100800 */
[----:B------:R-:W5:Y:S04]  /*7bd70*/  LDL R17, [R1+0x444] ;  /* 0x0004440001117983 */ /* 0x000f680000100800 */
[----:B------:R-:W5:Y:S01]  /*7bd80*/  LDL R18, [R1+0x450] ;  /* 0x0004500001127983 */ /* 0x000f620000100800 */
[----:B--2---:R-:W-:Y:S03]  /*7bd90*/  HMMA.16816.F32 R12, R20, R2, R12 ;  /* 0x00000002140c723c */ /* 0x004fe6000000180c */
[----:B---3--:R-:W-:Y:S04]  /*7bda0*/  STL.64 [R1+0x3b60], R6 ;  /* 0x003b600601007387 */ /* 0x008fe80000100a00 */
[----:B----4-:R0:W-:Y:S04]  /*7bdb0*/  STL.64 [R1+0x3b58], R4 ;  /* 0x003b580401007387 */ /* 0x0101e80000100a00 */
[----:B0-----:R-:W2:Y:S04]  /*7bdc0*/  LDL.LU R4, [R1+0x1a0] ;  /* 0x0001a00001047983 */ /* 0x001ea80000300800 */
[----:B------:R-:W2:Y:S04]  /*7bdd0*/  LDL.LU R5, [R1+0x1a4] ;  /* 0x0001a40001057983 */ /* 0x000ea80000300800 */
[----:B------:R-:W2:Y:S04]  /*7bde0*/  LDL.LU R6, [R1+0x1a8] ;  /* 0x0001a80001067983 */ /* 0x000ea80000300800 */
[----:B------:R-:W2:Y:S04]  /*7bdf0*/  LDL.LU R7, [R1+0x1ac] ;  /* 0x0001ac0001077983 */ /* 0x000ea80000300800 */
[----:B------:R-:W-:Y:S04]  /*7be00*/  STL.64 [R1+0x200], R12 ;  /* 0x0002000c01007387 */ /* 0x000fe80000100a00 */
[----:B------:R0:W-:Y:S04]  /*7be10*/  STL.64 [R1+0x208], R14 ;  /* 0x0002080e01007387 */ /* 0x0001e80000100a00 */
[----:B0-----:R-:W3:Y:S04]  /*7be20*/  LDL.LU.64 R14, [R1+0x3b70] ;  /* 0x003b7000010e7983 */ /* 0x001ee80000300a00 */
[----:B------:R-:W3:Y:S01]  /*7be30*/  LDL.LU.64 R12, [R1+0x3b68] ;  /* 0x003b6800010c7983 */ /* 0x000ee20000300a00 */
[----:B------:R-:W-:-:S02]  /*7be40*/  F2FP.F16.E4M3.UNPACK_B R24, R0 ;  /* 0x00000000ff18723e */ /* 0x000fc400020006ff */
[----:B------:R-:W-:-:S07]  /*7be50*/  F2FP.F16.E4M3.UNPACK_B R25, R19 ;  /* 0x00000013ff19723e */ /* 0x000fce00020006ff */
[----:B---3--:R-:W-:-:S15]  /*7be60*/  HMMA.16816.F32 R12, R20, R24, R12 ;  /* 0x00000018140c723c */ /* 0x008fde000000180c */
        /* <DEDUP_REMOVED lines=12> */
[----:B------:R-:W-:-:S03]  /*7bf30*/  IMAD.MOV.U32 R0, RZ, RZ, R13 ;  /* 0x000000ffff007224 */ /* 0x000fc600078e000d */
[----:B0-----:R-:W3:Y:S04]  /*7bf40*/  LDL.LU R12, [R1+0x160] ;  /* 0x00016000010c7983 */ /* 0x001ee80000300800 */
[----:B------:R-:W3:Y:S04]  /*7bf50*/  LDL.LU R13, [R1+0x164] ;  /* 0x00016400010d7983 */ /* 0x000ee80000300800 */
[----:B-1----:R-:W4:Y:S04]  /*7bf60*/  LDL.LU R14, [R1+0x168] ;  /* 0x00016800010e7983 */ /* 0x002f280000300800 */
[----:B------:R-:W4:Y:S01]  /*7bf70*/  LDL.LU R15, [R1+0x16c] ;  /* 0x00016c00010f7983 */ /* 0x000f220000300800 */
[----:B-----5:R-:W-:-:S02]  /*7bf80*/  F2FP.F16.E4M3.UNPACK_B R2, R16 ;  /* 0x00000010ff02723e */ /* 0x020fc400020006ff */
[----:B------:R-:W-:-:S07]  /*7bf90*/  F2FP.F16.E4M3.UNPACK_B R3, R17 ;  /* 0x00000011ff03723e */ /* 0x000fce00020006ff */
[----:B--2---:R-:W-:Y:S01]  /*7bfa0*/  HMMA.16816.F32 R4, R20, R2, R4 ;  /* 0x000000021404723c */ /* 0x004fe20000001804 */
[----:B----4-:R-:W-:Y:S04]  /*7bfb0*/  STL.64 [R1+0x3b40], R14 ;  /* 0x003b400e01007387 */ /* 0x010fe80000100a00 */
[----:B---3--:R0:W-:Y:S04]  /*7bfc0*/  STL.64 [R1+0x3b38], R12 ;  /* 0x003b380c01007387 */ /* 0x0081e80000100a00 */
        /* <DEDUP_REMOVED lines=10> */
[----:B---3--:R-:W-:Y:S01]  /*7c070*/  HMMA.16816.F32 R4, R20, R24, R4 ;  /* 0x000000181404723c */ /* 0x008fe20000001804 */
[----:B------:R-:W3:Y:S04]  /*7c080*/  LDL R24, [R1+0x420] ;  /* 0x0004200001187983 */ /* 0x000ee80000100800 */
[----:B------:R-:W4:-:S15]  /*7c090*/  LDL R25, [R1+0x424] ;  /* 0x0004240001197983 */ /* 0x000f1e0000100800 */
[----:B------:R-:W-:-:S03]  /*7c0a0*/  NOP ;  /* 0x0000000000007918 */ /* 0x000fc60000000000 */
[----:B------:R-:W-:Y:S04]  /*7c0b0*/  STL.64 [R1+0x1b0], R4 ;  /* 0x0001b00401007387 */ /* 0x000fe80000100a00 */
[----:B------:R-:W-:Y:S04]  /*7c0c0*/  STL.64 [R1+0x1b8], R6 ;  /* 0x0001b80601007387 */ /* 0x000fe80000100a00 */
[----:B------:R-:W0:Y:S02]  /*7c0d0*/  LDSM.16.M88.4 R4, [R11+UR6+0x6800] ;  /* 0x006800060b04783b */ /* 0x000e240008000200 */
[----:B0-----:R-:W-:-:S02]  /*7c0e0*/  IMAD.MOV.U32 R18, RZ, RZ, R4 ;  /* 0x000000ffff127224 */ /* 0x001fc400078e0004 */
[----:B------:R-:W-:Y:S04]  /*7c0f0*/  STL.64 [R1+0x3a0], R4 ;  /* 0x0003a00401007387 */ /* 0x000fe80000100a00 */
[----:B------:R-:W-:Y:S04]  /*7c100*/  STL.64 [R1+0x3a8], R6 ;  /* 0x0003a80601007387 */ /* 0x000fe80000100a00 */
[----:B------:R0:W-:Y:S04]  /*7c110*/  STL.64 [R1+0x3b30], R18 ;  /* 0x003b301201007387 */ /* 0x0001e80000100a00 */
[----:B------:R-:W5:Y:S04]  /*7c120*/  LDL.LU R16, [R1+0x180] ;  /* 0x0001800001107983 */ /* 0x000f680000300800 */
[----:B------:R-:W5:Y:S04]  /*7c130*/  LDL.LU R17, [R1+0x184] ;  /* 0x0001840001117983 */ /* 0x000f680000300800 */
[----:B0-----:R-:W5:Y:S04]  /*7c140*/  LDL.LU R18, [R1+0x188] ;  /* 0x0001880001127983 */ /* 0x001f680000300800 */
[----:B------:R-:W5:Y:S01]  /*7c150*/  LDL.LU R19, [R1+0x18c] ;  /* 0x00018c0001137983 */ /* 0x000f620000300800 */
[----:B------:R-:W-:-:S03]  /*7c160*/  IMAD.MOV.U32 R10, RZ, RZ, R5 ;  /* 0x000000ffff0a7224 */ /* 0x000fc600078e0005 */
[----:B------:R-:W0:Y:S04]  /*7c170*/  LDSM.16.M88.4 R4, [R11+UR6+0x7000] ;  /* 0x007000060b04783b */ /* 0x000e280008000200 */
[----:B0-----:R-:W-:Y:S04]  /*7c180*/  STL.64 [R1+0x3b0], R4 ;  /* 0x0003b00401007387 */ /* 0x001fe80000100a00 */
[----:B------:R0:W-:Y:S04]  /*7c190*/  STL.64 [R1+0x3b8], R6 ;  /* 0x0003b80601007387 */ /* 0x0001e80000100a00 */
[----:B0-----:R-:W5:Y:S01]  /*7c1a0*/  LDL.LU.64 R6, [R1+0x3b50] ;  /* 0x003b500001067983 */ /* 0x001f620000300a00 */
[----:B------:R-:W-:-:S02]  /*7c1b0*/  F2FP.F16.E4M3.UNPACK_B R2, R9 ;  /* 0x00000009ff02723e */ /* 0x000fc400020006ff */
[----:B------:R-:W-:Y:S01]  /*7c1c0*/  F2FP.F16.E4M3.UNPACK_B R3, R8 ;  /* 0x00000008ff03723e */ /* 0x000fe200020006ff */
[----:B------:R-:W-:Y:S02]  /*7c1d0*/  IMAD.MOV.U32 R9, RZ, RZ, R4 ;  /* 0x000000ffff097224 */ /* 0x000fe400078e0004 */
[----:B------:R-:W-:Y:S02]  /*7c1e0*/  IMAD.MOV.U32 R8, RZ, RZ, R5 ;  /* 0x000000ffff087224 */ /* 0x000fe400078e0005 */
[----:B------:R-:W5:Y:S01]  /*7c1f0*/  LDL.LU.64 R4, [R1+0x3b48] ;  /* 0x003b480001047983 */ /* 0x000f620000300a00 */
[----:B---3--:R-:W-:Y:S02]  /*7c200*/  F2FP.F16.E4M3.UNPACK_B R24, R24 ;  /* 0x00000018ff18723e */ /* 0x008fe400020006ff */
[----:B----4-:R-:W-:-:S07]  /*7c210*/  F2FP.F16.E4M3.UNPACK_B R25, R25 ;  /* 0x00000019ff19723e */ /* 0x010fce00020006ff */
[C---:B--2---:R-:W-:Y:S06]  /*7c220*/  HMMA.16816.F32 R12, R20.reuse, R24, R12 ;  /* 0x00000018140c723c */ /* 0x044fec000000180c */
[----:B-----5:R-:W-:-:S15]  /*7c230*/  HMMA.16816.F32 R16, R20, R2, R16 ;  /* 0x000000021410723c */ /* 0x020fde0000001810 */
[----:B------:R-:W-:-:S08]  /*7c240*/  NOP ;  /* 0x0000000000007918 */ /* 0x000fd00000000000 */
[----:B------:R0:W-:Y:S04]  /*7c250*/  STL.64 [R1+0x1a0], R16 ;  /* 0x0001a01001007387 */ /* 0x0001e80000100a00 */
[----:B------:R1:W-:Y:S04]  /*7c260*/  STL.64 [R1+0x1a8], R18 ;  /* 0x0001a81201007387 */ /* 0x0003e80000100a00 */
[----:B0-----:R-:W2:Y:S04]  /*7c270*/  LDL.LU R16, [R1+0x140] ;  /* 0x0001400001107983 */ /* 0x001ea80000300800 */
[----:B------:R-:W-:Y:S04]  /*7c280*/  STL.64 [R1+0x190], R12 ;  /* 0x0001900c01007387 */ /* 0x000fe80000100a00 */
[----:B------:R-:W-:Y:S04]  /*7c290*/  STL.64 [R1+0x198], R14 ;  /* 0x0001980e01007387 */ /* 0x000fe80000100a00 */
[----:B------:R-:W0:Y:S04]  /*7c2a0*/  LDSM.16.M88.4 R12, [R11+UR6+0x7800] ;  /* 0x007800060b0c783b */ /* 0x000e280008000200 */
[----:B------:R-:W2:Y:S04]  /*7c2b0*/  LDL.LU R17, [R1+0x144] ;  /* 0x0001440001117983 */ /* 0x000ea80000300800 */
[----:B-1----:R-:W2:Y:S04]  /*7c2c0*/  LDL.LU R18, [R1+0x148] ;  /* 0x0001480001127983 */ /* 0x002ea80000300800 */
[----:B------:R-:W2:Y:S01]  /*7c2d0*/  LDL.LU R19, [R1+0x14c] ;  /* 0x00014c0001137983 */ /* 0x000ea20000300800 */
[----:B------:R-:W-:-:S02]  /*7c2e0*/  F2FP.F16.E4M3.UNPACK_B R2, R7 ;  /* 0x00000007ff02723e */ /* 0x000fc400020006ff */
[----:B------:R-:W-:Y:S01]  /*7c2f0*/  F2FP.F16.E4M3.UNPACK_B R3, R6 ;  /* 0x00000006ff03723e */ /* 0x000fe200020006ff */
[----:B0-----:R-:W-:Y:S04]  /*7c300*/  STL.64 [R1+0x390], R12 ;  /* 0x0003900c01007387 */ /* 0x001fe80000100a00 */
[----:B------:R0:W-:Y:S01]  /*7c310*/  STL.64 [R1+0x398], R14 ;  /* 0x0003980e01007387 */ /* 0x0001e20000100a00 */
[----:B------:R-:W-:Y:S02]  /*7c320*/  IMAD.MOV.U32 R7, RZ, RZ, R12 ;  /* 0x000000ffff077224 */ /* 0x000fe400078e000c */
[----:B------:R-:W-:Y:S01]  /*7c330*/  IMAD.MOV.U32 R6, RZ, RZ, R13 ;  /* 0x000000ffff067224 */ /* 0x000fe200078e000d */
[----:B0-----:R-:W3:Y:S04]  /*7c340*/  LDL.LU.64 R14, [R1+0x3b40] ;  /* 0x003b4000010e7983 */ /* 0x001ee80000300a00 */
[----:B------:R-:W3:Y:S02]  /*7c350*/  LDL.LU.64 R12, [R1+0x3b38] ;  /* 0x003b3800010c7983 */ /* 0x000ee40000300a00 */
[----:B---3--:R-:W-:-:S15]  /*7c360*/  HMMA.16816.F32 R12, R20, R2, R12 ;  /* 0x00000002140c723c */ /* 0x008fde000000180c */
[----:B------:R-:W-:-:S08]  /*7c370*/  NOP ;  /* 0x0000000000007918 */ /* 0x000fd00000000000 */
[----:B------:R0:W-:Y:S04]  /*7c380*/  STL.64 [R1+0x180], R12 ;  /* 0x0001800c01007387 */ /* 0x0001e80000100a00 */
[----:B------:R1:W-:Y:S04]  /*7c390*/  STL.64 [R1+0x188], R14 ;  /* 0x0001880e01007387 */ /* 0x0003e80000100a00 */
[----:B0-----:R-:W3:Y:S04]  /*7c3a0*/  LDL.LU R12, [R1+0x90] ;  /* 0x00009000010c7983 */ /* 0x001ee80000300800 */
[----:B------:R-:W3:Y:S04]  /*7c3b0*/  LDL.LU R13, [R1+0x94] ;  /* 0x00009400010d7983 */ /* 0x000ee80000300800 */
[----:B-1----:R-:W4:Y:S04]  /*7c3c0*/  LDL.LU R14, [R1+0x98] ;  /* 0x00009800010e7983 */ /* 0x002f280000300800 */
[----:B------:R-:W4:Y:S04]  /*7c3d0*/  LDL.LU R15, [R1+0x9c] ;  /* 0x00009c00010f7983 */ /* 0x000f280000300800 */
[----:B----4-:R-:W-:Y:S04]  /*7c3e0*/  STL.64 [R1+0x3b08], R14 ;  /* 0x003b080e01007387 */ /* 0x010fe80000100a00 */
[----:B---3--:R0:W-:Y:S04]  /*7c3f0*/  STL.64 [R1+0x3b00], R12 ;  /* 0x003b000c01007387 */ /* 0x0081e80000100a00 */
[----:B0-----:R-:W3:Y:S04]  /*7c400*/  LDL.LU R12, [R1+0xa0] ;  /* 0x0000a000010c7983 */ /* 0x001ee80000300800 */
[----:B------:R-:W3:Y:S04]  /*7c410*/  LDL.LU R13, [R1+0xa4] ;  /* 0x0000a400010d7983 */ /* 0x000ee80000300800 */
[----:B------:R-:W4:Y:S04]  /*7c420*/  LDL.LU R14, [R1+0xa8] ;  /* 0x0000a800010e7983 */ /* 0x000f280000300800 */
[----:B------:R-:W4:Y:S04]  /*7c430*/  LDL.LU R15, [R1+0xac] ;  /* 0x0000ac00010f7983 */ /* 0x000f280000300800 */
[----:B----4-:R-:W-:Y:S04]  /*7c440*/  STL.64 [R1+0x3b18], R14 ;  /* 0x003b180e01007387 */ /* 0x010fe80000100a00 */
[----:B---3--:R0:W-:Y:S04]  /*7c450*/  STL.64 [R1+0x3b10], R12 ;  /* 0x003b100c01007387 */ /* 0x0081e80000100a00 */
[----:B0-----:R-:W3:Y:S04]  /*7c460*/  LDL.LU R12, [R1+0xd0] ;  /* 0x0000d000010c7983 */ /* 0x001ee80000300800 */
[----:B------:R-:W3:Y:S04]  /*7c470*/  LDL.LU R13, [R1+0xd4] ;  /* 0x0000d400010d7983 */ /* 0x000ee80000300800 */
[----:B------:R-:W4:Y:S04]  /*7c480*/  LDL.LU R14, [R1+0xd8] ;  /* 0x0000d800010e7983 */ /* 0x000f280000300800 */
[----:B------:R-:W4:Y:S01]  /*7c490*/  LDL.LU R15, [R1+0xdc] ;  /* 0x0000dc00010f7983 */ /* 0x000f220000300800 */
[----:B------:R-:W-:-:S02]  /*7c4a0*/  F2FP.F16.E4M3.UNPACK_B R24, R27 ;  /* 0x0000001bff18723e */ /* 0x000fc400020006ff */
        /* <DEDUP_REMOVED lines=8> */
[----:B------:R-:W3:Y:S04]  /*7c530*/  LDL.LU.64 R18, [R1+0x3b30] ;  /* 0x003b300001127983 */ /* 0x000ee80000300a00 */
[----:B------:R-:W-:Y:S04]  /*7c540*/  STL.64 [R1+0x170], R24 ;  /* 0x0001701801007387 */ /* 0x000fe80000100a00 */
[----:B------:R-:W-:Y:S04]  /*7c550*/  STL.64 [R1+0x178], R26 ;  /* 0x0001781a01007387 */ /* 0x000fe80000100a00 */
[----:B------:R-:W0:Y:S01]  /*7c560*/  LDSM.16.M88.4 R24, [R11+UR6+0x8000] ;  /* 0x008000060b18783b */ /* 0x000e220008000200 */
[----:B------:R-:W-:-:S02]  /*7c570*/  F2FP.F16.E4M3.UNPACK_B R2, R5 ;  /* 0x00000005ff02723e */ /* 0x000fc400020006ff */
[----:B------:R-:W-:Y:S01]  /*7c580*/  F2FP.F16.E4M3.UNPACK_B R3, R4 ;  /* 0x00000004ff03723e */ /* 0x000fe200020006ff */
[----:B0-----:R-:W-:Y:S01]  /*7c590*/  STL.64 [R1+0x380], R24 ;  /* 0x0003801801007387 */ /* 0x001fe20000100a00 */
[----:B------:R-:W-:-:S03]  /*7c5a0*/  IMAD.MOV.U32 R5, RZ, RZ, R24 ;  /* 0x000000ffff057224 */ /* 0x000fc600078e0018 */
[----:B------:R-:W-:Y:S01]  /*7c5b0*/  STL.64 [R1+0x388], R26 ;  /* 0x0003881a01007387 */ /* 0x000fe20000100a00 */
[----:B------:R-:W-:-:S05]  /*7c5c0*/  IMAD.MOV.U32 R4, RZ, RZ, R25 ;  /* 0x000000ffff047224 */ /* 0x000fca00078e0019 */
[----:B------:R0:W-:Y:S04]  /*7c5d0*/  STL.64 [R1+0x3ae0], R4 ;  /* 0x003ae00401007387 */ /* 0x0001e80000100a00 */
[----:B------:R1:W-:Y:S04]  /*7c5e0*/  STL.64 [R1+0x3ae8], R6 ;  /* 0x003ae80601007387 */ /* 0x0003e80000100a00 */
[----:B0-----:R-:W4:Y:S04]  /*7c5f0*/  LDL.LU R4, [R1+0x80] ;  /* 0x0000800001047983 */ /* 0x001f280000300800 */
[----:B------:R-:W4:Y:S04]  /*7c600*/  LDL.LU R5, [R1+0x84] ;  /* 0x0000840001057983 */ /* 0x000f280000300800 */
[----:B-1----:R-:W4:Y:S04]  /*7c610*/  LDL.LU R6, [R1+0x88] ;  /* 0x0000880001067983 */ /* 0x002f280000300800 */
[----:B------:R-:W4:Y:S01]  /*7c620*/  LDL.LU R7, [R1+0x8c] ;  /* 0x00008c0001077983 */ /* 0x000f220000300800 */
[----:B--2---:R-:W-:Y:S03]  /*7c630*/  HMMA.16816.F32 R24, R20, R2, R12 ;  /* 0x000000021418723c */ /* 0x004fe6000000180c */
[----:B------:R-:W0:-:S15]  /*7c640*/  LDSM.16.M88.4 R12, [R11+UR6+0x8800] ;  /* 0x008800060b0c783b */ /* 0x000e1e0008000200 */
[----:B------:R-:W-:-:S05]  /*7c650*/  NOP ;  /* 0x0000000000007918 */ /* 0x000fca0000000000 */
[----:B------:R-:W-:Y:S04]  /*7c660*/  STL.64 [R1+0x160], R24 ;  /* 0x0001601801007387 */ /* 0x000fe80000100a00 */
[----:B------:R-:W-:Y:S04]  /*7c670*/  STL.64 [R1+0x168], R26 ;  /* 0x0001681a01007387 */ /* 0x000fe80000100a00 */
[----:B0-----:R-:W-:Y:S01]  /*7c680*/  STL.64 [R1+0x360], R12 ;  /* 0x0003600c01007387 */ /* 0x001fe20000100a00 */
[----:B------:R-:W-:-:S03]  /*7c690*/  IMAD.MOV.U32 R17, RZ, RZ, R12 ;  /* 0x000000ffff117224 */ /* 0x000fc600078e000c */
[----:B------:R-:W-:Y:S01]  /*7c6a0*/  STL.64 [R1+0x368], R14 ;  /* 0x0003680e01007387 */ /* 0x000fe20000100a00 */
[----:B------:R-:W-:-:S03]  /*7c6b0*/  IMAD.MOV.U32 R16, RZ, RZ, R13 ;  /* 0x000000ffff107224 */ /* 0x000fc600078e000d */
[----:B------:R-:W0:Y:S04]  /*7c6c0*/  LDSM.16.M88.4 R12, [R11+UR6+0x9000] ;  /* 0x009000060b0c783b */ /* 0x000e280008000200 */
[----:B0-----:R-:W-:Y:S04]  /*7c6d0*/  STL.64 [R1+0x370], R12 ;  /* 0x0003700c01007387 */ /* 0x001fe80000100a00 */
[----:B------:R0:W-:Y:S01]  /*7c6e0*/  STL.64 [R1+0x378], R14 ;  /* 0x0003780e01007387 */ /* 0x0001e20000100a00 */
[----:B------:R-:W-:Y:S02]  /*7c6f0*/  IMAD.MOV.U32 R27, RZ, RZ, R12 ;  /* 0x000000ffff1b7224 */ /* 0x000fe400078e000c */
[----:B------:R-:W-:Y:S01]  /*7c700*/  IMAD.MOV.U32 R26, RZ, RZ, R13 ;  /* 0x000000ffff1a7224 */ /* 0x000fe200078e000d */
[----:B0-----:R-:W2:Y:S04]  /*7c710*/  LDL.LU.64 R14, [R1+0x3b28] ;  /* 0x003b2800010e7983 */ /* 0x001ea80000300a00 */
[----:B------:R-:W2:Y:S01]  /*7c720*/  LDL.LU.64 R12, [R1+0x3b20] ;  /* 0x003b2000010c7983 */ /* 0x000ea20000300a00 */
[----:B------:R-:W-:-:S02]  /*7c730*/  F2FP.F16.E4M3.UNPACK_B R2, R29 ;  /* 0x0000001dff02723e */ /* 0x000fc400020006ff */
[----:B------:R-:W-:Y:S02]  /*7c740*/  F2FP.F16.E4M3.UNPACK_B R3, R28 ;  /* 0x0000001cff03723e */ /* 0x000fe400020006ff */
[----:B------:R-:W-:-:S05]  /*7c750*/  F2FP.F16.E4M3.UNPACK_B R25, R0 ;  /* 0x00000000ff19723e */ /* 0x000fca00020006ff */
[----:B--2---:R-:W-:-:S15]  /*7c760*/  HMMA.16816.F32 R12, R20, R2, R12 ;  /* 0x00000002140c723c */ /* 0x004fde000000180c */
[----:B------:R-:W-:-:S08]  /*7c770*/  NOP ;  /* 0x0000000000007918 */ /* 0x000fd00000000000 */
[----:B------:R-:W-:Y:S04]  /*7c780*/  STL.64 [R1+0x150], R12 ;  /* 0x0001500c01007387 */ /* 0x000fe80000100a00 */
[----:B------:R-:W-:Y:S04]  /*7c790*/  STL.64 [R1+0x158], R14 ;  /* 0x0001580e01007387 */ /* 0x000fe80000100a00 */
[----:B------:R-:W0:Y:S04]  /*7c7a0*/  LDSM.16.M88.4 R12, [R11+UR6+0x9800] ;  /* 0x009800060b0c783b */ /* 0x000e280008000200 */
[----:B0-----:R-:W-:Y:S04]  /*7c7b0*/  STL.64 [R1+0x350], R12 ;  /* 0x0003500c01007387 */ /* 0x001fe80000100a00 */
[----:B------:R0:W-:Y:S01]  /*7c7c0*/  STL.64 [R1+0x358], R14 ;  /* 0x0003580e01007387 */ /* 0x0001e20000100a00 */
[----:B------:R-:W-:-:S03]  /*7c7d0*/  IMAD.MOV.U32 R0, RZ, RZ, R13 ;  /* 0x000000ffff007224 */ /* 0x000fc600078e000d */
[----:B0-----:R-:W2:Y:S04]  /*7c7e0*/  LDL.LU.64 R14, [R1+0x3b18] ;  /* 0x003b1800010e7983 */ /* 0x001ea80000300a00 */
[----:B------:R-:W2:Y:S01]  /*7c7f0*/  LDL.LU.64 R12, [R1+0x3b10] ;  /* 0x003b1000010c7983 */ /* 0x000ea20000300a00 */
[----:B---3--:R-:W-:-:S07]  /*7c800*/  F2FP.F16.E4M3.UNPACK_B R24, R19 ;  /* 0x00000013ff18723e */ /* 0x008fce00020006ff */
[----:B--2---:R-:W-:-:S15]  /*7c810*/  HMMA.16816.F32 R12, R20, R24, R12 ;  /* 0x00000018140c723c */ /* 0x004fde000000180c */
[----:B------:R-:W-:-:S08]  /*7c820*/  NOP ;  /* 0x0000000000007918 */ /* 0x000fd00000000000 */
[----:B------:R-:W-:Y:S04]  /*7c830*/  STL.64 [R1+0x140], R12 ;  /* 0x0001400c01007387 */ /* 0x000fe80000100a00 */
[----:B------:R-:W-:Y:S04]  /*7c840*/  STL.64 [R1+0x148], R14 ;  /* 0x0001480e01007387 */ /* 0x000fe80000100a00 */
[----:B------:R-:W0:Y:S04]  /*7c850*/  LDSM.16.M88.4 R12, [R11+UR6+0xa000] ;  /* 0x00a000060b0c783b */ /* 0x000e280008000200 */
[----:B0-----:R-:W-:Y:S04]  /*7c860*/  STL.64 [R1+0x340], R12 ;  /* 0x0003400c01007387 */ /* 0x001fe80000100a00 */
[----:B------:R0:W-:Y:S04]  /*7c870*/  STL.64 [R1+0x348], R14 ;  /* 0x0003480e01007387 */ /* 0x0001e80000100a00 */
[----:B0-----:R-:W2:Y:S04]  /*7c880*/  LDL.LU.64 R14, [R1+0x3b08] ;  /* 0x003b0800010e7983 */ /* 0x001ea80000300a00 */
[----:B------:R-:W2:Y:S01]  /*7c890*/  LDL.LU.64 R12, [R1+0x3b00] ;  /* 0x003b0000010c7983 */ /* 0x000ea20000300a00 */
[----:B------:R-:W-:-:S02]  /*7c8a0*/  F2FP.F16.E4M3.UNPACK_B R2, R18 ;  /* 0x00000012ff02723e */ /* 0x000fc400020006ff */
[----:B------:R-:W-:Y:S02]  /*7c8b0*/  F2FP.F16.E4M3.UNPACK_B R3, R10 ;  /* 0x0000000aff03723e */ /* 0x000fe400020006ff */
[----:B------:R-:W-:Y:S02]  /*7c8c0*/  F2FP.F16.E4M3.UNPACK_B R24, R9 ;  /* 0x00000009ff18723e */ /* 0x000fe400020006ff */
[----:B------:R-:W-:-:S07]  /*7c8d0*/  F2FP.F16.E4M3.UNPACK_B R25, R8 ;  /* 0x00000008ff19723e */ /* 0x000fce00020006ff */
[C---:B----4-:R-:W-:Y:S06]  /*7c8e0*/  HMMA.16816.F32 R4, R20.reuse, R24, R4 ;  /* 0x000000181404723c */ /* 0x050fec0000001804 */
[----:B--2---:R-:W-:-:S15]  /*7c8f0*/  HMMA.16816.F32 R12, R20, R2, R12 ;  /* 0x00000002140c723c */ /* 0x004fde000000180c */
[----:B------:R-:W-:-:S08]  /*7c900*/  NOP ;  /* 0x0000000000007918 */ /* 0x000fd00000000000 */
[----:B------:R-:W-:Y:S04]  /*7c910*/  STL.64 [R1+0x110], R12 ;  /* 0x0001100c01007387 */ /* 0x000fe80000100a00 */
[----:B------:R0:W-:Y:S04]  /*7c920*/  STL.64 [R1+0x118], R14 ;  /* 0x0001180e01007387 */ /* 0x0001e80000100a00 */
[----:B0-----:R-:W2:Y:S04]  /*7c930*/  LDL.LU R14, [R1+0x3af8] ;  /* 0x003af800010e7983 */ /* 0x001ea80000300800 */
[----:B------:R-:W3:Y:S04]  /*7c940*/  LDL.LU.64 R12, [R1+0x3af0] ;  /* 0x003af000010c7983 */ /* 0x000ee80000300a00 */
[----:B------:R-:W-:Y:S04]  /*7c950*/  STL.64 [R1+0xf0], R4 ;  /* 0x0000f00401007387 */ /* 0x000fe80000100a00 */
[----:B------:R-:W-:Y:S04]  /*7c960*/  STL.64 [R1+0xf8], R6 ;  /* 0x0000f80601007387 */ /* 0x000fe80000100a00 */
[----:B------:R-:W0:Y:S04]  /*7c970*/  LDSM.16.M88.4 R4, [R11+UR6+0xa800] ;  /* 0x00a800060b04783b */ /* 0x000e280008000200 */
[----:B0-----:R-:W-:Y:S04]  /*7c980*/  STL.64 [R1+0x310], R4 ;  /* 0x0003100401007387 */ /* 0x001fe80000100a00 */
[----:B------:R0:W-:Y:S04]  /*7c990*/  STL.64 [R1+0x318], R6 ;  /* 0x0003180601007387 */ /* 0x0001e80000100a00 */
[----:B0-----:R-:W4:Y:S01]  /*7c9a0*/  LDL.LU.64 R6, [R1+0x3ae8] ;  /* 0x003ae80001067983 */ /* 0x001f220000300a00 */
[----:B------:R-:W-:-:S05]  /*7c9b0*/  IMAD.MOV.U32 R15, RZ, RZ, R4 ;  /* 0x000000ffff0f7224 */ /* 0x000fca00078e0004 */
[----:B--2---:R-:W-:Y:S04]  /*7c9c0*/  STL.64 [R1+0x3a88], R14 ;  /* 0x003a880e01007387 */ /* 0x004fe80000100a00 */
[----:B---3--:R0:W-:Y:S04]  /*7c9d0*/  STL.64 [R1+0x3a80], R12 ;  /* 0x003a800c01007387 */ /* 0x0081e80000100a00 */
[----:B0-----:R-:W2:Y:S04]  /*7c9e0*/  LDL.LU R12, [R1+0x60] ;  /* 0x00006000010c7983 */ /* 0x001ea80000300800 */
[----:B------:R-:W2:Y:S04]  /*7c9f0*/  LDL.LU R13, [R1+0x64] ;  /* 0x00006400010d7983 */ /* 0x000ea80000300800 */
[----:B------:R-:W2:Y:S04]  /*7ca00*/  LDL.LU R14, [R1+0x68] ;  /* 0x00006800010e7983 */ /* 0x000ea80000300800 */
[----:B------:R-:W2:Y:S01]  /*7ca10*/  LDL.LU R15, [R1+0x6c] ;  /* 0x00006c00010f7983 */ /* 0x000ea20000300800 */
[----:B------:R-:W-:Y:S01]  /*7ca20*/  IMAD.MOV.U32 R29, RZ, RZ, R5 ;  /* 0x000000ffff1d7224 */ /* 0x000fe200078e0005 */
[----:B----4-:R-:W-:-:S02]  /*7ca30*/  F2FP.F16.E4M3.UNPACK_B R2, R7 ;  /* 0x00000007ff02723e */ /* 0x010fc400020006ff */
[----:B------:R-:W-:Y:S02]  /*7ca40*/  F2FP.F16.E4M3.UNPACK_B R3, R6 ;  /* 0x00000006ff03723e */ /* 0x000fe400020006ff */
[----:B------:R-:W0:Y:S04]  /*7ca50*/  LDSM.16.M88.4 R4, [R11+UR6+0xb000] ;  /* 0x00b000060b04783b */ /* 0x000e280008000200 */
[----:B0-----:R0:W-:Y:S01]  /*7ca60*/  STL.64 [R1+0x330], R4 ;  /* 0x0003300401007387 */ /* 0x0011e20000100a00 */
[----:B------:R-:W-:-:S03]  /*7ca70*/  IMAD.MOV.U32 R28, RZ, RZ, R4 ;  /* 0x000000ffff1c7224 */ /* 0x000fc600078e0004 */
[----:B------:R-:W-:Y:S01]  /*7ca80*/  STL.64 [R1+0x338], R6 ;  /* 0x0003380601007387 */ /* 0x000fe20000100a00 */
[----:B------:R-:W-:-:S03]  /*7ca90*/  IMAD.MOV.U32 R10, RZ, RZ, R5 ;  /* 0x000000ffff0a7224 */ /* 0x000fc600078e0005 */
[----:B0-----:R-:W3:Y:S04]  /*7caa0*/  LDL.LU.64 R4, [R1+0x3ae0] ;  /* 0x003ae00001047983 */ /* 0x001ee80000300a00 */
[----:B------:R-:W-:Y:S04]  /*7cab0*/  STL.64 [R1+0x3ad8], R22 ;  /* 0x003ad81601007387 */ /* 0x000fe80000100a00 */
[----:B------:R-:W-:Y:S01]  /*7cac0*/  STL.64 [R1+0x3ad0], R20 ;  /* 0x003ad01401007387 */ /* 0x000fe20000100a00 */
[----:B--2---:R-:W-:Y:S03]  /*7cad0*/  HMMA.16816.F32 R12, R20, R2, R12 ;  /* 0x00000002140c723c */ /* 0x004fe6000000180c */
[----:B------:R-:W-:-:S15]  /*7cae0*/  LDSM.16.M88.4 R20, [R11+UR6+0xc000] ;  /* 0x00c000060b14783b */ /* 0x000fde0008000200 */
[----:B------:R-:W-:-:S05]  /*7caf0*/  NOP ;  /* 0x0000000000007918 */ /* 0x000fca0000000000 */
[----:B------:R0:W-:Y:S04]  /*7cb00*/  STL.64 [R1+0xe0], R12 ;  /* 0x0000e00c01007387 */ /* 0x0001e80000100a00 */
[----:B------:R1:W-:Y:S04]  /*7cb10*/  STL.64 [R1+0xe8], R14 ;  /* 0x0000e80e01007387 */ /* 0x0003e80000100a00 */
[----:B0-----:R-:W2:Y:S04]  /*7cb20*/  LDL.LU R12, [R1+0x40] ;  /* 0x00004000010c7983 */ /* 0x001ea80000300800 */
[----:B------:R-:W2:Y:S04]  /*7cb30*/  LDL.LU R13, [R1+0x44] ;  /* 0x00004400010d7983 */ /* 0x000ea80000300800 */
[----:B-1----:R-:W4:Y:S04]  /*7cb40*/  LDL.LU R14, [R1+0x48] ;  /* 0x00004800010e7983 */ /* 0x002f280000300800 */
[----:B------:R-:W4:Y:S04]  /*7cb50*/  LDL.LU R15, [R1+0x4c] ;  /* 0x00004c00010f7983 */ /* 0x000f280000300800 */
[----:B----4-:R-:W-:Y:S04]  /*7cb60*/  STL.64 [R1+0x3a98], R14 ;  /* 0x003a980e01007387 */ /* 0x010fe80000100a00 */
[----:B--2---:R0:W-:Y:S04]  /*7cb70*/  STL.64 [R1+0x3a90], R12 ;  /* 0x003a900c01007387 */ /* 0x0041e80000100a00 */
[----:B0-----:R-:W2:Y:S04]  /*7cb80*/  LDL.LU R12, [R1+0x50] ;  /* 0x00005000010c7983 */ /* 0x001ea80000300800 */
[----:B------:R-:W2:Y:S04]  /*7cb90*/  LDL.LU R13, [R1+0x54] ;  /* 0x00005400010d7983 */ /* 0x000ea80000300800 */
[----:B------:R-:W4:Y:S04]  /*7cba0*/  LDL.LU R14, [R1+0x58] ;  /* 0x00005800010e7983 */ /* 0x000f280000300800 */
[----:B------:R-:W4:Y:S04]  /*7cbb0*/  LDL.LU R15, [R1+0x5c] ;  /* 0x00005c00010f7983 */ /* 0x000f280000300800 */
[----:B----4-:R-:W-:Y:S04]  /*7cbc0*/  STL.64 [R1+0x3aa8], R14 ;  /* 0x003aa80e01007387 */ /* 0x010fe80000100a00 */
[----:B--2---:R0:W-:Y:S04]  /*7cbd0*/  STL.64 [R1+0x3aa0], R12 ;  /* 0x003aa00c01007387 */ /* 0x0041e80000100a00 */
[----:B0-----:R-:W2:Y:S04]  /*7cbe0*/  LDL.LU R12, [R1+0x10] ;  /* 0x00001000010c7983 */ /* 0x001ea80000300800 */
[----:B------:R-:W2:Y:S04]  /*7cbf0*/  LDL.LU R13, [R1+0x14] ;  /* 0x00001400010d7983 */ /* 0x000ea80000300800 */
[----:B------:R-:W4:Y:S04]  /*7cc00*/  LDL.LU R14, [R1+0x18] ;  /* 0x00001800010e7983 */ /* 0x000f280000300800 */
[----:B------:R-:W4:Y:S01]  /*7cc10*/  LDL.LU R15, [R1+0x1c] ;  /* 0x00001c00010f7983 */ /* 0x000f220000300800 */
[----:B---3--:R-:W-:-:S02]  /*7cc20*/  F2FP.F16.E4M3.UNPACK_B R24, R5 ;  /* 0x00000005ff18723e */ /* 0x008fc400020006ff */
[----:B------:R-:W-:Y:S02]  /*7cc30*/  F2FP.F16.E4M3.UNPACK_B R25, R4 ;  /* 0x00000004ff19723e */ /* 0x000fe400020006ff */
[----:B------:R-:W0:Y:S04]  /*7cc40*/  LDSM.16.M88.4 R4, [R11+UR6+0xb800] ;  /* 0x00b800060b04783b */ /* 0x000e280008000200 */
[----:B----4-:R-:W-:Y:S04]  /*7cc50*/  STL.64 [R1+0x3ab8], R14 ;  /* 0x003ab80e01007387 */ /* 0x010fe80000100a00 */
[----:B--2---:R1:W-:Y:S04]  /*7cc60*/  STL.64 [R1+0x3ab0], R12 ;  /* 0x003ab00c01007387 */ /* 0x0043e80000100a00 */
[----:B-1----:R-:W2:Y:S04]  /*7cc70*/  LDL.LU R12, [R1+0x20] ;  /* 0x00002000010c7983 */ /* 0x002ea80000300800 */
[----:B------:R-:W2:Y:S04]  /*7cc80*/  LDL.LU R13, [R1+0x24] ;  /* 0x00002400010d7983 */ /* 0x000ea80000300800 */
[----:B------:R-:W3:Y:S04]  /*7cc90*/  LDL.LU R14, [R1+0x28] ;  /* 0x00002800010e7983 */ /* 0x000ee80000300800 */
[----:B------:R-:W3:Y:S01]  /*7cca0*/  LDL.LU R15, [R1+0x2c] ;  /* 0x00002c00010f7983 */ /* 0x000ee20000300800 */
[----:B0-----:R-:W-:-:S02]  /*7ccb0*/  IMAD.MOV.U32 R9, RZ, RZ, R4 ;  /* 0x000000ffff097224 */ /* 0x001fc400078e0004 */
[----:B------:R-:W-:Y:S02]  /*7ccc0*/  IMAD.MOV.U32 R8, RZ, RZ, R5 ;  /* 0x000000ffff087224 */ /* 0x000fe400078e0005 */
[----:B------:R-:W-:Y:S02]  /*7ccd0*/  IMAD.MOV.U32 R18, RZ, RZ, R20 ;  /* 0x000000ffff127224 */ /* 0x000fe400078e0014 */
[----:B------:R-:W-:Y:S01]  /*7cce0*/  IMAD.MOV.U32 R19, RZ, RZ, R21 ;  /* 0x000000ffff137224 */ /* 0x000fe200078e0015 */
[----:B---3--:R-:W-:Y:S04]  /*7ccf0*/  STL.64 [R1+0x3ac8], R14 ;  /* 0x003ac80e01007387 */ /* 0x008fe80000100a00 */
[----:B--2---:R0:W-:Y:S04]  /*7cd00*/  STL.64 [R1+0x3ac0], R12 ;  /* 0x003ac00c01007387 */ /* 0x0041e80000100a00 */
[----:B0-----:R-:W2:Y:S04]  /*7cd10*/  LDL.LU R12, [R1+0x30] ;  /* 0x00003000010c7983 */ /* 0x001ea80000300800 */
[----:B------:R-:W2:Y:S04]  /*7cd20*/  LDL.LU R13, [R1+0x34] ;  /* 0x00003400010d7983 */ /* 0x000ea80000300800 */
[----:B------:R-:W2:Y:S04]  /*7cd30*/  LDL.LU R14, [R1+0x38] ;  /* 0x00003800010e7983 */ /* 0x000ea80000300800 */
[----:B------:R-:W2:Y:S04]  /*7cd40*/  LDL.LU R15, [R1+0x3c] ;  /* 0x00003c00010f7983 */ /* 0x000ea80000300800 */
[----:B------:R0:W-:Y:S04]  /*7cd50*/  STL.64 [R1+0x300], R4 ;  /* 0x0003000401007387 */ /* 0x0001e80000100a00 */
[----:B------:R1:W-:Y:S04]  /*7cd60*/  STL.64 [R1+0x308], R6 ;  /* 0x0003080601007387 */ /* 0x0003e80000100a00 */
[----:B0-----:R-:W3:Y:S04]  /*7cd70*/  LDL.LU R4, [R1] ;  /* 0x0000000001047983 */ /* 0x001ee80000300800 */
[----:B------:R-:W3:Y:S04]  /*7cd80*/  LDL.LU R5, [R1+0x4] ;  /* 0x0000040001057983 */ /* 0x000ee80000300800 */
[----:B-1----:R-:W3:Y:S04]  /*7cd90*/  LDL.LU R6, [R1+0x8] ;  /* 0x0000080001067983 */ /* 0x002ee80000300800 */
[----:B------:R-:W3:Y:S04]  /*7cda0*/  LDL.LU R7, [R1+0xc] ;  /* 0x00000c0001077983 */ /* 0x000ee80000300800 */
[----:B------:R-:W-:Y:S04]  /*7cdb0*/  STL.64 [R1+0x320], R20 ;  /* 0x0003201401007387 */ /* 0x000fe80000100a00 */
[----:B------:R0:W-:Y:S04]  /*7cdc0*/  STL.64 [R1+0x328], R22 ;  /* 0x0003281601007387 */ /* 0x0001e80000100a00 */
[----:B0-----:R-:W2:Y:S04]  /*7cdd0*/  LDL.LU.64 R22, [R1+0x3ad8] ;  /* 0x003ad80001167983 */ /* 0x001ea80000300a00 */
[----:B------:R-:W2:Y:S01]  /*7cde0*/  LDL.LU.64 R20, [R1+0x3ad0] ;  /* 0x003ad00001147983 */ /* 0x000ea20000300a00 */
[----:B------:R-:W-:-:S02]  /*7cdf0*/  F2FP.F16.E4M3.UNPACK_B R2, R17 ;  /* 0x00000011ff02723e */ /* 0x000fc400020006ff */
[----:B------:R-:W-:Y:S01]  /*7ce00*/  F2FP.F16.E4M3.UNPACK_B R3, R16 ;  /* 0x00000010ff03723e */ /* 0x000fe200020006ff */
[----:B--2---:R-:W-:-:S15]  /*7ce10*/  HMMA.16816.F32 R12, R20, R24, R12 ;  /* 0x00000018140c723c */ /* 0x004fde000000180c */
[----:B------:R-:W-:-:S08]  /*7ce20*/  NOP ;  /* 0x0000000000007918 */ /* 0x000fd00000000000 */
[----:B------:R-:W-:Y:S04]  /*7ce30*/  STL.64 [R1+0xd0], R12 ;  /* 0x0000d00c01007387 */ /* 0x000fe80000100a00 */
[----:B------:R-:W-:Y:S04]  /*7ce40*/  STL.64 [R1+0xd8], R14 ;  /* 0x0000d80e01007387 */ /* 0x000fe80000100a00 */
[----:B------:R-:W0:Y:S04]  /*7ce50*/  LDSM.16.M88.4 R12, [R11+UR6+0xc800] ;  /* 0x00c800060b0c783b */ /* 0x000e280008000200 */
[----:B0-----:R-:W-:Y:S04]  /*7ce60*/  STL.64 [R1+0x2f0], R12 ;  /* 0x0002f00c01007387 */ /* 0x001fe80000100a00 */
[----:B------:R0:W-:Y:S01]  /*7ce70*/  STL.64 [R1+0x2f8], R14 ;  /* 0x0002f80e01007387 */ /* 0x0001e20000100a00 */
[----:B------:R-:W-:-:S02]  /*7ce80*/  IMAD.MOV.U32 R17, RZ, RZ, R12 ;  /* 0x000000ffff117224 */ /* 0x000fc400078e000c */
[----:B------:R-:W-:Y:S01]  /*7ce90*/  IMAD.MOV.U32 R16, RZ, RZ, R13 ;  /* 0x000000ffff107224 */ /* 0x000fe200078e000d */
[----:B0-----:R-:W2:Y:S04]  /*7cea0*/  LDL.LU.64 R14, [R1+0x3ac8] ;  /* 0x003ac800010e7983 */ /* 0x001ea80000300a00 */
[----:B------:R-:W2:Y:S01]  /*7ceb0*/  LDL.LU.64 R12, [R1+0x3ac0] ;  /* 0x003ac000010c7983 */ /* 0x000ea20000300a00 */
[----:B------:R-:W-:Y:S02]  /*7cec0*/  F2FP.F16.E4M3.UNPACK_B R24, R27 ;  /* 0x0000001bff18723e */ /* 0x000fe400020006ff */
[----:B------:R-:W-:Y:S01]  /*7ced0*/  F2FP.F16.E4M3.UNPACK_B R25, R26 ;  /* 0x0000001aff19723e */ /* 0x000fe200020006ff */
[----:B--2---:R-:W-:Y:S01]  /*7cee0*/  HMMA.16816.F32 R12, R20, R2, R12 ;  /* 0x00000002140c723c */ /* 0x004fe2000000180c */
[----:B------:R-:W2:-:S15]  /*7cef0*/  LDL R3, [R1+0x350] ;  /* 0x0003500001037983 */ /* 0x000e9e0000100800 */
[----:B------:R-:W-:-:S07]  /*7cf00*/  NOP ;  /* 0x0000000000007918 */ /* 0x000fce0000000000 */
[----:B------:R-:W-:Y:S04]  /*7cf10*/  STL.64 [R1+0xb0], R12 ;  /* 0x0000b00c01007387 */ /* 0x000fe80000100a00 */
[----:B------:R-:W-:Y:S04]  /*7cf20*/  STL.64 [R1+0xb8], R14 ;  /* 0x0000b80e01007387 */ /* 0x000fe80000100a00 */
[----:B------:R-:W0:Y:S04]  /*7cf30*/  LDSM.16.M88.4 R12, [R11+UR6+0xd000] ;  /* 0x00d000060b0c783b */ /* 0x000e280008000200 */
[----:B0-----:R-:W-:Y:S04]  /*7cf40*/  STL.64 [R1+0x2e0], R12 ;  /* 0x0002e00c01007387 */ /* 0x001fe80000100a00 */
[----:B------:R0:W-:Y:S01]  /*7cf50*/  STL.64 [R1+0x2e8], R14 ;  /* 0x0002e80e01007387 */ /* 0x0001e20000100a00 */
[----:B------:R-:W-:-:S02]  /*7cf60*/  IMAD.MOV.U32 R27, RZ, RZ, R12 ;  /* 0x000000ffff1b7224 */ /* 0x000fc400078e000c */
[----:B------:R-:W-:Y:S01]  /*7cf70*/  IMAD.MOV.U32 R26, RZ, RZ, R13 ;  /* 0x000000ffff1a7224 */ /* 0x000fe200078e000d */
[----:B0-----:R-:W4:Y:S04]  /*7cf80*/  LDL.LU.64 R14, [R1+0x3ab8] ;  /* 0x003ab800010e7983 */ /* 0x001f280000300a00 */
[----:B------:R-:W4:Y:S01]  /*7cf90*/  LDL.LU.64 R12, [R1+0x3ab0] ;  /* 0x003ab000010c7983 */ /* 0x000f220000300a00 */
[----:B--2---:R-:W-:Y:S02]  /*7cfa0*/  F2FP.F16.E4M3.UNPACK_B R2, R3 ;  /* 0x00000003ff02723e */ /* 0x004fe400020006ff */
[----:B------:R-:W-:Y:S01]  /*7cfb0*/  F2FP.F16.E4M3.UNPACK_B R3, R0 ;  /* 0x00000000ff03723e */ /* 0x000fe200020006ff */
[----:B----4-:R-:W-:Y:S01]  /*7cfc0*/  HMMA.16816.F32 R12, R20, R24, R12 ;  /* 0x00000018140c723c */ /* 0x010fe2000000180c */
[----:B------:R-:W2:Y:S04]  /*7cfd0*/  LDL R24, [R1+0x340] ;  /* 0x0003400001187983 */ /* 0x000ea80000100800 */
[----:B------:R-:W4:-:S15]  /*7cfe0*/  LDL R25, [R1+0x344] ;  /* 0x0003440001197983 */ /* 0x000f1e0000100800 */
[----:B------:R-:W-:-:S03]  /*7cff0*/  NOP ;  /* 0x0000000000007918 */ /* 0x000fc60000000000 */
[----:B------:R-:W-:Y:S04]  /*7d000*/  STL.64 [R1+0xa0], R12 ;  /* 0x0000a00c01007387 */ /* 0x000fe80000100a00 */
[----:B------:R-:W-:Y:S04]  /*7d010*/  STL.64 [R1+0xa8], R14 ;  /* 0x0000a80e01007387 */ /* 0x000fe80000100a00 */
[----:B------:R-:W0:Y:S04]  /*7d020*/  LDSM.16.M88.4 R12, [R11+UR6+0xd800] ;  /* 0x00d800060b0c783b */ /* 0x000e280008000200 */
[----:B0-----:R-:W-:Y:S04]  /*7d030*/  STL [R1+0x2d0], R12 ;  /* 0x0002d00c01007387 */ /* 0x001fe80000100800 */
[----:B------:R0:W-:Y:S01]  /*7d040*/  STL.64 [R1+0x2d8], R14 ;  /* 0x0002d80e01007387 */ /* 0x0001e20000100a00 */
[----:B------:R-:W-:-:S03]  /*7d050*/  IMAD.MOV.U32 R0, RZ, RZ, R13 ;  /* 0x000000ffff007224 */ /* 0x000fc600078e000d */
[----:B0-----:R-:W5:Y:S04]  /*7d060*/  LDL.LU.64 R14, [R1+0x3aa8] ;  /* 0x003aa800010e7983 */ /* 0x001f680000300a00 */
[----:B------:R-:W5:Y:S02]  /*7d070*/  LDL.LU.64 R12, [R1+0x3aa0] ;  /* 0x003aa000010c7983 */ /* 0x000f640000300a00 */
[----:B-----5:R-:W-:-:S15]  /*7d080*/  HMMA.16816.F32 R12, R20, R2, R12 ;  /* 0x00000002140c723c */ /* 0x020fde000000180c */
[----:B------:R-:W-:-:S08]  /*7d090*/  NOP ;  /* 0x0000000000007918 */ /* 0x000fd00000000000 */
[----:B------:R-:W-:Y:S04]  /*7d0a0*/  STL.64 [R1+0x90], R12 ;  /* 0x0000900c01007387 */ /* 0x000fe80000100a00 */
[----:B------:R-:W-:Y:S04]  /*7d0b0*/  STL.64 [R1+0x98], R14 ;  /* 0x0000980e01007387 */ /* 0x000fe80000100a00 */
[----:B------:R-:W0:Y:S04]  /*7d0c0*/  LDSM.16.M88.4 R12, [R11+UR6+0xe000] ;  /* 0x00e000060b0c783b */ /* 0x000e280008000200 */
[----:B0-----:R-:W-:Y:S04]  /*7d0d0*/  STL.64 [R1+0x2c0], R12 ;  /* 0x0002c00c01007387 */ /* 0x001fe80000100a00 */
[----:B------:R0:W-:Y:S04]  /*7d0e0*/  STL.64 [R1+0x2c8], R14 ;  /* 0x0002c80e01007387 */ /* 0x0001e80000100a00 */
[----:B0-----:R-:W5:Y:S04]  /*7d0f0*/  LDL.LU.64 R14, [R1+0x3a98] ;  /* 0x003a9800010e7983 */ /* 0x001f680000300a00 */
[----:B------:R-:W5:Y:S01]  /*7d100*/  LDL.LU.64 R12, [R1+0x3a90] ;  /* 0x003a9000010c7983 */ /* 0x000f620000300a00 */
[----:B--2---:R-:W-:-:S02]  /*7d110*/  F2FP.F16.E4M3.UNPACK_B R24, R24 ;  /* 0x00000018ff18723e */ /* 0x004fc400020006ff */
[----:B----4-:R-:W-:-:S07]  /*7d120*/  F2FP.F16.E4M3.UNPACK_B R25, R25 ;  /* 0x00000019ff19723e */ /* 0x010fce00020006ff */
        /* <DEDUP_REMOVED lines=10> */
[----:B0-----:R-:W2:Y:S01]  /*7d1d0*/  LDL.LU.64 R14, [R1+0x3a88] ;  /* 0x003a8800010e7983 */ /* 0x001ea20000300a00 */
[----:B------:R-:W-:-:S03]  /*7d1e0*/  F2FP.F16.E4M3.UNPACK_B R25, R29 ;  /* 0x0000001dff19723e */ /* 0x000fc600020006ff */
[----:B------:R-:W4:Y:S01]  /*7d1f0*/  LDL.LU.64 R12, [R1+0x3a80] ;  /* 0x003a8000010c7983 */ /* 0x000f220000300a00 */
[----:B--2---:R-:W-:-:S03]  /*7d200*/  F2FP.F16.E4M3.UNPACK_B R24, R15 ;  /* 0x0000000fff18723e */ /* 0x004fc600020006ff */
[----:B------:R-:W4:Y:S04]  /*7d210*/  LDL.LU R15, [R1+0x3a78] ;  /* 0x003a7800010f7983 */ /* 0x000f280000300800 */
[----:B---3--:R-:W-:-:S15]  /*7d220*/  HMMA.16816.F32 R4, R20, R24, R4 ;  /* 0x000000181404723c */ /* 0x008fde0000001804 */
[----:B------:R-:W-:-:S08]  /*7d230*/  NOP ;  /* 0x0000000000007918 */ /* 0x000fd00000000000 */
[----:B------:R-:W-:Y:S04]  /*7d240*/  STL.64 [R1+0x60], R4 ;  /* 0x0000600401007387 */ /* 0x000fe80000100a00 */
[----:B------:R0:W-:Y:S04]  /*7d250*/  STL.64 [R1+0x68], R6 ;  /* 0x0000680601007387 */ /* 0x0001e80000100a00 */
[----:B0-----:R-:W2:Y:S04]  /*7d260*/  LDL.LU.64 R6, [R1+0x3a70] ;  /* 0x003a700001067983 */ /* 0x001ea80000300a00 */
[----:B------:R-:W2:Y:S01]  /*7d270*/  LDL.LU.64 R4, [R1+0x3a68] ;  /* 0x003a680001047983 */ /* 0x000ea20000300a00 */
[----:B------:R-:W-:-:S02]  /*7d280*/  F2FP.F16.E4M3.UNPACK_B R2, R28 ;  /* 0x0000001cff02723e */ /* 0x000fc400020006ff */
[----:B------:R-:W-:-:S07]  /*7d290*/  F2FP.F16.E4M3.UNPACK_B R3, R10 ;  /* 0x0000000aff03723e */ /* 0x000fce00020006ff */
[----:B--2---:R-:W-:-:S15]  /*7d2a0*/  HMMA.16816.F32 R4, R20, R2, R4 ;  /* 0x000000021404723c */ /* 0x004fde0000001804 */
[----:B------:R-:W-:-:S08]  /*7d2b0*/  NOP ;  /* 0x0000000000007918 */ /* 0x000fd00000000000 */
[----:B------:R0:W-:Y:S02]  /*7d2c0*/  STL.64 [R1+0x20], R4 ;  /* 0x0000200401007387 */ /* 0x0001e40000100a00 */
[----:B0-----:R-:W-:Y:S02]  /*7d2d0*/  F2FP.F16.E4M3.UNPACK_B R4, R9 ;  /* 0x00000009ff04723e */ /* 0x001fe400020006ff */
[----:B------:R-:W-:Y:S02]  /*7d2e0*/  F2FP.F16.E4M3.UNPACK_B R5, R8 ;  /* 0x00000008ff05723e */ /* 0x000fe400020006ff */
[----:B------:R-:W0:Y:S04]  /*7d2f0*/  LDSM.16.M88.4 R8, [R11+UR6+0xf800] ;  /* 0x00f800060b08783b */ /* 0x000e280008000200 */
[----:B------:R-:W-:Y:S04]  /*7d300*/  STL.64 [R1+0x28], R6 ;  /* 0x0000280601007387 */ /* 0x000fe80000100a00 */
        /* <DEDUP_REMOVED lines=8> */
[----:B------:R-:W3:Y:S04]  /*7d390*/  LDL.LU R18, [R1+0x3a54] ;  /* 0x003a540001127983 */ /* 0x000ee80000300800 */
[----:B------:R-:W5:Y:S01]  /*7d3a0*/  LDL.LU R19, [R1+0x3a50] ;  /* 0x003a500001137983 */ /* 0x000f620000300800 */
[----:B--2---:R-:W-:Y:S07]  /*7d3b0*/  HMMA.16816.F32 R8, R20, R4, R8 ;  /* 0x000000041408723c */ /* 0x004fee0000001808 */
[----:B------:R-:W-:-:S02]  /*7d3c0*/  F2FP.F16.E4M3.UNPACK_B R4, R17 ;  /* 0x00000011ff04723e */ /* 0x000fc400020006ff */
[----:B------:R-:W2:Y:S01]  /*7d3d0*/  LDL.LU R17, [R1+0x3a4c] ;  /* 0x003a4c0001117983 */ /* 0x000ea20000300800 */
[----:B------:R-:W-:-:S13]  /*7d3e0*/  F2FP.F16.E4M3.UNPACK_B R5, R16 ;  /* 0x00000010ff05723e */ /* 0x000fda00020006ff */
[----:B------:R-:W-:Y:S04]  /*7d3f0*/  STL.64 [R1+0x10], R8 ;  /* 0x0000100801007387 */ /* 0x000fe80000100a00 */
[----:B------:R4:W-:Y:S04]  /*7d400*/  STL.64 [R1+0x18], R10 ;  /* 0x0000180a01007387 */ /* 0x0009e80000100a00 */
[----:B------:R-:W2:Y:S01]  /*7d410*/  LDL.LU R16, [R1+0x3a48] ;  /* 0x003a480001107983 */ /* 0x000ea20000300800 */
[----:B----4-:R-:W-:Y:S01]  /*7d420*/  HMMA.16816.F32 R8, R20, R2, R12 ;  /* 0x000000021408723c */ /* 0x010fe2000000180c */
[----:B-----5:R-:W-:-:S02]  /*7d430*/  IMAD.MOV.U32 R24, RZ, RZ, R19 ;  /* 0x000000ffff187224 */ /* 0x020fc400078e0013 */
[----:B---3--:R-:W-:-:S04]  /*7d440*/  IMAD.MOV.U32 R25, RZ, RZ, R18 ;  /* 0x000000ffff197224 */ /* 0x008fc800078e0012 */
[----:B------:R-:W-:Y:S02]  /*7d450*/  F2FP.F16.E4M3.UNPACK_B R3, R26 ;  /* 0x0000001aff03723e */ /* 0x000fe400020006ff */
[----:B------:R-:W-:-:S14]  /*7d460*/  F2FP.F16.E4M3.UNPACK_B R2, R27 ;  /* 0x0000001bff02723e */ /* 0x000fdc00020006ff */
[----:B------:R-:W-:Y:S04]  /*7d470*/  STL.64 [R1], R8 ;  /* 0x0000000801007387 */ /* 0x000fe80000100a00 */
[----:B------:R0:W-:Y:S04]  /*7d480*/  STL.64 [R1+0x8], R10 ;  /* 0x0000080a01007387 */ /* 0x0001e80000100a00 */
[----:B------:R-:W3:Y:S04]  /*7d490*/  LDL.LU R19, [R1+0x3a44] ;  /* 0x003a440001137983 */ /* 0x000ee80000300800 */
[----:B------:R-:W4:Y:S01]  /*7d4a0*/  LDL.LU R18, [R1+0x3a40] ;  /* 0x003a400001127983 */ /* 0x000f220000300800 */
[----:B--2---:R-:W-:-:S03]  /*7d4b0*/  IMAD.MOV.U32 R26, RZ, RZ, R17 ;  /* 0x000000ffff1a7224 */ /* 0x004fc600078e0011 */
[----:B------:R-:W2:Y:S01]  /*7d4c0*/  LDL.LU R17, [R1+0x3a3c] ;  /* 0x003a3c0001117983 */ /* 0x000ea20000300800 */
[----:B------:R-:W-:-:S03]  /*7d4d0*/  IMAD.MOV.U32 R27, RZ, RZ, R16 ;  /* 0x000000ffff1b7224 */ /* 0x000fc600078e0010 */
[----:B------:R-:W5:Y:S04]  /*7d4e0*/  LDL.LU R16, [R1+0x3a38] ;  /* 0x003a380001107983 */ /* 0x000f680000300800 */
[----:B0-----:R-:W3:Y:S04]  /*7d4f0*/  LDL R10, [R1+0x2a0] ;  /* 0x0002a000010a7983 */ /* 0x001ee80000100800 */
[----:B------:R-:W3:Y:S04]  /*7d500*/  LDL R11, [R1+0x2a4] ;  /* 0x0002a400010b7983 */ /* 0x000ee80000100800 */
[----:B------:R-:W4:Y:S04]  /*7d510*/  LDL R8, [R1+0x2b0] ;  /* 0x0002b00001087983 */ /* 0x000f280000100800 */
[----:B------:R-:W4:Y:S04]  /*7d520*/  LDL R9, [R1+0x2b4] ;  /* 0x0002b40001097983 */ /* 0x000f280000100800 */
[----:B------:R-:W5:Y:S04]  /*7d530*/  LDL R6, [R1+0x2c0] ;  /* 0x0002c00001067983 */ /* 0x000f680000100800 */
[----:B------:R-:W5:Y:S04]  /*7d540*/  LDL R7, [R1+0x2c4] ;  /* 0x0002c40001077983 */ /* 0x000f680000100800 */
[----:B---3--:R2:W-:Y:S04]  /*7d550*/  STL.64 [R1+0x3a20], R10 ;  /* 0x003a200a01007387 */ /* 0x0085e80000100a00 */
[----:B----4-:R0:W-:Y:S01]  /*7d560*/  STL.64 [R1+0x3a18], R8 ;  /* 0x003a180801007387 */ /* 0x0101e20000100a00 */
[----:B--2---:R-:W-:-:S03]  /*7d570*/  IMAD.MOV.U32 R10, RZ, RZ, R17 ;  /* 0x000000ffff0a7224 */ /* 0x004fc600078e0011 */
[----:B0-----:R-:W2:Y:S01]  /*7d580*/  LDL.LU R8, [R1+0xc0] ;  /* 0x0000c00001087983 */ /* 0x001ea20000300800 */
[----:B-----5:R-:W-:-:S03]  /*7d590*/  IMAD.MOV.U32 R9, RZ, RZ, R16 ;  /* 0x000000ffff097224 */ /* 0x020fc600078e0010 */
[----:B------:R-:W3:Y:S04]  /*7d5a0*/  LDL.LU R16, [R1+0x3a34] ;  /* 0x003a340001107983 */ /* 0x000ee80000300800 */
[----:B------:R-:W3:Y:S01]  /*7d5b0*/  LDL.LU R17, [R1+0x3a30] ;  /* 0x003a300001117983 */ /* 0x000ee20000300800 */
[----:B------:R-:W-:-:S03]  /*7d5c0*/  IMAD.MOV.U32 R11, RZ, RZ, R18 ;  /* 0x000000ffff0b7224 */ /* 0x000fc600078e0012 */
[----:B------:R-:W3:Y:S04]  /*7d5d0*/  LDL.LU R18, [R1+0x3a2c] ;  /* 0x003a2c0001127983 */ /* 0x000ee80000300800 */
[----:B------:R-:W-:Y:S04]  /*7d5e0*/  STL.64 [R1+0x3a10], R26 ;  /* 0x003a101a01007387 */ /* 0x000fe80000100a00 */
[----:B------:R0:W-:Y:S02]  /*7d5f0*/  STL.64 [R1+0x3a08], R24 ;  /* 0x003a081801007387 */ /* 0x0001e40000100a00 */
[----:B0-----:R-:W-:-:S02]  /*7d600*/  IMAD.MOV.U32 R24, RZ, RZ, R19 ;  /* 0x000000ffff187224 */ /* 0x001fc400078e0013 */
[----:B------:R-:W3:Y:S04]  /*7d610*/  LDL.LU R19, [R1+0x3a28] ;  /* 0x003a280001137983 */ /* 0x000ee80000300800 */
[----:B------:R-:W4:Y:S04]  /*7d620*/  LDL.LU R25, [R1+0x134] ;  /* 0x0001340001197983 */ /* 0x000f280000300800 */
[----:B------:R-:W4:Y:S04]  /*7d630*/  LDL.LU R26, [R1+0x138] ;  /* 0x00013800011a7983 */ /* 0x000f280000300800 */
[----:B------:R-:W4:Y:S04]  /*7d640*/  LDL.LU R27, [R1+0x13c] ;  /* 0x00013c00011b7983 */ /* 0x000f280000300800 */
[----:B------:R-:W5:Y:S04]  /*7d650*/  LDL.LU R12, [R1+0x1240] ;  /* 0x00124000010c7983 */ /* 0x000f680000300800 */
[----:B------:R-:W5:Y:S04]  /*7d660*/  LDL.LU R14, [R1+0x1250] ;  /* 0x00125000010e7983 */ /* 0x000f680000300800 */
[----:B------:R-:W5:Y:S04]  /*7d670*/  LDL.LU R13, [R1+0x1248] ;  /* 0x00124800010d7983 */ /* 0x000f680000300800 */
[----:B------:R-:W5:Y:S01]  /*7d680*/  LDL.LU R15, [R1+0x1258] ;  /* 0x00125800010f7983 */ /* 0x000f620000300800 */
[----:B---3--:R-:W-:Y:S03]  /*7d690*/  HMMA.16816.F32 R16, R20, R4, R16 ;  /* 0x000000041410723c */ /* 0x008fe60000001810 */
[----:B------:R-:W3:-:S15]  /*7d6a0*/  LDL R5, [R1+0x2d0] ;  /* 0x0002d00001057983 */ /* 0x000ede0000100800 */
[----:B------:R-:W-:-:S05]  /*7d6b0*/  NOP ;  /* 0x0000000000007918 */ /* 0x000fca0000000000 */
[----:B------:R-:W-:Y:S04]  /*7d6c0*/  STL.64 [R1+0x38e8], R18 ;  /* 0x0038e81201007387 */ /* 0x000fe80000100a00 */
[----:B------:R0:W-:Y:S04]  /*7d6d0*/  STL.64 [R1+0x38e0], R16 ;  /* 0x0038e01001007387 */ /* 0x0001e80000100a00 */
[----:B0-----:R-:W2:Y:S04]  /*7d6e0*/  LDL.LU R16, [R1+0x70] ;  /* 0x0000700001107983 */ /* 0x001ea80000300800 */
[----:B------:R-:W2:Y:S04]  /*7d6f0*/  LDL.LU R17, [R1+0x74] ;  /* 0x0000740001117983 */ /* 0x000ea80000300800 */
[----:B------:R-:W2:Y:S04]  /*7d700*/  LDL.LU R18, [R1+0x78] ;  /* 0x0000780001127983 */ /* 0x000ea80000300800 */
[----:B------:R-:W2:Y:S04]  /*7d710*/  LDL.LU R19, [R1+0x7c] ;  /* 0x00007c0001137983 */ /* 0x000ea80000300800 */
[----:B------:R-:W-:Y:S01]  /*7d720*/  STL [R1+0x3930], R0 ;  /* 0x0039300001007387 */ /* 0x000fe20000100800 */
[----:B---3--:R-:W-:-:S02]  /*7d730*/  F2FP.F16.E4M3.UNPACK_B R4, R5 ;  /* 0x00000005ff04723e */ /* 0x008fc400020006ff */
[----:B------:R-:W-:Y:S01]  /*7d740*/  F2FP.F16.E4M3.UNPACK_B R5, R0 ;  /* 0x00000000ff05723e */ /* 0x000fe200020006ff */
[----:B--2---:R-:W-:Y:S07]  /*7d750*/  HMMA.16816.F32 R16, R20, R2, R16 ;  /* 0x000000021410723c */ /* 0x004fee0000001810 */
[----:B------:R-:W-:Y:S02]  /*7d760*/  F2FP.F16.E4M3.UNPACK_B R2, R6 ;  /* 0x00000006ff02723e */ /* 0x000fe400020006ff */
[----:B------:R-:W-:-:S02]  /*7d770*/  F2FP.F16.E4M3.UNPACK_B R3, R7 ;  /* 0x00000007ff03723e */ /* 0x000fc400020006ff */
[----:B------:R-:W-:-:S12]  /*7d780*/  HMMA.16816.F32 R4, R20, R4, R8 ;  /* 0x000000041404723c */ /* 0x000fd80000001808 */
[----:B------:R0:W-:Y:S04]  /*7d790*/  STL.64 [R1+0x40], R16 ;  /* 0x0000401001007387 */ /* 0x0001e80000100a00 */
[----:B------:R1:W-:Y:S04]  /*7d7a0*/  STL.64 [R1+0x48], R18 ;  /* 0x0000481201007387 */ /* 0x0003e80000100a00 */
[----:B0-----:R-:W2:Y:S04]  /*7d7b0*/  LDL.LU R16, [R1+0x1f0] ;  /* 0x0001f00001107983 */ /* 0x001ea80000300800 */
[----:B------:R-:W2:Y:S04]  /*7d7c0*/  LDL.LU R17, [R1+0x1f4] ;  /* 0x0001f40001117983 */ /* 0x000ea80000300800 */
[----:B-1----:R-:W2:Y:S04]  /*7d7d0*/  LDL.LU R18, [R1+0x1f8] ;  /* 0x0001f80001127983 */ /* 0x002ea80000300800 */
[----:B------:R-:W2:Y:S04]  /*7d7e0*/  LDL.LU R19, [R1+0x1fc] ;  /* 0x0001fc0001137983 */ /* 0x000ea80000300800 */
[----:B------:R-:W3:Y:S04]  /*7d7f0*/  LDL.LU.64 R10, [R1+0x3a20] ;  /* 0x003a2000010a7983 */ /* 0x000ee80000300a00 */
[----:B------:R-:W4:Y:S04]  /*7d800*/  LDL.LU.64 R8, [R1+0x3a18] ;  /* 0x003a180001087983 */ /* 0x000f280000300a00 */
[----:B------:R0:W-:Y:S04]  /*7d810*/  STL.64 [R1+0x50], R4 ;  /* 0x0000500401007387 */ /* 0x0001e80000100a00 */
[----:B------:R1:W-:Y:S01]  /*7d820*/  STL [R1+0x58], R6 ;  /* 0x0000580601007387 */ /* 0x0003e20000100800 */
[----:B------:R-:W-:-:S03]  /*7d830*/  IMAD.MOV.U32 R0, RZ, RZ, R7 ;  /* 0x000000ffff007224 */ /* 0x000fc600078e0007 */
[----:B0-----:R-:W5:Y:S04]  /*7d840*/  LDL.LU R4, [R1+0x100] ;  /* 0x0001000001047983 */ /* 0x001f680000300800 */
[----:B------:R-:W5:Y:S04]  /*7d850*/  LDL.LU R5, [R1+0x104] ;  /* 0x0001040001057983 */ /* 0x000f680000300800 */
[----:B-1----:R-:W5:Y:S04]  /*7d860*/  LDL.LU R6, [R1+0x108] ;  /* 0x0001080001067983 */ /* 0x002f680000300800 */
[----:B------:R-:W5:Y:S02]  /*7d870*/  LDL.LU R7, [R1+0x10c] ;  /* 0x00010c0001077983 */ /* 0x000f640000300800 */
[----:B-----5:R-:W-:Y:S01]  /*7d880*/  HMMA.16816.F32 R4, R20, R2, R4 ;  /* 0x000000021404723c */ /* 0x020fe20000001804 */
[----:B----4-:R-:W-:-:S02]  /*7d890*/  F2FP.F16.E4M3.UNPACK_B R8, R8 ;  /* 0x00000008ff08723e */ /* 0x010fc400020006ff */
[----:B------:R-:W-:-:S04]  /*7d8a0*/  F2FP.F16.E4M3.UNPACK_B R9, R9 ;  /* 0x00000009ff09723e */ /* 0x000fc800020006ff */
[----:B---3--:R-:W-:Y:S02]  /*7d8b0*/  F2FP.F16.E4M3.UNPACK_B R2, R10 ;  /* 0x0000000aff02723e */ /* 0x008fe400020006ff */
[----:B------:R-:W-:Y:S02]  /*7d8c0*/  F2FP.F16.E4M3.UNPACK_B R3, R11 ;  /* 0x0000000bff03723e */ /* 0x000fe400020006ff */
[----:B------:R-:W-:-:S12]  /*7d8d0*/  HMMA.16816.F32 R8, R20, R8, R24 ;  /* 0x000000081408723c */ /* 0x000fd80000001818 */
[----:B------:R0:W-:Y:S04]  /*7d8e0*/  STL.64 [R1+0x38c8], R6 ;  /* 0x0038c80601007387 */ /* 0x0001e80000100a00 */
[----:B0-----:R-:W3:Y:S04]  /*7d8f0*/  LDL.LU R6, [R1+0x480] ;  /* 0x0004800001067983 */ /* 0x001ee80000300800 */
[----:B------:R-:W4:Y:S04]  /*7d900*/  LDL.LU R7, [R1+0x484] ;  /* 0x0004840001077983 */ /* 0x000f280000300800 */
[----:B------:R0:W-:Y:S04]  /*7d910*/  STL.64 [R1+0x38c0], R4 ;  /* 0x0038c00401007387 */ /* 0x0001e80000100a00 */
[----:B0-----:R-:W5:Y:S04]  /*7d920*/  LDL.LU R4, [R1+0x124c] ;  /* 0x00124c0001047983 */ /* 0x001f680000300800 */
[----:B------:R-:W2:Y:S04]  /*7d930*/  LDL.LU R5, [R1+0x125c] ;  /* 0x00125c0001057983 */ /* 0x000ea80000300800 */
[----:B------:R-:W3:Y:S04]  /*7d940*/  LDL.LU.64 R26, [R1+0x3a10] ;  /* 0x003a1000011a7983 */ /* 0x000ee80000300a00 */
[----:B------:R-:W3:Y:S01]  /*7d950*/  LDL.LU.64 R24, [R1+0x3a08] ;  /* 0x003a080001187983 */ /* 0x000ee20000300a00 */
[----:B------:R-:W-:-:S02]  /*7d960*/  F2FP.F16.E4M3.UNPACK_B R28, R28 ;  /* 0x0000001cff1c723e */ /* 0x000fc400020006ff */
[----:B------:R-:W-:Y:S01]  /*7d970*/  F2FP.F16.E4M3.UNPACK_B R29, R29 ;  /* 0x0000001dff1d723e */ /* 0x000fe200020006ff */
[----:B------:R0:W-:Y:S04]  /*7d980*/  STL [R1+0x38bc], R8 ;  /* 0x0038bc0801007387 */ /* 0x0001e80000100800 */
[----:B0-----:R-:W4:Y:S04]  /*7d990*/  LDL.LU R8, [R1+0x1254] ;  /* 0x0012540001087983 */ /* 0x001f280000300800 */
[----:B------:R0:W-:Y:S04]  /*7d9a0*/  STL [R1+0x38b8], R9 ;  /* 0x0038b80901007387 */ /* 0x0001e80000100800 */
[----:B0-----:R-:W4:Y:S04]  /*7d9b0*/  LDL.LU R9, [R1+0x1244] ;  /* 0x0012440001097983 */ /* 0x001f280000300800 */
[----:B------:R-:W-:Y:S04]  /*7d9c0*/  STL [R1+0x38b4], R10 ;  /* 0x0038b40a01007387 */ /* 0x000fe80000100800 */
[----:B------:R-:W-:Y:S01]  /*7d9d0*/  STL [R1+0x38b0], R11 ;  /* 0x0038b00b01007387 */ /* 0x000fe20000100800 */
[----:B-----5:R-:W-:-:S02]  /*7d9e0*/  IMAD R13, R13, 0x100, R4 ;  /* 0x000001000d0d7824 */ /* 0x020fc400078e0204 */
[----:B--2---:R-:W-:Y:S01]  /*7d9f0*/  IMAD R15, R15, 0x100, R5 ;  /* 0x000001000f0f7824 */ /* 0x004fe200078e0205 */
[----:B---3--:R-:W-:Y:S07]  /*7da00*/  HMMA.16816.F32 R24, R20, R2, R24 ;  /* 0x000000021418723c */ /* 0x008fee0000001818 */
[----:B------:R-:W-:Y:S02]  /*7da10*/  F2FP.F16.E4M3.UNPACK_B R2, R6.H1 ;  /* 0x00000006ff02723e */ /* 0x000fe400030006ff */
[----:B----4-:R-:W-:-:S02]  /*7da20*/  F2FP.F16.E4M3.UNPACK_B R3, R7.H1 ;  /* 0x00000007ff03723e */ /* 0x010fc400030006ff */
[----:B------:R-:W-:-:S12]  /*7da30*/  HMMA.16816.F32 R4, R20, R28, R16 ;  /* 0x0000001c1404723c */ /* 0x000fd80000001810 */
[----:B------:R-:W-:Y:S04]  /*7da40*/  STL.64 [R1+0x38d8], R26 ;  /* 0x0038d81a01007387 */ /* 0x000fe80000100a00 */
[----:B------:R-:W-:Y:S04]  /*7da50*/  STL.64 [R1+0x38d0], R24 ;  /* 0x0038d01801007387 */ /* 0x000fe80000100a00 */
[----:B------:R-:W2:Y:S04]  /*7da60*/  LDL.LU R16, [R1+0x190] ;  /* 0x0001900001107983 */ /* 0x000ea80000300800 */
[----:B------:R0:W-:Y:S04]  /*7da70*/  STL.64 [R1+0x30], R4 ;  /* 0x0000300401007387 */ /* 0x0001e80000100a00 */
[----:B------:R-:W-:Y:S04]  /*7da80*/  STL.64 [R1+0x38], R6 ;  /* 0x0000380601007387 */ /* 0x000fe80000100a00 */
[----:B------:R-:W2:Y:S04]  /*7da90*/  LDL.LU R17, [R1+0x194] ;  /* 0x0001940001117983 */ /* 0x000ea80000300800 */
[----:B------:R-:W3:Y:S04]  /*7daa0*/  LDL.LU R18, [R1+0x198] ;  /* 0x0001980001127983 */ /* 0x000ee80000300800 */
[----:B------:R-:W3:Y:S04]  /*7dab0*/  LDL.LU R19, [R1+0x19c] ;  /* 0x00019c0001137983 */ /* 0x000ee80000300800 */
[----:B---3--:R-:W-:Y:S04]  /*7dac0*/  STL.64 [R1+0x39c0], R18 ;  /* 0x0039c01201007387 */ /* 0x008fe80000100a00 */
[----:B--2---:R-:W-:Y:S04]  /*7dad0*/  STL.64 [R1+0x39b8], R16 ;  /* 0x0039b81001007387 */ /* 0x004fe80000100a00 */
[----:B0-----:R-:W2:Y:S04]  /*7dae0*/  LDL.LU R4, [R1+0x420] ;  /* 0x0004200001047983 */ /* 0x001ea80000300800 */
[----:B------:R-:W3:Y:S04]  /*7daf0*/  LDL.LU R5, [R1+0x424] ;  /* 0x0004240001057983 */ /* 0x000ee80000300800 */
[----:B------:R-:W4:Y:S04]  /*7db00*/  LDL.LU R24, [R1+0x1a0] ;  /* 0x0001a00001187983 */ /* 0x000f280000300800 */
[----:B------:R-:W4:Y:S04]  /*7db10*/  LDL.LU R25, [R1+0x1a4] ;  /* 0x0001a40001197983 */ /* 0x000f280000300800 */
[----:B------:R-:W5:Y:S04]  /*7db20*/  LDL.LU R26, [R1+0x1a8] ;  /* 0x0001a800011a7983 */ /* 0x000f680000300800 */
[----:B------:R-:W5:Y:S04]  /*7db30*/  LDL.LU R27, [R1+0x1ac] ;  /* 0x0001ac00011b7983 */ /* 0x000f680000300800 */
[----:B------:R-:W2:Y:S01]  /*7db40*/  LDL.LU R22, [R1+0x490] ;  /* 0x0004900001167983 */ /* 0x000ea20000300800 */
[----:B------:R-:W-:-:S03]  /*7db50*/  IMAD R14, R14, 0x100, R8 ;  /* 0x000001000e0e7824 */ /* 0x000fc600078e0208 */
[----:B------:R-:W3:Y:S01]  /*7db60*/  LDL.LU R23, [R1+0x494] ;  /* 0x0004940001177983 */ /* 0x000ee20000300800 */
[----:B------:R-:W-:-:S03]  /*7db70*/  IMAD R12, R12, 0x100, R9 ;  /* 0x000001000c0c7824 */ /* 0x000fc600078e0209 */
[----:B------:R-:W2:Y:S04]  /*7db80*/  LDL.LU R8, [R1+0x210] ;  /* 0x0002100001087983 */ /* 0x000ea80000300800 */
[----:B------:R-:W2:Y:S04]  /*7db90*/  LDL.LU R9, [R1+0x214] ;  /* 0x0002140001097983 */ /* 0x000ea80000300800 */
[----:B------:R-:W2:Y:S04]  /*7dba0*/  LDL.LU R10, [R1+0x218] ;  /* 0x00021800010a7983 */ /* 0x000ea80000300800 */
[----:B------:R-:W2:Y:S04]  /*7dbb0*/  LDL.LU R11, [R1+0x21c] ;  /* 0x00021c00010b7983 */ /* 0x000ea80000300800 */
[----:B-----5:R-:W-:Y:S04]  /*7dbc0*/  STL.64 [R1+0x39d0], R26 ;  /* 0x0039d01a01007387 */ /* 0x020fe80000100a00 */
[----:B----4-:R0:W-:Y:S04]  /*7dbd0*/  STL.64 [R1+0x39c8], R24 ;  /* 0x0039c81801007387 */ /* 0x0101e80000100a00 */
[----:B0-----:R-:W4:Y:S04]  /*7dbe0*/  LDL.LU R24, [R1+0x1d0] ;  /* 0x0001d00001187983 */ /* 0x001f280000300800 */
[----:B------:R-:W4:Y:S04]  /*7dbf0*/  LDL.LU R25, [R1+0x1d4] ;  /* 0x0001d40001197983 */ /* 0x000f280000300800 */
[----:B------:R-:W5:Y:S04]  /*7dc00*/  LDL.LU R26, [R1+0x1d8] ;  /* 0x0001d800011a7983 */ /* 0x000f680000300800 */
[----:B------:R-:W5:Y:S04]  /*7dc10*/  LDL.LU R27, [R1+0x1dc] ;  /* 0x0001dc00011b7983 */ /* 0x000f680000300800 */
[----:B------:R-:W3:Y:S04]  /*7dc20*/  LDL.LU R28, [R1+0x470] ;  /* 0x00047000011c7983 */ /* 0x000ee80000300800 */
[----:B------:R-:W3:Y:S04]  /*7dc30*/  LDL.LU R29, [R1+0x474] ;  /* 0x00047400011d7983 */ /* 0x000ee80000300800 */
[----:B-----5:R-:W-:Y:S04]  /*7dc40*/  STL.64 [R1+0x39e0], R26 ;  /* 0x0039e01a01007387 */ /* 0x020fe80000100a00 */
[----:B----4-:R0:W-:Y:S04]  /*7dc50*/  STL.64 [R1+0x39d8], R24 ;  /* 0x0039d81801007387 */ /* 0x0101e80000100a00 */
[----:B0-----:R-:W4:Y:S04]  /*7dc60*/  LDL.LU R24, [R1+0x200] ;  /* 0x0002000001187983 */ /* 0x001f280000300800 */
[----:B------:R-:W4:Y:S04]  /*7dc70*/  LDL.LU R25, [R1+0x204] ;  /* 0x0002040001197983 */ /* 0x000f280000300800 */
[----:B------:R-:W5:Y:S04]  /*7dc80*/  LDL.LU R26, [R1+0x208] ;  /* 0x00020800011a7983 */ /* 0x000f680000300800 */
[----:B------:R-:W5:Y:S04]  /*7dc90*/  LDL.LU R27, [R1+0x20c] ;  /* 0x00020c00011b7983 */ /* 0x000f680000300800 */
[----:B-----5:R-:W-:Y:S04]  /*7dca0*/  STL.64 [R1+0x39f0], R26 ;  /* 0x0039f01a01007387 */ /* 0x020fe80000100a00 */
[----:B----4-:R0:W-:Y:S04]  /*7dcb0*/  STL.64 [R1+0x39e8], R24 ;  /* 0x0039e81801007387 */ /* 0x0101e80000100a00 */
[----:B0-----:R-:W4:Y:S04]  /*7dcc0*/  LDL.LU R24, [R1+0x1e0] ;  /* 0x0001e00001187983 */ /* 0x001f280000300800 */
[----:B------:R-:W4:Y:S04]  /*7dcd0*/  LDL.LU R25, [R1+0x1e4] ;  /* 0x0001e40001197983 */ /* 0x000f280000300800 */
[----:B------:R-:W5:Y:S04]  /*7dce0*/  LDL.LU R26, [R1+0x1e8] ;  /* 0x0001e800011a7983 */ /* 0x000f680000300800 */
[----:B------:R-:W5:Y:S01]  /*7dcf0*/  LDL.LU R27, [R1+0x1ec] ;  /* 0x0001ec00011b7983 */ /* 0x000f620000300800 */
[----:B------:R-:W-:-:S02]  /*7dd00*/  F2FP.F16.E4M3.UNPACK_B R12, R12 ;  /* 0x0000000cff0c723e */ /* 0x000fc400020006ff */
[----:B------:R-:W-:Y:S02]  /*7dd10*/  F2FP.F16.E4M3.UNPACK_B R14, R14 ;  /* 0x0000000eff0e723e */ /* 0x000fe400020006ff */
[----:B------:R-:W-:Y:S02]  /*7dd20*/  F2FP.F16.E4M3.UNPACK_B R13, R13 ;  /* 0x0000000dff0d723e */ /* 0x000fe400020006ff */
[----:B------:R-:W-:Y:S01]  /*7dd30*/  F2FP.F16.E4M3.UNPACK_B R15, R15 ;  /* 0x0000000fff0f723e */ /* 0x000fe200020006ff */
[----:B-----5:R-:W-:Y:S04]  /*7dd40*/  STL.64 [R1+0x3a00], R26 ;  /* 0x003a001a01007387 */ /* 0x020fe80000100a00 */
[----:B----4-:R2:W-:Y:S04]  /*7dd50*/  STL.64 [R1+0x39f8], R24 ;  /* 0x0039f81801007387 */ /* 0x0105e80000100a00 */
[----:B------:R-:W4:Y:S04]  /*7dd60*/  LDL.LU R16, [R1+0x1c0] ;  /* 0x0001c00001107983 */ /* 0x000f280000300800 */
[----:B------:R-:W4:Y:S04]  /*7dd70*/  LDL.LU R17, [R1+0x1c4] ;  /* 0x0001c40001117983 */ /* 0x000f280000300800 */
[----:B------:R-:W4:Y:S04]  /*7dd80*/  LDL.LU R18, [R1+0x1c8] ;  /* 0x0001c80001127983 */ /* 0x000f280000300800 */
[----:B------:R-:W4:Y:S04]  /*7dd90*/  LDL.LU R19, [R1+0x1cc] ;  /* 0x0001cc0001137983 */ /* 0x000f280000300800 */
[----:B------:R-:W5:Y:S04]  /*7dda0*/  LDL.LU R6, [R1+0x410] ;  /* 0x0004100001067983 */ /* 0x000f680000300800 */
[----:B------:R-:W5:Y:S01]  /*7ddb0*/  LDL.LU R7, [R1+0x414] ;  /* 0x0004140001077983 */ /* 0x000f620000300800 */
[----:B--2---:R-:W-:-:S15]  /*7ddc0*/  HMMA.16816.F32 R24, R12, R2, R8 ;  /* 0x000000020c18723c */ /* 0x004fde0000001808 */
[----:B------:R-:W-:-:S09]  /*7ddd0*/  NOP ;  /* 0x0000000000007918 */ /* 0x000fd20000000000 */
[----:B------:R-:W-:Y:S02]  /*7dde0*/  IMAD.MOV.U32 R10, RZ, RZ, R26 ;  /* 0x000000ffff0a7224 */ /* 0x000fe400078e001a */
[----:B------:R-:W-:Y:S02]  /*7ddf0*/  IMAD.MOV.U32 R11, RZ, RZ, R27 ;  /* 0x000000ffff0b7224 */ /* 0x000fe400078e001b */
[----:B------:R-:W-:Y:S02]  /*7de00*/  IMAD.MOV.U32 R8, RZ, RZ, R24 ;  /* 0x000000ffff087224 */ /* 0x000fe400078e0018 */
[----:B------:R-:W-:Y:S01]  /*7de10*/  IMAD.MOV.U32 R9, RZ, RZ, R25 ;  /* 0x000000ffff097224 */ /* 0x000fe200078e0019 */
[----:B------:R-:W2:Y:S04]  /*7de20*/  LDL.LU.64 R26, [R1+0x3a00] ;  /* 0x003a0000011a7983 */ /* 0x000ea80000300a00 */
[----:B------:R-:W2:Y:S01]  /*7de30*/  LDL.LU.64 R24, [R1+0x39f8] ;  /* 0x0039f80001187983 */ /* 0x000ea20000300a00 */
[----:B------:R-:W-:-:S02]  /*7de40*/  F2FP.F16.E4M3.UNPACK_B R20, R22.H1 ;  /* 0x00000016ff14723e */ /* 0x000fc400030006ff */
[----:B---3--:R-:W-:Y:S01]  /*7de50*/  F2FP.F16.E4M3.UNPACK_B R21, R23.H1 ;  /* 0x00000017ff15723e */ /* 0x008fe200030006ff */
[----:B------:R-:W3:Y:S04]  /*7de60*/  LDL.LU R2, [R1+0x460] ;  /* 0x0004600001027983 */ /* 0x000ee80000300800 */
[----:B------:R-:W4:Y:S04]  /*7de70*/  LDL.LU R3, [R1+0x464] ;  /* 0x0004640001037983 */ /* 0x000f280000300800 */
[----:B------:R-:W-:Y:S04]  /*7de80*/  STL.64 [R1+0x38f8], R10 ;  /* 0x0038f80a01007387 */ /* 0x000fe80000100a00 */
[----:B------:R0:W-:Y:S04]  /*7de90*/  STL.64 [R1+0x38f0], R8 ;  /* 0x0038f00801007387 */ /* 0x0001e80000100a00 */
[----:B0-----:R-:W5:Y:S04]  /*7dea0*/  LDL.LU R8, [R1+0x1b0] ;  /* 0x0001b00001087983 */ /* 0x001f680000300800 */
[----:B------:R-:W5:Y:S04]  /*7deb0*/  LDL.LU R9, [R1+0x1b4] ;  /* 0x0001b40001097983 */ /* 0x000f680000300800 */
[----:B------:R-:W5:Y:S04]  /*7dec0*/  LDL.LU R10, [R1+0x1b8] ;  /* 0x0001b800010a7983 */ /* 0x000f680000300800 */
[----:B------:R-:W5:Y:S01]  /*7ded0*/  LDL.LU R11, [R1+0x1bc] ;  /* 0x0001bc00010b7983 */ /* 0x000f620000300800 */
[----:B--2---:R-:W-:Y:S03]  /*7dee0*/  HMMA.16816.F32 R20, R12, R20, R24 ;  /* 0x000000140c14723c */ /* 0x004fe60000001818 */
[----:B------:R-:W2:Y:S04]  /*7def0*/  LDL.LU.64 R26, [R1+0x39f0] ;  /* 0x0039f000011a7983 */ /* 0x000ea80000300a00 */
[----:B------:R-:W2:Y:S01]  /*7df00*/  LDL.LU.64 R24, [R1+0x39e8] ;  /* 0x0039e80001187983 */ /* 0x000ea20000300a00 */
[----:B------:R-:W-:-:S02]  /*7df10*/  F2FP.F16.E4M3.UNPACK_B R28, R28.H1 ;  /* 0x0000001cff1c723e */ /* 0x000fc400030006ff */
[----:B------:R-:W-:-:S13]  /*7df20*/  F2FP.F16.E4M3.UNPACK_B R29, R29.H1 ;  /* 0x0000001dff1d723e */ /* 0x000fda00030006ff */
[----:B------:R0:W-:Y:S04]  /*7df30*/  STL.64 [R1+0x3898], R22 ;  /* 0x0038981601007387 */ /* 0x0001e80000100a00 */
[----:B0-----:R-:W5:Y:S04]  /*7df40*/  LDL.LU R22, [R1+0x430] ;  /* 0x0004300001167983 */ /* 0x001f680000300800 */
[----:B------:R-:W5:Y:S04]  /*7df50*/  LDL.LU R23, [R1+0x434] ;  /* 0x0004340001177983 */ /* 0x000f680000300800 */
[----:B------:R0:W-:Y:S04]  /*7df60*/  STL.64 [R1+0x3890], R20 ;  /* 0x0038901401007387 */ /* 0x0001e80000100a00 */
[----:B0-----:R-:W5:Y:S04]  /*7df70*/  LDL.LU R20, [R1+0x450] ;  /* 0x0004500001147983 */ /* 0x001f680000300800 */
[----:B------:R-:W5:Y:S01]  /*7df80*/  LDL.LU R21, [R1+0x454] ;  /* 0x0004540001157983 */ /* 0x000f620000300800 */
[----:B--2---:R-:W-:-:S15]  /*7df90*/  HMMA.16816.F32 R24, R12, R28, R24 ;  /* 0x0000001c0c18723c */ /* 0x004fde0000001818 */
[----:B------:R-:W-:-:S08]  /*7dfa0*/  NOP ;  /* 0x0000000000007918 */ /* 0x000fd00000000000 */
[----:B------:R-:W-:Y:S04]  /*7dfb0*/  STL.64 [R1+0x270], R24 ;  /* 0x0002701801007387 */ /* 0x000fe80000100a00 */
[----:B------:R0:W-:Y:S04]  /*7dfc0*/  STL.64 [R1+0x278], R26 ;  /* 0x0002781a01007387 */ /* 0x0001e80000100a00 */
[----:B0-----:R-:W2:Y:S04]  /*7dfd0*/  LDL.LU.64 R26, [R1+0x39e0] ;  /* 0x0039e000011a7983 */ /* 0x001ea80000300a00 */
[----:B------:R-:W2:Y:S04]  /*7dfe0*/  LDL.LU.64 R24, [R1+0x39d8] ;  /* 0x0039d80001187983 */ /* 0x000ea80000300a00 */
        /* <DEDUP_REMOVED lines=17> */
[----:B------:R-:W-:-:S07]  /*7e100*/  F2FP.F16.E4M3.UNPACK_B R3, R21.H1 ;  /* 0x00000015ff03723e */ /* 0x000fce00030006ff */
[----:B------:R-:W-:Y:S01]  /*7e110*/  HMMA.16816.F32 R8, R12, R2, R8 ;  /* 0x000000020c08723c */ /* 0x000fe20000001808 */
[----:B------:R-:W-:Y:S02]  /*7e120*/  F2FP.F16.E4M3.UNPACK_B R28, R22.H1 ;  /* 0x00000016ff1c723e */ /* 0x000fe400030006ff */
[----:B------:R-:W-:-:S15]  /*7e130*/  F2FP.F16.E4M3.UNPACK_B R29, R23.H1 ;  /* 0x00000017ff1d723e */ /* 0x000fde00030006ff */
[----:B------:R-:W-:-:S05]  /*7e140*/  NOP ;  /* 0x0000000000007918 */ /* 0x000fca0000000000 */
[----:B------:R-:W-:Y:S04]  /*7e150*/  STL.64 [R1+0x240], R8 ;  /* 0x0002400801007387 */ /* 0x000fe80000100a00 */
[----:B------:R2:W-:Y:S01]  /*7e160*/  STL.64 [R1+0x248], R10 ;  /* 0x0002480a01007387 */ /* 0x0005e20000100a00 */
[----:B------:R-:W-:Y:S02]  /*7e170*/  F2FP.F16.E4M3.UNPACK_B R2, R4.H1 ;  /* 0x00000004ff02723e */ /* 0x000fe400030006ff */
[----:B------:R-:W-:Y:S01]  /*7e180*/  F2FP.F16.E4M3.UNPACK_B R3, R5.H1 ;  /* 0x00000005ff03723e */ /* 0x000fe200030006ff */
[----:B--2---:R-:W-:-:S15]  /*7e190*/  HMMA.16816.F32 R8, R12, R28, R24 ;  /* 0x0000001c0c08723c */ /* 0x004fde0000001818 */
[----:B------:R-:W-:-:S08]  /*7e1a0*/  NOP ;  /* 0x0000000000007918 */ /* 0x000fd00000000000 */
[----:B------:R-:W-:Y:S04]  /*7e1b0*/  STL.64 [R1+0x230], R8 ;  /* 0x0002300801007387 */ /* 0x000fe80000100a00 */
[----:B------:R3:W-:Y:S04]  /*7e1c0*/  STL.64 [R1+0x238], R10 ;  /* 0x0002380a01007387 */ /* 0x0007e80000100a00 */
[----:B------:R-:W2:Y:S01]  /*7e1d0*/  LDL.LU R4, [R1+0xb0] ;  /* 0x0000b00001047983 */ /* 0x000ea20000300800 */
[----:B---3--:R-:W-:Y:S01]  /*7e1e0*/  HMMA.16816.F32 R8, R12, R2, R16 ;  /* 0x000000020c08723c */ /* 0x008fe20000001810 */
[----:B------:R-:W-:-:S02]  /*7e1f0*/  F2FP.F16.E4M3.UNPACK_B R28, R6.H1 ;  /* 0x00000006ff1c723e */ /* 0x000fc400030006ff */
[----:B------:R-:W-:-:S15]  /*7e200*/  F2FP.F16.E4M3.UNPACK_B R29, R7.H1 ;  /* 0x00000007ff1d723e */ /* 0x000fde00030006ff */
[----:B------:R-:W-:-:S05]  /*7e210*/  NOP ;  /* 0x0000000000007918 */ /* 0x000fca0000000000 */
[----:B------:R-:W-:Y:S04]  /*7e220*/  STL.64 [R1+0x220], R8 ;  /* 0x0002200801007387 */ /* 0x000fe80000100a00 */
[----:B------:R-:W-:Y:S04]  /*7e230*/  STL.64 [R1+0x228], R10 ;  /* 0x0002280a01007387 */ /* 0x000fe80000100a00 */
[----:B------:R-:W2:Y:S04]  /*7e240*/  LDL.LU R5, [R1+0xb4] ;  /* 0x0000b40001057983 */ /* 0x000ea80000300800 */
[----:B------:R-:W3:Y:S04]  /*7e250*/  LDL.LU R6, [R1+0xb8] ;  /* 0x0000b80001067983 */ /* 0x000ee80000300800 */
[----:B------:R-:W3:Y:S04]  /*7e260*/  LDL.LU R7, [R1+0xbc] ;  /* 0x0000bc0001077983 */ /* 0x000ee80000300800 */
[----:B---3--:R-:W-:Y:S04]  /*7e270*/  STL.64 [R1+0x3950], R6 ;  /* 0x0039500601007387 */ /* 0x008fe80000100a00 */
[----:B--2---:R-:W-:Y:S04]  /*7e280*/  STL.64 [R1+0x3948], R4 ;  /* 0x0039480401007387 */ /* 0x004fe80000100a00 */
[----:B------:R-:W2:Y:S04]  /*7e290*/  LDL.LU R20, [R1+0xe0] ;  /* 0x0000e00001147983 */ /* 0x000ea80000300800 */
        /* <DEDUP_REMOVED lines=120> */
[----:B------:R-:W5:Y:S01]  /*7ea20*/  LDL.LU.64 R4, [R1+0x3948] ;  /* 0x0039480001047983 */ /* 0x000f620000300a00 */
[----:B------:R-:W-:-:S02]  /*7ea30*/  F2FP.F16.E4M3.UNPACK_B R28, R8.H1 ;  /* 0x00000008ff1c723e */ /* 0x000fc400030006ff */
[----:B------:R-:W-:Y:S02]  /*7ea40*/  F2FP.F16.E4M3.UNPACK_B R29, R9.H1 ;  /* 0x00000009ff1d723e */ /* 0x000fe400030006ff */
[----:B---3--:R-:W-:Y:S02]  /*7ea50*/  F2FP.F16.E4M3.UNPACK_B R2, R2.H1 ;  /* 0x00000002ff02723e */ /* 0x008fe400030006ff */
[----:B----4-:R-:W-:-:S07]  /*7ea60*/  F2FP.F16.E4M3.UNPACK_B R3, R3.H1 ;  /* 0x00000003ff03723e */ /* 0x010fce00030006ff */
[C---:B--2---:R-:W-:Y:S07]  /*7ea70*/  HMMA.16816.F32 R20, R12.reuse, R2, R20 ;  /* 0x000000020c14723c */ /* 0x044fee0000001814 */
[----:B------:R-:W-:Y:S02]  /*7ea80*/  F2FP.F16.E4M3.UNPACK_B R2, R10.H1 ;  /* 0x0000000aff02723e */ /* 0x000fe400030006ff */
[----:B------:R-:W-:Y:S02]  /*7ea90*/  F2FP.F16.E4M3.UNPACK_B R3, R11.H1 ;  /* 0x0000000bff03723e */ /* 0x000fe400030006ff */
[C---:B------:R-:W-:Y:S06]  /*7eaa0*/  HMMA.16816.F32 R8, R12.reuse, R28, R24 ;  /* 0x0000001c0c08723c */ /* 0x040fec0000001818 */
[----:B-----5:R-:W-:Y:S06]  /*7eab0*/  HMMA.16816.F32 R4, R12, R2, R4 ;  /* 0x000000020c04723c */ /* 0x020fec0000001804 */
[----:B------:R-:W-:Y:S04]  /*7eac0*/  STL.64 [R1+0xf0], R20 ;  /* 0x0000f01401007387 */ /* 0x000fe80000100a00 */
[----:B------:R-:W-:Y:S07]  /*7ead0*/  STL.64 [R1+0xf8], R22 ;  /* 0x0000f81601007387 */ /* 0x000fee0000100a00 */
[----:B------:R-:W-:Y:S04]  /*7eae0*/  STL.64 [R1+0xe0], R8 ;  /* 0x0000e00801007387 */ /* 0x000fe80000100a00 */
[----:B------:R-:W-:Y:S04]  /*7eaf0*/  STL.64 [R1+0xe8], R10 ;  /* 0x0000e80a01007387 */ /* 0x000fe80000100a00 */
[----:B------:R-:W-:Y:S04]  /*7eb00*/  STL.64 [R1+0xd0], R4 ;  /* 0x0000d00401007387 */ /* 0x000fe80000100a00 */
[----:B------:R-:W-:Y:S04]  /*7eb10*/  STL.64 [R1+0xd8], R6 ;  /* 0x0000d80601007387 */ /* 0x000fe80000100a00 */
        /* <DEDUP_REMOVED lines=12> */
[----:B------:R-:W5:Y:S04]  /*7ebe0*/  LDL.LU R8, [R1+0x10] ;  /* 0x0000100001087983 */ /* 0x000f680000300800 */
[----:B------:R-:W5:Y:S04]  /*7ebf0*/  LDL.LU R9, [R1+0x14] ;  /* 0x0000140001097983 */ /* 0x000f680000300800 */
[----:B------:R-:W2:Y:S04]  /*7ec00*/  LDL.LU R10, [R1+0x18] ;  /* 0x00001800010a7983 */ /* 0x000ea80000300800 */
[----:B------:R-:W2:Y:S04]  /*7ec10*/  LDL.LU R11, [R1+0x1c] ;  /* 0x00001c00010b7983 */ /* 0x000ea80000300800 */
[----:B------:R-:W4:Y:S04]  /*7ec20*/  LDL.LU R6, [R1+0x310] ;  /* 0x0003100001067983 */ /* 0x000f280000300800 */
[----:B------:R-:W4:Y:S04]  /*7ec30*/  LDL.LU R7, [R1+0x314] ;  /* 0x0003140001077983 */ /* 0x000f280000300800 */
[----:B------:R-:W4:Y:S04]  /*7ec40*/  LDL.LU R22, [R1+0x330] ;  /* 0x0003300001167983 */ /* 0x000f280000300800 */
[----:B------:R-:W4:Y:S04]  /*7ec50*/  LDL.LU R23, [R1+0x334] ;  /* 0x0003340001177983 */ /* 0x000f280000300800 */
[----:B--2---:R-:W-:Y:S04]  /*7ec60*/  STL.64 [R1+0x3908], R10 ;  /* 0x0039080a01007387 */ /* 0x004fe80000100a00 */
[----:B-----5:R0:W-:Y:S04]  /*7ec70*/  STL.64 [R1+0x3900], R8 ;  /* 0x0039000801007387 */ /* 0x0201e80000100a00 */
[----:B0-----:R-:W2:Y:S04]  /*7ec80*/  LDL.LU R8, [R1+0x20] ;  /* 0x0000200001087983 */ /* 0x001ea80000300800 */
[----:B------:R-:W2:Y:S04]  /*7ec90*/  LDL.LU R9, [R1+0x24] ;  /* 0x0000240001097983 */ /* 0x000ea80000300800 */
[----:B------:R-:W5:Y:S04]  /*7eca0*/  LDL.LU R10, [R1+0x28] ;  /* 0x00002800010a7983 */ /* 0x000f680000300800 */
[----:B------:R-:W5:Y:S01]  /*7ecb0*/  LDL.LU R11, [R1+0x2c] ;  /* 0x00002c00010b7983 */ /* 0x000f620000300800 */
[----:B------:R-:W-:-:S02]  /*7ecc0*/  F2FP.F16.E4M3.UNPACK_B R28, R16.H1 ;  /* 0x00000010ff1c723e */ /* 0x000fc400030006ff */
[----:B------:R-:W-:Y:S01]  /*7ecd0*/  F2FP.F16.E4M3.UNPACK_B R29, R17.H1 ;  /* 0x00000011ff1d723e */ /* 0x000fe200030006ff */
[----:B-----5:R-:W-:Y:S04]  /*7ece0*/  STL.64 [R1+0x3918], R10 ;  /* 0x0039180a01007387 */ /* 0x020fe80000100a00 */
[----:B--2---:R0:W-:Y:S04]  /*7ecf0*/  STL.64 [R1+0x3910], R8 ;  /* 0x0039100801007387 */ /* 0x0041e80000100a00 */
[----:B0-----:R-:W2:Y:S04]  /*7ed00*/  LDL.LU R8, [R1+0x60] ;  /* 0x0000600001087983 */ /* 0x001ea80000300800 */
[----:B------:R-:W2:Y:S04]  /*7ed10*/  LDL.LU R9, [R1+0x64] ;  /* 0x0000640001097983 */ /* 0x000ea80000300800 */
[----:B------:R-:W5:Y:S04]  /*7ed20*/  LDL.LU R10, [R1+0x68] ;  /* 0x00006800010a7983 */ /* 0x000f680000300800 */
[----:B------:R-:W5:Y:S01]  /*7ed30*/  LDL.LU R11, [R1+0x6c] ;  /* 0x00006c00010b7983 */ /* 0x000f620000300800 */
[----:B------:R-:W-:Y:S01]  /*7ed40*/  HMMA.16816.F32 R24, R12, R28, R24 ;  /* 0x0000001c0c18723c */ /* 0x000fe20000001818 */
[----:B------:R-:W-:-:S02]  /*7ed50*/  F2FP.F16.E4M3.UNPACK_B R2, R18.H1 ;  /* 0x00000012ff02723e */ /* 0x000fc400030006ff */
[----:B------:R-:W-:Y:S01]  /*7ed60*/  F2FP.F16.E4M3.UNPACK_B R3, R19.H1 ;  /* 0x00000013ff03723e */ /* 0x000fe200030006ff */
[----:B-----5:R-:W-:Y:S04]  /*7ed70*/  STL.64 [R1+0x3928], R10 ;  /* 0x0039280a01007387 */ /* 0x020fe80000100a00 */
[----:B--2---:R0:W-:Y:S04]  /*7ed80*/  STL.64 [R1+0x3920], R8 ;  /* 0x0039200801007387 */ /* 0x0041e80000100a00 */
[----:B0-----:R-:W2:Y:S04]  /*7ed90*/  LDL.LU R8, [R1+0x80] ;  /* 0x0000800001087983 */ /* 0x001ea80000300800 */
[----:B------:R-:W2:Y:S04]  /*7eda0*/  LDL.LU R9, [R1+0x84] ;  /* 0x0000840001097983 */ /* 0x000ea80000300800 */
[----:B------:R-:W2:Y:S04]  /*7edb0*/  LDL.LU R10, [R1+0x88] ;  /* 0x00008800010a7983 */ /* 0x000ea80000300800 */
[----:B------:R-:W2:Y:S04]  /*7edc0*/  LDL.LU R11, [R1+0x8c] ;  /* 0x00008c00010b7983 */ /* 0x000ea80000300800 */
[----:B------:R-:W5:Y:S04]  /*7edd0*/  LDL.LU R16, [R1] ;  /* 0x0000000001107983 */ /* 0x000f680000300800 */
[----:B------:R-:W5:Y:S04]  /*7ede0*/  LDL.LU R17, [R1+0x4] ;  /* 0x0000040001117983 */ /* 0x000f680000300800 */
[----:B------:R-:W5:Y:S04]  /*7edf0*/  LDL.LU R18, [R1+0x8] ;  /* 0x0000080001127983 */ /* 0x000f680000300800 */
[----:B------:R-:W5:Y:S04]  /*7ee00*/  LDL.LU R19, [R1+0xc] ;  /* 0x00000c0001137983 */ /* 0x000f680000300800 */
[----:B------:R-:W-:Y:S04]  /*7ee10*/  STL.64 [R1+0xc0], R24 ;  /* 0x0000c01801007387 */ /* 0x000fe80000100a00 */
[----:B------:R0:W-:Y:S04]  /*7ee20*/  STL.64 [R1+0xc8], R26 ;  /* 0x0000c81a01007387 */ /* 0x0001e80000100a00 */
[----:B0-----:R-:W5:Y:S04]  /*7ee30*/  LDL.LU.64 R26, [R1+0x3940] ;  /* 0x00394000011a7983 */ /* 0x001f680000300a00 */
[----:B------:R-:W5:Y:S01]  /*7ee40*/  LDL.LU.64 R24, [R1+0x3938] ;  /* 0x0039380001187983 */ /* 0x000f620000300a00 */
[----:B---3--:R-:W-:-:S02]  /*7ee50*/  F2FP.F16.E4M3.UNPACK_B R28, R4.H1 ;  /* 0x00000004ff1c723e */ /* 0x008fc400030006ff */
[----:B----4-:R-:W-:-:S07]  /*7ee60*/  F2FP.F16.E4M3.UNPACK_B R29, R5.H1 ;  /* 0x00000005ff1d723e */ /* 0x010fce00030006ff */
[C---:B--2---:R-:W-:Y:S06]  /*7ee70*/  HMMA.16816.F32 R8, R12.reuse, R28, R8 ;  /* 0x0000001c0c08723c */ /* 0x044fec0000001808 */
[----:B-----5:R-:W-:Y:S07]  /*7ee80*/  HMMA.16816.F32 R24, R12, R2, R24 ;  /* 0x000000020c18723c */ /* 0x020fee0000001818 */
[----:B------:R-:W-:-:S02]  /*7ee90*/  F2FP.F16.E4M3.UNPACK_B R2, R6.H1 ;  /* 0x00000006ff02723e */ /* 0x000fc400030006ff */
[----:B------:R-:W-:Y:S01]  /*7eea0*/  F2FP.F16.E4M3.UNPACK_B R3, R7.H1 ;  /* 0x00000007ff03723e */ /* 0x000fe200030006ff */
[----:B------:R-:W-:-:S13]  /*7eeb0*/  IMAD.MOV.U32 R7, RZ, RZ, R0 ;  /* 0x000000ffff077224 */ /* 0x000fda00078e0000 */
[----:B------:R0:W-:Y:S04]  /*7eec0*/  STL.64 [R1+0xb0], R24 ;  /* 0x0000b01801007387 */ /* 0x0001e80000100a00 */
[----:B------:R1:W-:Y:S04]  /*7eed0*/  STL.64 [R1+0xb8], R26 ;  /* 0x0000b81a01007387 */ /* 0x0003e80000100a00 */
[----:B0-----:R-:W2:Y:S04]  /*7eee0*/  LDL.LU R24, [R1+0x40] ;  /* 0x0000400001187983 */ /* 0x001ea80000300800 */
[----:B------:R-:W2:Y:S04]  /*7eef0*/  LDL.LU R25, [R1+0x44] ;  /* 0x0000440001197983 */ /* 0x000ea80000300800 */
[----:B-1----:R-:W2:Y:S04]  /*7ef00*/  LDL.LU R26, [R1+0x48] ;  /* 0x00004800011a7983 */ /* 0x002ea80000300800 */
[----:B------:R-:W2:Y:S04]  /*7ef10*/  LDL.LU R27, [R1+0x4c] ;  /* 0x00004c00011b7983 */ /* 0x000ea80000300800 */
[----:B------:R-:W3:Y:S04]  /*7ef20*/  LDL.LU R4, [R1+0x50] ;  /* 0x0000500001047983 */ /* 0x000ee80000300800 */
[----:B------:R-:W3:Y:S04]  /*7ef30*/  LDL.LU R5, [R1+0x54] ;  /* 0x0000540001057983 */ /* 0x000ee80000300800 */
[----:B------:R-:W3:Y:S04]  /*7ef40*/  LDL.LU R6, [R1+0x58] ;  /* 0x0000580001067983 */ /* 0x000ee80000300800 */
[----:B------:R-:W4:Y:S04]  /*7ef50*/  LDL.LU R0, [R1+0x3930] ;  /* 0x0039300001007983 */ /* 0x000f280000300800 */
[----:B------:R-:W5:Y:S04]  /*7ef60*/  LDL.LU R20, [R1+0x2b0] ;  /* 0x0002b00001147983 */ /* 0x000f680000300800 */
[----:B------:R-:W5:Y:S04]  /*7ef70*/  LDL.LU R21, [R1+0x2b4] ;  /* 0x0002b40001157983 */ /* 0x000f680000300800 */
[----:B------:R-:W-:Y:S04]  /*7ef80*/  STL.64 [R1+0xa0], R8 ;  /* 0x0000a00801007387 */ /* 0x000fe80000100a00 */
[----:B------:R0:W-:Y:S04]  /*7ef90*/  STL.64 [R1+0xa8], R10 ;  /* 0x0000a80a01007387 */ /* 0x0001e80000100a00 */
[----:B0-----:R-:W2:Y:S04]  /*7efa0*/  LDL.LU.64 R10, [R1+0x3928] ;  /* 0x00392800010a7983 */ /* 0x001ea80000300a00 */
[----:B------:R-:W2:Y:S01]  /*7efb0*/  LDL.LU.64 R8, [R1+0x3920] ;  /* 0x0039200001087983 */ /* 0x000ea20000300a00 */
[----:B------:R-:W-:-:S02]  /*7efc0*/  F2FP.F16.E4M3.UNPACK_B R28, R22.H1 ;  /* 0x00000016ff1c723e */ /* 0x000fc400030006ff */
[----:B------:R-:W-:Y:S01]  /*7efd0*/  F2FP.F16.E4M3.UNPACK_B R29, R23.H1 ;  /* 0x00000017ff1d723e */ /* 0x000fe200030006ff */
[----:B------:R-:W5:Y:S04]  /*7efe0*/  LDL.LU R22, [R1+0x2a0] ;  /* 0x0002a00001167983 */ /* 0x000f680000300800 */
[----:B------:R-:W5:Y:S01]  /*7eff0*/  LDL.LU R23, [R1+0x2a4] ;  /* 0x0002a40001177983 */ /* 0x000f620000300800 */
[----:B--2---:R-:W-:-:S15]  /*7f000*/  HMMA.16816.F32 R8, R12, R2, R8 ;  /* 0x000000020c08723c */ /* 0x004fde0000001808 */
[----:B------:R-:W-:-:S08]  /*7f010*/  NOP ;  /* 0x0000000000007918 */ /* 0x000fd00000000000 */
[----:B------:R-:W-:Y:S04]  /*7f020*/  STL.64 [R1+0x90], R8 ;  /* 0x0000900801007387 */ /* 0x000fe80000100a00 */
[----:B------:R0:W-:Y:S04]  /*7f030*/  STL.64 [R1+0x98], R10 ;  /* 0x0000980a01007387 */ /* 0x0001e80000100a00 */
[----:B0-----:R-:W2:Y:S04]  /*7f040*/  LDL.LU.64 R10, [R1+0x3918] ;  /* 0x00391800010a7983 */ /* 0x001ea80000300a00 */
[----:B------:R-:W2:Y:S04]  /*7f050*/  LDL.LU.64 R8, [R1+0x3910] ;  /* 0x0039100001087983 */ /* 0x000ea80000300a00 */
[----:B------:R-:W3:Y:S04]  /*7f060*/  LDL.LU R2, [R1+0x300] ;  /* 0x0003000001027983 */ /* 0x000ee80000300800 */
[----:B------:R-:W4:Y:S01]  /*7f070*/  LDL.LU R3, [R1+0x304] ;  /* 0x0003040001037983 */ /* 0x000f220000300800 */
        /* <DEDUP_REMOVED lines=28> */
[----:B--2---:R-:W-:-:S15]  /*7f240*/  HMMA.16816.F32 R16, R12, R2, R16 ;  /* 0x000000020c10723c */ /* 0x004fde0000001810 */
[----:B------:R-:W-:-:S08]  /*7f250*/  NOP ;  /* 0x0000000000007918 */ /* 0x000fd00000000000 */
[----:B------:R-:W-:Y:S04]  /*7f260*/  STL.64 [R1+0x1e0], R16 ;  /* 0x0001e01001007387 */ /* 0x000fe80000100a00 */
[----:B------:R0:W-:Y:S04]  /*7f270*/  STL.64 [R1+0x1e8], R18 ;  /* 0x0001e81201007387 */ /* 0x0001e80000100a00 */
[----:B0-----:R-:W2:Y:S01]  /*7f280*/  LDL.LU R19, [R1+0x2d0] ;  /* 0x0002d00001137983 */ /* 0x001ea20000300800 */
[----:B---3--:R-:W-:Y:S02]  /*7f290*/  F2FP.F16.E4M3.UNPACK_B R28, R28.H1 ;  /* 0x0000001cff1c723e */ /* 0x008fe400030006ff */
[----:B------:R-:W-:-:S02]  /*7f2a0*/  F2FP.F16.E4M3.UNPACK_B R29, R29.H1 ;  /* 0x0000001dff1d723e */ /* 0x000fc400030006ff */
[----:B------:R-:W-:Y:S01]  /*7f2b0*/  F2FP.F16.E4M3.UNPACK_B R3, R0.H1 ;  /* 0x00000000ff03723e */ /* 0x000fe200030006ff */
[----:B------:R-:W3:Y:S04]  /*7f2c0*/  LDL.LU R16, [R1+0x2c0] ;  /* 0x0002c00001107983 */ /* 0x000ee80000300800 */
[----:B------:R-:W4:Y:S01]  /*7f2d0*/  LDL.LU R17, [R1+0x2c4] ;  /* 0x0002c40001117983 */ /* 0x000f220000300800 */
[----:B------:R-:W-:-:S15]  /*7f2e0*/  HMMA.16816.F32 R24, R12, R28, R24 ;  /* 0x0000001c0c18723c */ /* 0x000fde0000001818 */
[----:B------:R-:W-:-:S08]  /*7f2f0*/  NOP ;  /* 0x0000000000007918 */ /* 0x000fd00000000000 */
[----:B------:R0:W-:Y:S01]  /*7f300*/  STL [R1+0x40], R24 ;  /* 0x0000401801007387 */ /* 0x0001e20000100800 */
[----:B------:R-:W-:Y:S02]  /*7f310*/  IMAD.MOV.U32 R18, RZ, RZ, R27 ;  /* 0x000000ffff127224 */ /* 0x000fe400078e001b */
[----:B------:R-:W-:Y:S01]  /*7f320*/  IMAD.MOV.U32 R28, RZ, RZ, R25 ;  /* 0x000000ffff1c7224 */ /* 0x000fe200078e0019 */
[----:B--2---:R-:W-:-:S07]  /*7f330*/  F2FP.F16.E4M3.UNPACK_B R2, R19.H1 ;  /* 0x00000013ff02723e */ /* 0x004fce00030006ff */
[----:B------:R-:W-:Y:S01]  /*7f340*/  HMMA.16816.F32 R4, R12, R2, R4 ;  /* 0x000000020c04723c */ /* 0x000fe20000001804 */
[----:B------:R-:W-:Y:S02]  /*7f350*/  IMAD.MOV.U32 R19, RZ, RZ, R26 ;  /* 0x000000ffff137224 */ /* 0x000fe400078e001a */
[----:B------:R-:W2:Y:S04]  /*7f360*/  LDL.LU.64 R26, [R1+0x38d8] ;  /* 0x0038d800011a7983 */ /* 0x000ea80000300a00 */
[----:B0-----:R-:W2:Y:S04]  /*7f370*/  LDL.LU.64 R24, [R1+0x38d0] ;  /* 0x0038d00001187983 */ /* 0x001ea80000300a00 */
[----:B------:R-:W5:Y:S04]  /*7f380*/  LDL.LU R0, [R1+0x3360] ;  /* 0x0033600001007983 */ /* 0x000f680000300800 */
[----:B------:R-:W5:Y:S08]  /*7f390*/  LDL.LU R29, [R1+0x49c] ;  /* 0x00049c00011d7983 */ /* 0x000f700000300800 */
[----:B------:R-:W-:Y:S04]  /*7f3a0*/  STL.64 [R1+0x1d0], R4 ;  /* 0x0001d00401007387 */ /* 0x000fe80000100a00 */
[----:B------:R0:W-:Y:S04]  /*7f3b0*/  STL.64 [R1+0x1d8], R6 ;  /* 0x0001d80601007387 */ /* 0x0001e80000100a00 */
[----:B0-----:R-:W2:Y:S04]  /*7f3c0*/  LDL.LU.64 R6, [R1+0x38c8] ;  /* 0x0038c80001067983 */ /* 0x001ea80000300a00 */
[----:B------:R-:W2:Y:S01]  /*7f3d0*/  LDL.LU.64 R4, [R1+0x38c0] ;  /* 0x0038c00001047983 */ /* 0x000ea20000300a00 */
[----:B---3--:R-:W-:-:S02]  /*7f3e0*/  F2FP.F16.E4M3.UNPACK_B R16, R16.H1 ;  /* 0x00000010ff10723e */ /* 0x008fc400030006ff */
[----:B----4-:R-:W-:Y:S02]  /*7f3f0*/  F2FP.F16.E4M3.UNPACK_B R17, R17.H1 ;  /* 0x00000011ff11723e */ /* 0x010fe400030006ff */
[----:B------:R-:W-:Y:S02]  /*7f400*/  F2FP.F16.E4M3.UNPACK_B R2, R20.H1 ;  /* 0x00000014ff02723e */ /* 0x000fe400030006ff */
[----:B------:R-:W-:Y:S01]  /*7f410*/  F2FP.F16.E4M3.UNPACK_B R3, R21.H1 ;  /* 0x00000015ff03723e */ /* 0x000fe200030006ff */
[----:B------:R-:W-:Y:S02]  /*7f420*/  IMAD.MOV.U32 R20, RZ, RZ, R8 ;  /* 0x000000ffff147224 */ /* 0x000fe400078e0008 */
[----:B------:R-:W-:Y:S01]  /*7f430*/  IMAD.MOV.U32 R21, RZ, RZ, R9 ;  /* 0x000000ffff157224 */ /* 0x000fe200078e0009 */
[----:B--2---:R-:W-:-:S15]  /*7f440*/  HMMA.16816.F32 R4, R12, R16, R4 ;  /* 0x000000100c04723c */ /* 0x004fde0000001804 */
[----:B------:R-:W-:-:S08]  /*7f450*/  NOP ;  /* 0x0000000000007918 */ /* 0x000fd00000000000 */
[----:B------:R-:W-:Y:S04]  /*7f460*/  STL.64 [R1+0x1c0], R4 ;  /* 0x0001c00401007387 */ /* 0x000fe80000100a00 */
[----:B------:R0:W-:Y:S04]  /*7f470*/  STL.64 [R1+0x1c8], R6 ;  /* 0x0001c80601007387 */ /* 0x0001e80000100a00 */
[----:B0-----:R-:W2:Y:S04]  /*7f480*/  LDL.LU R6, [R1+0x3370] ;  /* 0x0033700001067983 */ /* 0x001ea80000300800 */
[----:B------:R-:W3:Y:S01]  /*7f490*/  LDL.LU R7, [R1+0x3378] ;  /* 0x0033780001077983 */ /* 0x000ee20000300800 */
[----:B------:R-:W-:-:S03]  /*7f4a0*/  F2FP.F16.E4M3.UNPACK_B R4, R22.H1 ;  /* 0x00000016ff04723e */ /* 0x000fc600030006ff */
[----:B------:R-:W4:Y:S01]  /*7f4b0*/  LDL.LU R8, [R1+0x38bc] ;  /* 0x0038bc0001087983 */ /* 0x000f220000300800 */
[----:B------:R-:W-:-:S03]  /*7f4c0*/  F2FP.F16.E4M3.UNPACK_B R5, R23.H1 ;  /* 0x00000017ff05723e */ /* 0x000fc600030006ff */
[----:B------:R-:W4:Y:S01]  /*7f4d0*/  LDL.LU R9, [R1+0x38b8] ;  /* 0x0038b80001097983 */ /* 0x000f220000300800 */
[----:B------:R-:W-:-:S03]  /*7f4e0*/  IMAD.MOV.U32 R22, RZ, RZ, R10 ;  /* 0x000000ffff167224 */ /* 0x000fc600078e000a */
[----:B------:R-:W4:Y:S01]  /*7f4f0*/  LDL.LU R10, [R1+0x38b4] ;  /* 0x0038b400010a7983 */ /* 0x000f220000300800 */
[----:B------:R-:W-:-:S03]  /*7f500*/  IMAD.MOV.U32 R23, RZ, RZ, R11 ;  /* 0x000000ffff177224 */ /* 0x000fc600078e000b */
[----:B------:R-:W4:Y:S04]  /*7f510*/  LDL.LU R11, [R1+0x38b0] ;  /* 0x0038b000010b7983 */ /* 0x000f280000300800 */
[----:B------:R-:W5:Y:S04]  /*7f520*/  LDL.LU R16, [R1+0x290] ;  /* 0x0002900001107983 */ /* 0x000f680000300800 */
[----:B------:R-:W2:Y:S04]  /*7f530*/  LDL.LU R17, [R1+0x294] ;  /* 0x0002940001117983 */ /* 0x000ea80000300800 */
[----:B------:R-:W-:Y:S04]  /*7f540*/  STL.64 [R1+0x38a8], R22 ;  /* 0x0038a81601007387 */ /* 0x000fe80000100a00 */
[----:B------:R0:W-:Y:S04]  /*7f550*/  STL.64 [R1+0x38a0], R20 ;  /* 0x0038a01401007387 */ /* 0x0001e80000100a00 */
[----:B0-----:R-:W3:Y:S04]  /*7f560*/  LDL.LU R20, [R1+0x30] ;  /* 0x0000300001147983 */ /* 0x001ee80000300800 */
[----:B------:R-:W3:Y:S04]  /*7f570*/  LDL.LU R21, [R1+0x34] ;  /* 0x0000340001157983 */ /* 0x000ee80000300800 */
[----:B------:R-:W3:Y:S04]  /*7f580*/  LDL.LU R22, [R1+0x38] ;  /* 0x0000380001167983 */ /* 0x000ee80000300800 */
[----:B------:R-:W3:Y:S01]  /*7f590*/  LDL.LU R23, [R1+0x3c] ;  /* 0x00003c0001177983 */ /* 0x000ee20000300800 */
[----:B----4-:R-:W-:Y:S03]  /*7f5a0*/  HMMA.16816.F32 R8, R12, R2, R8 ;  /* 0x000000020c08723c */ /* 0x010fe60000001808 */
[----:B------:R-:W4:Y:S04]  /*7f5b0*/  LDL.LU R2, [R1+0x3368] ;  /* 0x0033680001027983 */ /* 0x000f280000300800 */
[----:B------:R-:W4:-:S15]  /*7f5c0*/  LDL R3, [R1+0x48c] ;  /* 0x00048c0001037983 */ /* 0x000f1e0000100800 */
[----:B------:R-:W-:-:S01]  /*7f5d0*/  NOP ;  /* 0x0000000000007918 */ /* 0x000fc20000000000 */
[----:B------:R0:W-:Y:S04]  /*7f5e0*/  STL.64 [R1+0x3778], R10 ;  /* 0x0037780a01007387 */ /* 0x0001e80000100a00 */
[----:B0-----:R-:W4:Y:S04]  /*7f5f0*/  LDL.LU R10, [R1+0x336c] ;  /* 0x00336c00010a7983 */ /* 0x001f280000300800 */
[----:B------:R-:W4:Y:S04]  /*7f600*/  LDL.LU R11, [R1+0x337c] ;  /* 0x00337c00010b7983 */ /* 0x000f280000300800 */
[----:B------:R0:W-:Y:S04]  /*7f610*/  STL.64 [R1+0x3770], R8 ;  /* 0x0037700801007387 */ /* 0x0001e80000100a00 */
[----:B0-----:R-:W4:Y:S04]  /*7f620*/  LDL.LU R8, [R1+0x3364] ;  /* 0x0033640001087983 */ /* 0x001f280000300800 */
[----:B------:R-:W4:Y:S01]  /*7f630*/  LDL.LU R9, [R1+0x3374] ;  /* 0x0033740001097983 */ /* 0x000f220000300800 */
[----:B------:R-:W-:Y:S01]  /*7f640*/  HMMA.16816.F32 R24, R12, R4, R24 ;  /* 0x000000040c18723c */ /* 0x000fe20000001818 */
[----:B-----5:R-:W-:-:S02]  /*7f650*/  F2FP.F16.E4M3.UNPACK_B R16, R16.H1 ;  /* 0x00000010ff10723e */ /* 0x020fc400030006ff */
[----:B--2---:R-:W-:-:S07]  /*7f660*/  F2FP.F16.E4M3.UNPACK_B R17, R17.H1 ;  /* 0x00000011ff11723e */ /* 0x004fce00030006ff */
[----:B---3--:R-:W-:Y:S01]  /*7f670*/  HMMA.16816.F32 R12, R12, R16, R20 ;  /* 0x000000100c0c723c */ /* 0x008fe20000001814 */
[----:B----4-:R-:W-:Y:S02]  /*7f680*/  IMAD R2, R2, 0x100, R10 ;  /* 0x0000010002027824 */ /* 0x010fe400078e020a */
[----:B------:R-:W-:Y:S02]  /*7f690*/  IMAD R7, R7, 0x100, R11 ;  /* 0x0000010007077824 */ /* 0x000fe400078e020b */
[----:B------:R-:W-:Y:S02]  /*7f6a0*/  IMAD R0, R0, 0x100, R8 ;  /* 0x0000010000007824 */ /* 0x000fe400078e0208 */
[----:B------:R-:W-:Y:S01]  /*7f6b0*/  IMAD R6, R6, 0x100, R9 ;  /* 0x0000010006067824 */ /* 0x000fe200078e0209 */
[----:B------:R-:W2:Y:S04]  /*7f6c0*/  LDL.LU R8, [R1+0x270] ;  /* 0x0002700001087983 */ /* 0x000ea80000300800 */
[----:B------:R-:W2:Y:S04]  /*7f6d0*/  LDL.LU R9, [R1+0x274] ;  /* 0x0002740001097983 */ /* 0x000ea80000300800 */
[----:B------:R-:W2:Y:S04]  /*7f6e0*/  LDL.LU R10, [R1+0x278] ;  /* 0x00027800010a7983 */ /* 0x000ea80000300800 */
[----:B------:R-:W2:Y:S04]  /*7f6f0*/  LDL.LU R11, [R1+0x27c] ;  /* 0x00027c00010b7983 */ /* 0x000ea80000300800 */
[----:B------:R0:W-:Y:S04]  /*7f700*/  STL [R1+0x374c], R24 ;  /* 0x00374c1801007387 */ /* 0x0001e80000100800 */
[----:B0-----:R-:W3:Y:S04]  /*7f710*/  LDL R24, [R1+0x47c] ;  /* 0x00047c0001187983 */ /* 0x001ee80000100800 */
[----:B------:R0:W-:Y:S01]  /*7f720*/  STL [R1+0x3748], R25 ;  /* 0x0037481901007387 */ /* 0x0001e20000100800 */
[----:B------:R-:W-:-:S03]  /*7f730*/  F2FP.F16.E4M3.UNPACK_B R4, R0 ;  /* 0x00000000ff04723e */ /* 0x000fc600020006ff */
[----:B0-----:R-:W4:Y:S04]  /*7f740*/  LDL R25, [R1+0x478] ;  /* 0x0004780001197983 */ /* 0x001f280000100800 */
[----:B------:R0:W-:Y:S04]  /*7f750*/  STL [R1+0x3744], R26 ;  /* 0x0037441a01007387 */ /* 0x0001e80000100800 */
[----:B0-----:R-:W5:Y:S04]  /*7f760*/  LDL R26, [R1+0x498] ;  /* 0x00049800011a7983 */ /* 0x001f680000100800 */
[----:B------:R0:W-:Y:S04]  /*7f770*/  STL [R1+0x3740], R27 ;  /* 0x0037401b01007387 */ /* 0x0001e80000100800 */
[----:B------:R-:W2:Y:S04]  /*7f780*/  LDL R0, [R1+0x46c] ;  /* 0x00046c0001007983 */ /* 0x000ea80000100800 */
[----:B0-----:R-:W3:Y:S04]  /*7f790*/  LDL R27, [R1+0x488] ;  /* 0x00048800011b7983 */ /* 0x001ee80000100800 */
[----:B------:R-:W4:Y:S04]  /*7f7a0*/  LDL.LU.64 R22, [R1+0x38a8] ;  /* 0x0038a80001167983 */ /* 0x000f280000300a00 */
[----:B------:R-:W4:Y:S01]  /*7f7b0*/  LDL.LU.64 R20, [R1+0x38a0] ;  /* 0x0038a00001147983 */ /* 0x000f220000300a00 */
[----:B------:R-:W-:-:S02]  /*7f7c0*/  F2FP.F16.E4M3.UNPACK_B R5, R2 ;  /* 0x00000002ff05723e */ /* 0x000fc400020006ff */
[----:B------:R-:W-:Y:S02]  /*7f7d0*/  F2FP.F16.E4M3.UNPACK_B R6, R6 ;  /* 0x00000006ff06723e */ /* 0x000fe400020006ff */
[----:B------:R-:W-:Y:S02]  /*7f7e0*/  F2FP.F16.E4M3.UNPACK_B R7, R7 ;  /* 0x00000007ff07723e */ /* 0x000fe400020006ff */
[----:B------:R-:W-:Y:S01]  /*7f7f0*/  F2FP.F16.E4M3.UNPACK_B R3, R3 ;  /* 0x00000003ff03723e */ /* 0x000fe200020006ff */
[----:B------:R-:W2:Y:S04]  /*7f800*/  LDL R17, [R1+0x468] ;  /* 0x0004680001117983 */ /* 0x000ea80000100800 */
[----:B------:R-:W-:Y:S04]  /*7f810*/  STL.64 [R1+0x10], R12 ;  /* 0x0000100c01007387 */ /* 0x000fe80000100a00 */
[----:B------:R-:W-:Y:S04]  /*7f820*/  STL.64 [R1+0x18], R14 ;  /* 0x0000180e01007387 */ /* 0x000fe80000100a00 */
[----:B------:R-:W-:Y:S01]  /*7f830*/  STL [R1+0x3750], R29 ;  /* 0x0037501d01007387 */ /* 0x000fe20000100800 */
[----:B---3--:R-:W-:-:S07]  /*7f840*/  F2FP.F16.E4M3.UNPACK_B R2, R27 ;  /* 0x0000001bff02723e */ /* 0x008fce00020006ff */
[----:B----4-:R-:W-:-:S15]  /*7f850*/  HMMA.16816.F32 R20, R4, R2, R20 ;  /* 0x000000020414723c */ /* 0x010fde0000001814 */
[----:B------:R-:W-:-:S08]  /*7f860*/  NOP ;  /* 0x0000000000007918 */ /* 0x000fd00000000000 */
[----:B------:R-:W-:Y:S04]  /*7f870*/  STL [R1+0x284], R21 ;  /* 0x0002841501007387 */ /* 0x000fe80000100800 */
[----:B------:R0:W-:Y:S01]  /*7f880*/  STL.64 [R1+0x288], R22 ;  /* 0x0002881601007387 */ /* 0x0001e20000100a00 */
[----:B------:R-:W-:-:S03]  /*7f890*/  IMAD.MOV.U32 R27, RZ, RZ, R20 ;  /* 0x000000ffff1b7224 */ /* 0x000fc600078e0014 */
[----:B0-----:R-:W3:Y:S04]  /*7f8a0*/  LDL.LU.64 R22, [R1+0x3898] ;  /* 0x0038980001167983 */ /* 0x001ee80000300a00 */
[----:B------:R-:W3:Y:S01]  /*7f8b0*/  LDL.LU.64 R20, [R1+0x3890] ;  /* 0x0038900001147983 */ /* 0x000ee20000300a00 */
[----:B-----5:R-:W-:Y:S02]  /*7f8c0*/  F2FP.F16.E4M3.UNPACK_B R14, R26 ;  /* 0x0000001aff0e723e */ /* 0x020fe400020006ff */
[----:B------:R-:W-:Y:S02]  /*7f8d0*/  F2FP.F16.E4M3.UNPACK_B R15, R29 ;  /* 0x0000001dff0f723e */ /* 0x000fe400020006ff */
[----:B------:R-:W-:Y:S02]  /*7f8e0*/  F2FP.F16.E4M3.UNPACK_B R12, R25 ;  /* 0x00000019ff0c723e */ /* 0x000fe400020006ff */
[----:B------:R-:W-:-:S07]  /*7f8f0*/  F2FP.F16.E4M3.UNPACK_B R13, R24 ;  /* 0x00000018ff0d723e */ /* 0x000fce00020006ff */
[C---:B--2---:R-:W-:Y:S01]  /*7f900*/  HMMA.16816.F32 R8, R4.reuse, R12, R8 ;  /* 0x0000000c0408723c */ /* 0x044fe20000001808 */
[----:B------:R-:W-:Y:S05]  /*7f910*/  STL [R1+0x3754], R27 ;  /* 0x0037541b01007387 */ /* 0x000fea0000100800 */
[----:B---3--:R-:W-:-:S15]  /*7f920*/  HMMA.16816.F32 R20, R4, R14, R20 ;  /* 0x0000000e0414723c */ /* 0x008fde0000001814 */
[----:B------:R-:W-:-:S09]  /*7f930*/  NOP ;  /* 0x0000000000007918 */ /* 0x000fd20000000000 */
[----:B------:R-:W-:Y:S02]  /*7f940*/  IMAD.MOV.U32 R26, RZ, RZ, R23 ;  /* 0x000000ffff1a7224 */ /* 0x000fe400078e0017 */
[----:B------:R-:W-:Y:S02]  /*7f950*/  IMAD.MOV.U32 R25, RZ, RZ, R22 ;  /* 0x000000ffff197224 */ /* 0x000fe400078e0016 */
[----:B------:R-:W-:Y:S02]  /*7f960*/  IMAD.MOV.U32 R24, RZ, RZ, R21 ;  /* 0x000000ffff187224 */ /* 0x000fe400078e0015 */
[----:B------:R-:W-:Y:S01]  /*7f970*/  IMAD.MOV.U32 R29, RZ, RZ, R20 ;  /* 0x000000ffff1d7224 */ /* 0x000fe200078e0014 */
[----:B------:R-:W-:Y:S04]  /*7f980*/  STL [R1+0x3764], R26 ;  /* 0x0037641a01007387 */ /* 0x000fe80000100800 */
[----:B------:R-:W-:Y:S04]  /*7f990*/  STL [R1+0x3760], R25 ;  /* 0x0037601901007387 */ /* 0x000fe80000100800 */
[----:B------:R-:W-:Y:S04]  /*7f9a0*/  STL [R1+0x375c], R24 ;  /* 0x00375c1801007387 */ /* 0x000fe80000100800 */
[----:B------:R-:W-:Y:S04]  /*7f9b0*/  STL [R1+0x3758], R29 ;  /* 0x0037581d01007387 */ /* 0x000fe80000100800 */
[----:B------:R0:W-:Y:S04]  /*7f9c0*/  STL.64 [R1+0x20], R8 ;  /* 0x0000200801007387 */ /* 0x0001e80000100a00 */
[----:B------:R-:W-:Y:S04]  /*7f9d0*/  STL [R1+0x28], R10 ;  /* 0x0000280a01007387 */ /* 0x000fe80000100800 */
[----:B0-----:R-:W2:Y:S04]  /*7f9e0*/  LDL R8, [R1+0x408] ;  /* 0x0004080001087983 */ /* 0x001ea80000100800 */
[----:B------:R-:W3:Y:S04]  /*7f9f0*/  LDL R9, [R1+0x40c] ;  /* 0x00040c0001097983 */ /* 0x000ee80000100800 */
[----:B------:R-:W4:Y:S04]  /*7fa00*/  LDL.LU R20, [R1+0x200] ;  /* 0x0002000001147983 */ /* 0x000f280000300800 */
[----:B------:R-:W4:Y:S04]  /*7fa10*/  LDL.LU R21, [R1+0x204] ;  /* 0x0002040001157983 */ /* 0x000f280000300800 */
[----:B------:R-:W5:Y:S04]  /*7fa20*/  LDL.LU R22, [R1+0x208] ;  /* 0x0002080001167983 */ /* 0x000f680000300800 */
[----:B------:R-:W5:Y:S04]  /*7fa30*/  LDL.LU R23, [R1+0x20c] ;  /* 0x00020c0001177983 */ /* 0x000f680000300800 */
[----:B------:R-:W2:Y:S04]  /*7fa40*/  LDL R25, [R1+0x458] ;  /* 0x0004580001197983 */ /* 0x000ea80000100800 */
[----:B------:R-:W3:Y:S04]  /*7fa50*/  LDL R26, [R1+0x45c] ;  /* 0x00045c00011a7983 */ /* 0x000ee80000100800 */
[----:B------:R-:W3:Y:S04]  /*7fa60*/  LDL R15, [R1+0x418] ;  /* 0x00041800010f7983 */ /* 0x000ee80000100800 */
[----:B------:R-:W3:Y:S04]  /*7fa70*/  LDL R16, [R1+0x41c] ;  /* 0x00041c0001107983 */ /* 0x000ee80000100800 */
[----:B-----5:R-:W-:Y:S04]  /*7fa80*/  STL.64 [R1+0x3848], R22 ;  /* 0x0038481601007387 */ /* 0x020fe80000100a00 */
[----:B----4-:R0:W-:Y:S04]  /*7fa90*/  STL.64 [R1+0x3840], R20 ;  /* 0x0038401401007387 */ /* 0x0101e80000100a00 */
[----:B0-----:R-:W4:Y:S04]  /*7faa0*/  LDL.LU R20, [R1+0x220] ;  /* 0x0002200001147983 */ /* 0x001f280000300800 */
[----:B------:R-:W4:Y:S04]  /*7fab0*/  LDL.LU R21, [R1+0x224] ;  /* 0x0002240001157983 */ /* 0x000f280000300800 */
[----:B------:R-:W5:Y:S04]  /*7fac0*/  LDL.LU R22, [R1+0x228] ;  /* 0x0002280001167983 */ /* 0x000f680000300800 */
[----:B------:R-:W5:Y:S04]  /*7fad0*/  LDL.LU R23, [R1+0x22c] ;  /* 0x00022c0001177983 */ /* 0x000f680000300800 */
[----:B------:R-:W2:Y:S04]  /*7fae0*/  LDL R29, [R1+0x448] ;  /* 0x00044800011d7983 */ /* 0x000ea80000100800 */
        /* <DEDUP_REMOVED lines=21> */
[----:B------:R-:W-:Y:S01]  /*7fc40*/  F2FP.F16.E4M3.UNPACK_B R3, R0 ;  /* 0x00000000ff03723e */ /* 0x000fe200020006ff */
[----:B-----5:R-:W-:Y:S04]  /*7fc50*/  STL.64 [R1+0x3888], R22 ;  /* 0x0038881601007387 */ /* 0x020fe80000100a00 */
[----:B----4-:R0:W-:Y:S04]  /*7fc60*/  STL.64 [R1+0x3880], R20 ;  /* 0x0038801401007387 */ /* 0x0101e80000100a00 */
[----:B0-----:R-:W4:Y:S04]  /*7fc70*/  LDL.LU R20, [R1+0x260] ;  /* 0x0002600001147983 */ /* 0x001f280000300800 */
[----:B------:R-:W4:Y:S04]  /*7fc80*/  LDL.LU R21, [R1+0x264] ;  /* 0x0002640001157983 */ /* 0x000f280000300800 */
[----:B------:R-:W4:Y:S04]  /*7fc90*/  LDL.LU R22, [R1+0x268] ;  /* 0x0002680001167983 */ /* 0x000f280000300800 */
[----:B------:R-:W4:Y:S01]  /*7fca0*/  LDL.LU R23, [R1+0x26c] ;  /* 0x00026c0001177983 */ /* 0x000f220000300800 */
[----:B------:R-:W-:-:S03]  /*7fcb0*/  IMAD.MOV.U32 R27, RZ, RZ, R11 ;  /* 0x000000ffff1b7224 */ /* 0x000fc600078e000b */
[----:B------:R-:W5:Y:S04]  /*7fcc0*/  LDL R17, [R1+0x3f8] ;  /* 0x0003f80001117983 */ /* 0x000f680000100800 */
[----:B------:R-:W5:Y:S04]  /*7fcd0*/  LDL R0, [R1+0x3fc] ;  /* 0x0003fc0001007983 */ /* 0x000f680000100800 */
[----:B------:R-:W5:Y:S04]  /*7fce0*/  LDL R10, [R1+0x3c8] ;  /* 0x0003c800010a7983 */ /* 0x000f680000100800 */
[----:B------:R-:W5:Y:S04]  /*7fcf0*/  LDL R11, [R1+0x3cc] ;  /* 0x0003cc00010b7983 */ /* 0x000f680000100800 */
[----:B------:R0:W-:Y:S04]  /*7fd00*/  STL [R1+0x3768], R27 ;  /* 0x0037681b01007387 */ /* 0x0001e80000100800 */
[----:B0-----:R-:W5:Y:S01]  /*7fd10*/  LDL R27, [R1+0x43c] ;  /* 0x00043c00011b7983 */ /* 0x001f620000100800 */
[----:B----4-:R-:W-:-:S15]  /*7fd20*/  HMMA.16816.F32 R20, R4, R2, R20 ;  /* 0x000000020414723c */ /* 0x010fde0000001814 */
[----:B------:R-:W-:-:S08]  /*7fd30*/  NOP ;  /* 0x0000000000007918 */ /* 0x000fd00000000000 */
[----:B------:R-:W-:Y:S04]  /*7fd40*/  STL.64 [R1+0x1b0], R20 ;  /* 0x0001b01401007387 */ /* 0x000fe80000100a00 */
[----:B------:R0:W-:Y:S04]  /*7fd50*/  STL.64 [R1+0x1b8], R22 ;  /* 0x0001b81601007387 */ /* 0x0001e80000100a00 */
[----:B0-----:R-:W4:Y:S04]  /*7fd60*/  LDL.LU.64 R22, [R1+0x3888] ;  /* 0x0038880001167983 */ /* 0x001f280000300a00 */
[----:B------:R-:W4:Y:S01]  /*7fd70*/  LDL.LU.64 R20, [R1+0x3880] ;  /* 0x0038800001147983 */ /* 0x000f220000300a00 */
[----:B--2---:R-:W-:-:S02]  /*7fd80*/  F2FP.F16.E4M3.UNPACK_B R12, R29 ;  /* 0x0000001dff0c723e */ /* 0x004fc400020006ff */
[----:B---3--:R-:W-:Y:S02]  /*7fd90*/  F2FP.F16.E4M3.UNPACK_B R13, R24 ;  /* 0x00000018ff0d723e */ /* 0x008fe400020006ff */
[----:B------:R-:W-:Y:S02]  /*7fda0*/  F2FP.F16.E4M3.UNPACK_B R2, R25 ;  /* 0x00000019ff02723e */ /* 0x000fe400020006ff */
[----:B------:R-:W-:-:S03]  /*7fdb0*/  F2FP.F16.E4M3.UNPACK_B R3, R26 ;  /* 0x0000001aff03723e */ /* 0x000fc600020006ff */
[----:B----4-:R-:W-:-:S15]  /*7fdc0*/  HMMA.16816.F32 R20, R4, R12, R20 ;  /* 0x0000000c0414723c */ /* 0x010fde0000001814 */
[----:B------:R-:W-:-:S09]  /*7fdd0*/  NOP ;  /* 0x0000000000007918 */ /* 0x000fd20000000000 */
[----:B------:R-:W-:Y:S02]  /*7fde0*/  IMAD.MOV.U32 R24, RZ, RZ, R22 ;  /* 0x000000ffff187224 */ /* 0x000fe400078e0016 */
[----:B------:R-:W-:Y:S02]  /*7fdf0*/  IMAD.MOV.U32 R29, RZ, RZ, R23 ;  /* 0x000000ffff1d7224 */ /* 0x000fe400078e0017 */
[----:B------:R-:W-:Y:S02]  /*7fe00*/  IMAD.MOV.U32 R26, RZ, RZ, R20 ;  /* 0x000000ffff1a7224 */ /* 0x000fe400078e0014 */
[----:B------:R-:W-:Y:S01]  /*7fe10*/  IMAD.MOV.U32 R25, RZ, RZ, R21 ;  /* 0x000000ffff197224 */ /* 0x000fe200078e0015 */
[----:B------:R-:W2:Y:S04]  /*7fe20*/  LDL.LU.64 R22, [R1+0x3878] ;  /* 0x0038780001167983 */ /* 0x000ea80000300a00 */
[----:B------:R-:W2:Y:S04]  /*7fe30*/  LDL.LU.64 R20, [R1+0x3870] ;  /* 0x0038700001147983 */ /* 0x000ea80000300a00 */
[----:B------:R-:W3:Y:S01]  /*7fe40*/  LDL R13, [R1+0x438] ;  /* 0x00043800010d7983 */ /* 0x000ee20000100800 */
[----:B--2---:R-:W-:Y:S01]  /*7fe50*/  HMMA.16816.F32 R20, R4, R2, R20 ;  /* 0x000000020414723c */ /* 0x004fe20000001814 */
[----:B---3--:R-:W-:-:S02]  /*7fe60*/  F2FP.F16.E4M3.UNPACK_B R12, R13 ;  /* 0x0000000dff0c723e */ /* 0x008fc400020006ff */
[----:B-----5:R-:W-:-:S15]  /*7fe70*/  F2FP.F16.E4M3.UNPACK_B R13, R27 ;  /* 0x0000001bff0d723e */ /* 0x020fde00020006ff */
[----:B------:R-:W-:-:S05]  /*7fe80*/  NOP ;  /* 0x0000000000007918 */ /* 0x000fca0000000000 */
[----:B------:R-:W-:Y:S04]  /*7fe90*/  STL.64 [R1+0x190], R20 ;  /* 0x0001901401007387 */ /* 0x000fe80000100a00 */
[----:B------:R0:W-:Y:S01]  /*7fea0*/  STL [R1+0x198], R22 ;  /* 0x0001981601007387 */ /* 0x0001e20000100800 */
[----:B------:R-:W-:-:S03]  /*7feb0*/  IMAD.MOV.U32 R27, RZ, RZ, R23 ;  /* 0x000000ffff1b7224 */ /* 0x000fc600078e0017 */
[----:B0-----:R-:W2:Y:S04]  /*7fec0*/  LDL.LU.64 R22, [R1+0x3868] ;  /* 0x0038680001167983 */ /* 0x001ea80000300a00 */
[----:B------:R-:W2:Y:S04]  /*7fed0*/  LDL.LU.64 R20, [R1+0x3860] ;  /* 0x0038600001147983 */ /* 0x000ea80000300a00 */
[----:B------:R-:W3:Y:S04]  /*7fee0*/  LDL R3, [R1+0x428] ;  /* 0x0004280001037983 */ /* 0x000ee80000100800 */
[----:B------:R-:W-:Y:S04]  /*7fef0*/  STL.64 [R1+0x3788], R26 ;  /* 0x0037881a01007387 */ /* 0x000fe80000100a00 */
[----:B------:R0:W-:Y:S04]  /*7ff00*/  STL.64 [R1+0x3780], R24 ;  /* 0x0037801801007387 */ /* 0x0001e80000100a00 */
[----:B0-----:R-:W4:Y:S04]  /*7ff10*/  LDL.LU R24, [R1+0x210] ;  /* 0x0002100001187983 */ /* 0x001f280000300800 */
[----:B------:R-:W4:Y:S04]  /*7ff20*/  LDL.LU R25, [R1+0x214] ;  /* 0x0002140001197983 */ /* 0x000f280000300800 */
[----:B------:R-:W4:Y:S04]  /*7ff30*/  LDL.LU R26, [R1+0x218] ;  /* 0x00021800011a7983 */ /* 0x000f280000300800 */
[----:B------:R-:W4:Y:S01]  /*7ff40*/  LDL.LU R27, [R1+0x21c] ;  /* 0x00021c00011b7983 */ /* 0x000f220000300800 */
[----:B--2---:R-:W-:-:S15]  /*7ff50*/  HMMA.16816.F32 R20, R4, R12, R20 ;  /* 0x0000000c0414723c */ /* 0x004fde0000001814 */
[----:B------:R-:W-:-:S08]  /*7ff60*/  NOP ;  /* 0x0000000000007918 */ /* 0x000fd00000000000 */
[----:B------:R-:W-:Y:S04]  /*7ff70*/  STL.64 [R1+0x180], R20 ;  /* 0x0001801401007387 */ /* 0x000fe80000100a00 */
[----:B------:R0:W-:Y:S04]  /*7ff80*/  STL.64 [R1+0x188], R22 ;  /* 0x0001881601007387 */ /* 0x0001e80000100a00 */
[----:B0-----:R-:W2:Y:S04]  /*7ff90*/  LDL.LU.64 R22, [R1+0x3858] ;  /* 0x0038580001167983 */ /* 0x001ea80000300a00 */
[----:B------:R-:W2:Y:S01]  /*7ffa0*/  LDL.LU.64 R20, [R1+0x3850] ;  /* 0x0038500001147983 */ /* 0x000ea20000300a00 */
[----:B---3--:R-:W-:-:S02]  /*7ffb0*/  F2FP.F16.E4M3.UNPACK_B R2, R3 ;  /* 0x00000003ff02723e */ /* 0x008fc400020006ff */
[----:B------:R-:W-:-:S07]  /*7ffc0*/  F2FP.F16.E4M3.UNPACK_B R3, R14 ;  /* 0x0000000eff03723e */ /* 0x000fce00020006ff */
[----:B--2---:R-:W-:-:S15]  /*7ffd0*/  HMMA.16816.F32 R20, R4, R2, R20 ;  /* 0x000000020414723c */ /* 0x004fde0000001814 */
[----:B------:R-:W-:-:S08]  /*7ffe0*/  NOP ;  /* 0x0000000000007918 */ /* 0x000fd00000000000 */
[----:B------:R-:W-:Y:S04]  /*7fff0*/  STL.64 [R1+0x170], R20 ;  /* 0x0001701401007387 */ /* 0x000fe80000100a00 */
[----:B------:R0:W-:Y:S04]  /*80000*/  STL.64 [R1+0x178], R22 ;  /* 0x0001781601007387 */ /* 0x0001e80000100a00 */
[----:B0-----:R-:W2:Y:S04]  /*80010*/  LDL.LU.64 R22, [R1+0x3848] ;  /* 0x0038480001167983 */ /* 0x001ea80000300a00 */
[----:B------:R-:W2:Y:S01]  /*80020*/  LDL.LU.64 R20, [R1+0x3840] ;  /* 0x0038400001147983 */ /* 0x000ea20000300a00 */
[----:B------:R-:W-:-:S02]  /*80030*/  F2FP.F16.E4M3.UNPACK_B R12, R15 ;  /* 0x0000000fff0c723e */ /* 0x000fc400020006ff */
[----:B------:R-:W-:Y:S02]  /*80040*/  F2FP.F16.E4M3.UNPACK_B R13, R16 ;  /* 0x00000010ff0d723e */ /* 0x000fe400020006ff */
[----:B------:R-:W-:Y:S02]  /*80050*/  F2FP.F16.E4M3.UNPACK_B R2, R17 ;  /* 0x00000011ff02723e */ /* 0x000fe400020006ff */
[----:B------:R-:W-:-:S03]  /*80060*/  F2FP.F16.E4M3.UNPACK_B R3, R0 ;  /* 0x00000000ff03723e */ /* 0x000fc600020006ff */
[----:B----4-:R-:W-:-:S15]  /*80070*/  HMMA.16816.F32 R24, R4, R12, R24 ;  /* 0x0000000c0418723c */ /* 0x010fde0000001818 */
[----:B------:R-:W-:-:S08]  /*80080*/  NOP ;  /* 0x0000000000007918 */ /* 0x000fd00000000000 */
[----:B------:R-:W-:Y:S04]  /*80090*/  STL.64 [R1+0x160], R24 ;  /* 0x0001601801007387 */ /* 0x000fe80000100a00 */
[----:B------:R-:W-:Y:S01]  /*800a0*/  STL.64 [R1+0x168], R26 ;  /* 0x0001681a01007387 */ /* 0x000fe20000100a00 */
[----:B--2---:R-:W-:-:S15]  /*800b0*/  HMMA.16816.F32 R20, R4, R2, R20 ;  /* 0x000000020414723c */ /* 0x004fde0000001814 */
[----:B------:R-:W-:-:S08]  /*800c0*/  NOP ;  /* 0x0000000000007918 */ /* 0x000fd00000000000 */
[----:B------:R0:W-:Y:S04]  /*800d0*/  STL.64 [R1+0x150], R20 ;  /* 0x0001501401007387 */ /* 0x0001e80000100a00 */
[----:B------:R1:W-:Y:S04]  /*800e0*/  STL.64 [R1+0x158], R22 ;  /* 0x0001581601007387 */ /* 0x0003e80000100a00 */
[----:B0-----:R-:W2:Y:S04]  /*800f0*/  LDL.LU R20, [R1+0xb0] ;  /* 0x0000b00001147983 */ /* 0x001ea80000300800 */
[----:B------:R-:W2:Y:S04]  /*80100*/  LDL.LU R21, [R1+0xb4] ;  /* 0x0000b40001157983 */ /* 0x000ea80000300800 */
[----:B-1----:R-:W3:Y:S04]  /*80110*/  LDL.LU R22, [R1+0xb8] ;  /* 0x0000b80001167983 */ /* 0x002ee80000300800 */
        /* <DEDUP_REMOVED lines=55> */
[----:B------:R-:W4:Y:S04]  /*80490*/  LDL R14, [R1+0x35c] ;  /* 0x00035c00010e7983 */ /* 0x000f280000100800 */
[----:B------:R-:W5:Y:S04]  /*804a0*/  LDL R15, [R1+0x348] ;  /* 0x00034800010f7983 */ /* 0x000f680000100800 */
[----:B------:R-:W5:Y:S04]  /*804b0*/  LDL R16, [R1+0x34c] ;  /* 0x00034c0001107983 */ /* 0x000f680000100800 */
[----:B------:R-:W5:Y:S04]  /*804c0*/  LDL R17, [R1+0x318] ;  /* 0x0003180001117983 */ /* 0x000f680000100800 */
[----:B------:R-:W5:Y:S04]  /*804d0*/  LDL R0, [R1+0x31c] ;  /* 0x00031c0001007983 */ /* 0x000f680000100800 */
[----:B------:R-:W5:Y:S01]  /*804e0*/  LDL.LU R8, [R1+0xa0] ;  /* 0x0000a00001087983 */ /* 0x000f620000300800 */
[----:B------:R-:W-:-:S03]  /*804f0*/  F2FP.F16.E4M3.UNPACK_B R2, R10 ;  /* 0x0000000aff02723e */ /* 0x000fc600020006ff */
[----:B------:R-:W5:Y:S01]  /*80500*/  LDL.LU R9, [R1+0xa4] ;  /* 0x0000a40001097983 */ /* 0x000f620000300800 */
[----:B------:R-:W-:-:S03]  /*80510*/  F2FP.F16.E4M3.UNPACK_B R3, R11 ;  /* 0x0000000bff03723e */ /* 0x000fc600020006ff */
        /* <DEDUP_REMOVED lines=8> */
[----:B------:R-:W3:Y:S04]  /*805a0*/  LDL R12, [R1+0x3e8] ;  /* 0x0003e800010c7983 */ /* 0x000ee80000100800 */
[----:B------:R-:W4:Y:S01]  /*805b0*/  LDL R13, [R1+0x3ec] ;  /* 0x0003ec00010d7983 */ /* 0x000f220000100800 */
[----:B--2---:R-:W-:-:S15]  /*805c0*/  HMMA.16816.F32 R24, R4, R2, R24 ;  /* 0x000000020418723c */ /* 0x004fde0000001818 */
[----:B------:R-:W-:-:S08]  /*805d0*/  NOP ;  /* 0x0000000000007918 */ /* 0x000fd00000000000 */
[----:B------:R-:W-:Y:S04]  /*805e0*/  STL.64 [R1+0x130], R24 ;  /* 0x0001301801007387 */ /* 0x000fe80000100a00 */
[----:B------:R0:W-:Y:S04]  /*805f0*/  STL.64 [R1+0x138], R26 ;  /* 0x0001381a01007387 */ /* 0x0001e80000100a00 */
[----:B0-----:R-:W2:Y:S04]  /*80600*/  LDL.LU.64 R26, [R1+0x3828] ;  /* 0x00382800011a7983 */ /* 0x001ea80000300a00 */
[----:B------:R-:W2:Y:S01]  /*80610*/  LDL.LU.64 R24, [R1+0x3820] ;  /* 0x0038200001187983 */ /* 0x000ea20000300a00 */
[----:B---3--:R-:W-:-:S02]  /*80620*/  F2FP.F16.E4M3.UNPACK_B R12, R12 ;  /* 0x0000000cff0c723e */ /* 0x008fc400020006ff */
[----:B----4-:R-:W-:Y:S01]  /*80630*/  F2FP.F16.E4M3.UNPACK_B R13, R13 ;  /* 0x0000000dff0d723e */ /* 0x010fe200020006ff */
[----:B------:R-:W3:Y:S04]  /*80640*/  LDL R2, [R1+0x3a8] ;  /* 0x0003a80001027983 */ /* 0x000ee80000100800 */
[----:B------:R-:W4:Y:S02]  /*80650*/  LDL R3, [R1+0x3ac] ;  /* 0x0003ac0001037983 */ /* 0x000f240000100800 */
        /* <DEDUP_REMOVED lines=35> */
[----:B------:R-:W2:Y:S04]  /*80890*/  LDL.LU.64 R24, [R1+0x37e0] ;  /* 0x0037e00001187983 */ /* 0x000ea80000300a00 */
[----:B------:R-:W5:Y:S04]  /*808a0*/  LDL R2, [R1+0x368] ;  /* 0x0003680001027983 */ /* 0x000f680000100800 */
[----:B------:R-:W2:Y:S01]  /*808b0*/  LDL R3, [R1+0x36c] ;  /* 0x00036c0001037983 */ /* 0x000ea20000100800 */
[----:B---3--:R-:W-:-:S02]  /*808c0*/  F2FP.F16.E4M3.UNPACK_B R12, R12 ;  /* 0x0000000cff0c723e */ /* 0x008fc400020006ff */
[----:B----4-:R-:W-:Y:S02]  /*808d0*/  F2FP.F16.E4M3.UNPACK_B R13, R13 ;  /* 0x0000000dff0d723e */ /* 0x010fe400020006ff */
[----:B-----5:R-:W-:Y:S02]  /*808e0*/  F2FP.F16.E4M3.UNPACK_B R2, R2 ;  /* 0x00000002ff02723e */ /* 0x020fe400020006ff */
[----:B--2---:R-:W-:-:S03]  /*808f0*/  F2FP.F16.E4M3.UNPACK_B R3, R3 ;  /* 0x00000003ff03723e */ /* 0x004fc600020006ff */
[C---:B------:R-:W-:Y:S06]  /*80900*/  HMMA.16816.F32 R24, R4.reuse, R12, R24 ;  /* 0x0000000c0418723c */ /* 0x040fec0000001818 */
[----:B------:R-:W-:-:S15]  /*80910*/  HMMA.16816.F32 R20, R4, R2, R20 ;  /* 0x000000020414723c */ /* 0x000fde0000001814 */
[----:B------:R-:W-:-:S02]  /*80920*/  NOP ;  /* 0x0000000000007918 */ /* 0x000fc40000000000 */
[----:B------:R-:W-:Y:S04]  /*80930*/  STL.64 [R1+0xe0], R24 ;  /* 0x0000e01801007387 */ /* 0x000fe80000100a00 */
[----:B------:R0:W-:Y:S04]  /*80940*/  STL.64 [R1+0xe8], R26 ;  /* 0x0000e81a01007387 */ /* 0x0001e80000100a00 */
[----:B0-----:R-:W2:Y:S04]  /*80950*/  LDL.LU.64 R26, [R1+0x37d8] ;  /* 0x0037d800011a7983 */ /* 0x001ea80000300a00 */
[----:B------:R-:W2:Y:S04]  /*80960*/  LDL.LU.64 R24, [R1+0x37d0] ;  /* 0x0037d00001187983 */ /* 0x000ea80000300a00 */
[----:B------:R-:W3:Y:S04]  /*80970*/  LDL R12, [R1+0x378] ;  /* 0x00037800010c7983 */ /* 0x000ee80000100800 */
[----:B------:R-:W4:Y:S04]  /*80980*/  LDL R13, [R1+0x37c] ;  /* 0x00037c00010d7983 */ /* 0x000f280000100800 */
[----:B------:R-:W-:Y:S04]  /*80990*/  STL.64 [R1+0xd0], R20 ;  /* 0x0000d01401007387 */ /* 0x000fe80000100a00 */
[----:B------:R0:W-:Y:S04]  /*809a0*/  STL.64 [R1+0xd8], R22 ;  /* 0x0000d81601007387 */ /* 0x0001e80000100a00 */
[----:B0-----:R-:W5:Y:S04]  /*809b0*/  LDL.LU.64 R22, [R1+0x37c8] ;  /* 0x0037c80001167983 */ /* 0x001f680000300a00 */
[----:B------:R-:W5:Y:S04]  /*809c0*/  LDL.LU.64 R20, [R1+0x37c0] ;  /* 0x0037c00001147983 */ /* 0x000f680000300a00 */
[----:B------:R-:W5:Y:S01]  /*809d0*/  LDL R3, [R1+0x358] ;  /* 0x0003580001037983 */ /* 0x000f620000100800 */
[----:B---3--:R-:W-:-:S02]  /*809e0*/  F2FP.F16.E4M3.UNPACK_B R12, R12 ;  /* 0x0000000cff0c723e */ /* 0x008fc400020006ff */
[----:B----4-:R-:W-:-:S07]  /*809f0*/  F2FP.F16.E4M3.UNPACK_B R13, R13 ;  /* 0x0000000dff0d723e */ /* 0x010fce00020006ff */
[----:B--2---:R-:W-:Y:S01]  /*80a00*/  HMMA.16816.F32 R24, R4, R12, R24 ;  /* 0x0000000c0418723c */ /* 0x004fe20000001818 */
[----:B-----5:R-:W-:Y:S02]  /*80a10*/  F2FP.F16.E4M3.UNPACK_B R2, R3 ;  /* 0x00000003ff02723e */ /* 0x020fe400020006ff */
[----:B------:R-:W-:-:S07]  /*80a20*/  F2FP.F16.E4M3.UNPACK_B R3, R14 ;  /* 0x0000000eff03723e */ /* 0x000fce00020006ff */
[----:B------:R-:W-:-:S13]  /*80a30*/  HMMA.16816.F32 R20, R4, R2, R20 ;  /* 0x000000020414723c */ /* 0x000fda0000001814 */
[----:B------:R0:W-:Y:S04]  /*80a40*/  STL.64 [R1+0xc0], R24 ;  /* 0x0000c01801007387 */ /* 0x0001e80000100a00 */
[----:B------:R1:W-:Y:S06]  /*80a50*/  STL.64 [R1+0xc8], R26 ;  /* 0x0000c81a01007387 */ /* 0x0003ec0000100a00 */
[----:B------:R-:W-:Y:S04]  /*80a60*/  STL.64 [R1+0xb0], R20 ;  /* 0x0000b01401007387 */ /* 0x000fe80000100a00 */
[----:B------:R-:W-:Y:S04]  /*80a70*/  STL.64 [R1+0xb8], R22 ;  /* 0x0000b81601007387 */ /* 0x000fe80000100a00 */
[----:B0-----:R-:W2:Y:S01]  /*80a80*/  LDL.LU R24, [R1+0x40] ;  /* 0x0000400001187983 */ /* 0x001ea20000300800 */
[----:B------:R-:W-:-:S02]  /*80a90*/  F2FP.F16.E4M3.UNPACK_B R12, R15 ;  /* 0x0000000fff0c723e */ /* 0x000fc400020006ff */
[----:B------:R-:W-:-:S07]  /*80aa0*/  F2FP.F16.E4M3.UNPACK_B R13, R16 ;  /* 0x00000010ff0d723e */ /* 0x000fce00020006ff */
[----:B------:R-:W-:Y:S01]  /*80ab0*/  HMMA.16816.F32 R8, R4, R12, R8 ;  /* 0x0000000c0408723c */ /* 0x000fe20000001808 */
[----:B------:R-:W-:Y:S01]  /*80ac0*/  F2FP.F16.E4M3.UNPACK_B R2, R17 ;  /* 0x00000011ff02723e */ /* 0x000fe200020006ff */
[----:B-1----:R-:W-:Y:S02]  /*80ad0*/  IMAD.MOV.U32 R26, RZ, RZ, R19 ;  /* 0x000000ffff1a7224 */ /* 0x002fe400078e0013 */
[----:B------:R-:W-:Y:S02]  /*80ae0*/  IMAD.MOV.U32 R27, RZ, RZ, R18 ;  /* 0x000000ffff1b7224 */ /* 0x000fe400078e0012 */
[----:B------:R-:W-:Y:S01]  /*80af0*/  IMAD.MOV.U32 R25, RZ, RZ, R28 ;  /* 0x000000ffff197224 */ /* 0x000fe200078e001c */
[----:B------:R-:W-:-:S15]  /*80b00*/  F2FP.F16.E4M3.UNPACK_B R3, R0 ;  /* 0x00000000ff03723e */ /* 0x000fde00020006ff */
[----:B------:R-:W-:-:S01]  /*80b10*/  NOP ;  /* 0x0000000000007918 */ /* 0x000fc20000000000 */
[----:B------:R0:W-:Y:S04]  /*80b20*/  STL.64 [R1+0xa0], R8 ;  /* 0x0000a00801007387 */ /* 0x0001e80000100a00 */
[----:B------:R1:W-:Y:S04]  /*80b30*/  STL.64 [R1+0xa8], R10 ;  /* 0x0000a80a01007387 */ /* 0x0003e80000100a00 */
[----:B------:R-:W3:Y:S04]  /*80b40*/  LDL R16, [R1+0x338] ;  /* 0x0003380001107983 */ /* 0x000ee80000100800 */
[----:B------:R-:W4:Y:S04]  /*80b50*/  LDL R17, [R1+0x33c] ;  /* 0x00033c0001117983 */ /* 0x000f280000100800 */
[----:B0-----:R-:W5:Y:S04]  /*80b60*/  LDL.LU R8, [R1+0x90] ;  /* 0x0000900001087983 */ /* 0x001f680000300800 */
[----:B------:R-:W5:Y:S04]  /*80b70*/  LDL.LU R9, [R1+0x94] ;  /* 0x0000940001097983 */ /* 0x000f680000300800 */
[----:B-1----:R-:W5:Y:S04]  /*80b80*/  LDL.LU R10, [R1+0x98] ;  /* 0x00009800010a7983 */ /* 0x002f680000300800 */
[----:B------:R-:W5:Y:S04]  /*80b90*/  LDL.LU R11, [R1+0x9c] ;  /* 0x00009c00010b7983 */ /* 0x000f680000300800 */
[----:B------:R-:W5:Y:S04]  /*80ba0*/  LDL R18, [R1+0x308] ;  /* 0x0003080001127983 */ /* 0x000f680000100800 */
[----:B------:R-:W5:Y:S04]  /*80bb0*/  LDL R19, [R1+0x30c] ;  /* 0x00030c0001137983 */ /* 0x000f680000100800 */
[----:B------:R-:W5:Y:S04]  /*80bc0*/  LDL.LU R20, [R1+0x80] ;  /* 0x0000800001147983 */ /* 0x000f680000300800 */
[----:B------:R-:W5:Y:S04]  /*80bd0*/  LDL.LU R21, [R1+0x84] ;  /* 0x0000840001157983 */ /* 0x000f680000300800 */
[----:B------:R-:W5:Y:S04]  /*80be0*/  LDL.LU R22, [R1+0x88] ;  /* 0x0000880001167983 */ /* 0x000f680000300800 */
[----:B------:R-:W5:Y:S04]  /*80bf0*/  LDL.LU R23, [R1+0x8c] ;  /* 0x00008c0001177983 */ /* 0x000f680000300800 */
[----:B------:R-:W5:Y:S04]  /*80c00*/  LDL R0, [R1+0x328] ;  /* 0x0003280001007983 */ /* 0x000f680000100800 */
        /* <DEDUP_REMOVED lines=14> */
[----:B----4-:R-:W-:Y:S01]  /*80cf0*/  F2FP.F16.E4M3.UNPACK_B R13, R17 ;  /* 0x00000011ff0d723e */ /* 0x010fe200020006ff */
[----:B-----5:R-:W-:Y:S01]  /*80d00*/  HMMA.16816.F32 R8, R4, R2, R8 ;  /* 0x000000020408723c */ /* 0x020fe20000001808 */
[----:B---3--:R-:W-:Y:S04]  /*80d10*/  STL.64 [R1+0x37b8], R26 ;  /* 0x0037b81a01007387 */ /* 0x008fe80000100a00 */
[----:B--2---:R0:W-:Y:S04]  /*80d20*/  STL.64 [R1+0x37b0], R24 ;  /* 0x0037b01801007387 */ /* 0x0041e80000100a00 */
[----:B0-----:R-:W2:Y:S04]  /*80d30*/  LDL.LU R24, [R1+0x70] ;  /* 0x0000700001187983 */ /* 0x001ea80000300800 */
[----:B------:R-:W2:Y:S04]  /*80d40*/  LDL.LU R25, [R1+0x74] ;  /* 0x0000740001197983 */ /* 0x000ea80000300800 */
[----:B------:R-:W2:Y:S04]  /*80d50*/  LDL.LU R26, [R1+0x78] ;  /* 0x00007800011a7983 */ /* 0x000ea80000300800 */
[----:B------:R-:W2:Y:S01]  /*80d60*/  LDL.LU R27, [R1+0x7c] ;  /* 0x00007c00011b7983 */ /* 0x000ea20000300800 */
[----:B------:R-:W-:-:S02]  /*80d70*/  F2FP.F16.E4M3.UNPACK_B R2, R18 ;  /* 0x00000012ff02723e */ /* 0x000fc400020006ff */
[----:B------:R-:W-:Y:S01]  /*80d80*/  F2FP.F16.E4M3.UNPACK_B R3, R19 ;  /* 0x00000013ff03723e */ /* 0x000fe200020006ff */
[----:B------:R-:W-:Y:S01]  /*80d90*/  HMMA.16816.F32 R20, R4, R12, R20 ;  /* 0x0000000c0414723c */ /* 0x000fe20000001814 */
[----:B------:R-:W3:Y:S04]  /*80da0*/  LDL R14, [R1+0x2d8] ;  /* 0x0002d800010e7983 */ /* 0x000ee80000100800 */
[----:B------:R-:W4:Y:S04]  /*80db0*/  LDL R15, [R1+0x2dc] ;  /* 0x0002dc00010f7983 */ /* 0x000f280000100800 */
[----:B------:R0:W-:Y:S04]  /*80dc0*/  STL.64 [R1+0x90], R8 ;  /* 0x0000900801007387 */ /* 0x0001e80000100a00 */
[----:B------:R1:W-:Y:S04]  /*80dd0*/  STL.64 [R1+0x98], R10 ;  /* 0x0000980a01007387 */ /* 0x0003e80000100a00 */
[----:B------:R-:W5:Y:S04]  /*80de0*/  LDL R16, [R1+0x2c8] ;  /* 0x0002c80001107983 */ /* 0x000f680000100800 */
[----:B------:R-:W5:Y:S04]  /*80df0*/  LDL R17, [R1+0x2cc] ;  /* 0x0002cc0001117983 */ /* 0x000f680000100800 */
[----:B------:R-:W5:Y:S04]  /*80e00*/  LDL R18, [R1+0x2b8] ;  /* 0x0002b80001127983 */ /* 0x000f680000100800 */
[----:B------:R-:W5:Y:S01]  /*80e10*/  LDL R19, [R1+0x2bc] ;  /* 0x0002bc0001137983 */ /* 0x000f620000100800 */
[----:B------:R-:W-:-:S03]  /*80e20*/  F2FP.F16.E4M3.UNPACK_B R13, R28 ;  /* 0x0000001cff0d723e */ /* 0x000fc600020006ff */
[----:B0-----:R-:W5:Y:S04]  /*80e30*/  LDL.LU R8, [R1+0x1c0] ;  /* 0x0001c00001087983 */ /* 0x001f680000300800 */
[----:B------:R-:W5:Y:S04]  /*80e40*/  LDL.LU R9, [R1+0x1c4] ;  /* 0x0001c40001097983 */ /* 0x000f680000300800 */
[----:B-1----:R-:W5:Y:S04]  /*80e50*/  LDL.LU R10, [R1+0x1c8] ;  /* 0x0001c800010a7983 */ /* 0x002f680000300800 */
[----:B------:R-:W5:Y:S01]  /*80e60*/  LDL.LU R11, [R1+0x1cc] ;  /* 0x0001cc00010b7983 */ /* 0x000f620000300800 */
[----:B------:R-:W-:-:S03]  /*80e70*/  F2FP.F16.E4M3.UNPACK_B R12, R0 ;  /* 0x00000000ff0c723e */ /* 0x000fc600020006ff */
[----:B------:R0:W-:Y:S04]  /*80e80*/  STL.64 [R1+0x80], R20 ;  /* 0x0000801401007387 */ /* 0x0001e80000100a00 */
[----:B------:R1:W-:Y:S04]  /*80e90*/  STL.64 [R1+0x88], R22 ;  /* 0x0000881601007387 */ /* 0x0003e80000100a00 */
[----:B------:R-:W5:Y:S04]  /*80ea0*/  LDL.LU R28, [R1+0x3380] ;  /* 0x00338000011c7983 */ /* 0x000f680000300800 */
[----:B0-----:R-:W5:Y:S04]  /*80eb0*/  LDL R20, [R1+0x2a8] ;  /* 0x0002a80001147983 */ /* 0x001f680000100800 */
[----:B------:R-:W5:Y:S04]  /*80ec0*/  LDL R21, [R1+0x2ac] ;  /* 0x0002ac0001157983 */ /* 0x000f680000100800 */
[----:B-1----:R-:W5:Y:S04]  /*80ed0*/  LDL.LU R22, [R1+0x3388] ;  /* 0x0033880001167983 */ /* 0x002f680000300800 */
        /* <DEDUP_REMOVED lines=27> */
[----:B----4-:R-:W-:Y:S02]  /*81090*/  F2FP.F16.E4M3.UNPACK_B R13, R13 ;  /* 0x0000000dff0d723e */ /* 0x010fe400020006ff */
[----:B------:R-:W-:Y:S02]  /*810a0*/  F2FP.F16.E4M3.UNPACK_B R2, R14 ;  /* 0x0000000eff02723e */ /* 0x000fe400020006ff */
[----:B------:R-:W-:-:S03]  /*810b0*/  F2FP.F16.E4M3.UNPACK_B R3, R15 ;  /* 0x0000000fff03723e */ /* 0x000fc600020006ff */
[----:B--2---:R-:W-:Y:S01]  /*810c0*/  HMMA.16816.F32 R12, R4, R12, R24 ;  /* 0x0000000c040c723c */ /* 0x004fe20000001818 */
[----:B------:R-:W2:Y:S04]  /*810d0*/  LDL.LU.64 R26, [R1+0x3788] ;  /* 0x00378800011a7983 */ /* 0x000ea80000300a00 */
[----:B------:R-:W3:-:S15]  /*810e0*/  LDL.LU.64 R24, [R1+0x3780] ;  /* 0x0037800001187983 */ /* 0x000ede0000300a00 */
[----:B------:R-:W-:-:S03]  /*810f0*/  NOP ;  /* 0x0000000000007918 */ /* 0x000fc60000000000 */
[----:B------:R0:W-:Y:S04]  /*81100*/  STL.64 [R1+0x40], R12 ;  /* 0x0000400c01007387 */ /* 0x0001e80000100a00 */
[----:B------:R1:W-:Y:S04]  /*81110*/  STL.64 [R1+0x48], R14 ;  /* 0x0000480e01007387 */ /* 0x0003e80000100a00 */
[----:B0-----:R-:W4:Y:S04]  /*81120*/  LDL.LU R12, [R1+0x1d0] ;  /* 0x0001d000010c7983 */ /* 0x001f280000300800 */
[----:B------:R-:W4:Y:S04]  /*81130*/  LDL.LU R13, [R1+0x1d4] ;  /* 0x0001d400010d7983 */ /* 0x000f280000300800 */
[----:B-1----:R-:W4:Y:S04]  /*81140*/  LDL.LU R14, [R1+0x1d8] ;  /* 0x0001d800010e7983 */ /* 0x002f280000300800 */
[----:B------:R-:W4:Y:S01]  /*81150*/  LDL.LU R15, [R1+0x1dc] ;  /* 0x0001dc00010f7983 */ /* 0x000f220000300800 */
[----:B-----5:R-:W-:-:S02]  /*81160*/  F2FP.F16.E4M3.UNPACK_B R16, R16 ;  /* 0x00000010ff10723e */ /* 0x020fc400020006ff */
[----:B------:R-:W-:Y:S01]  /*81170*/  F2FP.F16.E4M3.UNPACK_B R17, R17 ;  /* 0x00000011ff11723e */ /* 0x000fe200020006ff */
[----:B----4-:R-:W-:Y:S07]  /*81180*/  HMMA.16816.F32 R12, R4, R2, R12 ;  /* 0x00000002040c723c */ /* 0x010fee000000180c */
[----:B------:R-:W-:Y:S02]  /*81190*/  F2FP.F16.E4M3.UNPACK_B R2, R18 ;  /* 0x00000012ff02723e */ /* 0x000fe400020006ff */
[----:B------:R-:W-:-:S02]  /*811a0*/  F2FP.F16.E4M3.UNPACK_B R3, R19 ;  /* 0x00000013ff03723e */ /* 0x000fc400020006ff */
[----:B------:R-:W-:-:S12]  /*811b0*/  HMMA.16816.F32 R16, R4, R16, R8 ;  /* 0x000000100410723c */ /* 0x000fd80000001808 */
[----:B------:R0:W-:Y:S04]  /*811c0*/  STL.64 [R1+0x35d8], R14 ;  /* 0x0035d80e01007387 */ /* 0x0001e80000100a00 */
[----:B0-----:R-:W4:Y:S04]  /*811d0*/  LDL.LU R14, [R1+0x488] ;  /* 0x00048800010e7983 */ /* 0x001f280000300800 */
[----:B------:R-:W5:Y:S04]  /*811e0*/  LDL.LU R15, [R1+0x48c] ;  /* 0x00048c00010f7983 */ /* 0x000f680000300800 */
[----:B------:R0:W-:Y:S04]  /*811f0*/  STL.64 [R1+0x35d0], R12 ;  /* 0x0035d00c01007387 */ /* 0x0001e80000100a00 */
[----:B0-----:R-:W5:Y:S04]  /*81200*/  LDL.LU R12, [R1+0x3394] ;  /* 0x00339400010c7983 */ /* 0x001f680000300800 */
[----:B------:R-:W5:Y:S04]  /*81210*/  LDL.LU R13, [R1+0x339c] ;  /* 0x00339c00010d7983 */ /* 0x000f680000300800 */
[----:B------:R-:W2:Y:S04]  /*81220*/  LDL.LU.64 R10, [R1+0x3778] ;  /* 0x00377800010a7983 */ /* 0x000ea80000300a00 */
[----:B------:R-:W2:Y:S04]  /*81230*/  LDL.LU.64 R8, [R1+0x3770] ;  /* 0x0037700001087983 */ /* 0x000ea80000300a00 */
[----:B------:R0:W-:Y:S04]  /*81240*/  STL.64 [R1+0x35e8], R18 ;  /* 0x0035e81201007387 */ /* 0x0001e80000100a00 */
[----:B0-----:R-:W3:Y:S04]  /*81250*/  LDL.LU R18, [R1+0x3384] ;  /* 0x0033840001127983 */ /* 0x001ee80000300800 */
[----:B------:R-:W4:Y:S04]  /*81260*/  LDL.LU R19, [R1+0x3398] ;  /* 0x0033980001137983 */ /* 0x000f280000300800 */
[----:B------:R0:W-:Y:S01]  /*81270*/  STL.64 [R1+0x35e0], R16 ;  /* 0x0035e01001007387 */ /* 0x0001e20000100a00 */
[----:B--2---:R-:W-:Y:S01]  /*81280*/  HMMA.16816.F32 R8, R4, R2, R8 ;  /* 0x000000020408723c */ /* 0x004fe20000001808 */
[----:B---3--:R-:W-:-:S15]  /*81290*/  IMAD R28, R28, 0x100, R18 ;  /* 0x000001001c1c7824 */ /* 0x008fde00078e0212 */
[----:B------:R-:W-:-:S07]  /*812a0*/  NOP ;  /* 0x0000000000007918 */ /* 0x000fce0000000000 */
[----:B------:R1:W-:Y:S04]  /*812b0*/  STL.64 [R1+0x35f8], R10 ;  /* 0x0035f80a01007387 */ /* 0x0003e80000100a00 */
[----:B------:R2:W-:Y:S04]  /*812c0*/  STL.64 [R1+0x35f0], R8 ;  /* 0x0035f00801007387 */ /* 0x0005e80000100a00 */
[----:B0-----:R-:W3:Y:S04]  /*812d0*/  LDL.LU R16, [R1+0x190] ;  /* 0x0001900001107983 */ /* 0x001ee80000300800 */
[----:B------:R-:W3:Y:S04]  /*812e0*/  LDL.LU R17, [R1+0x194] ;  /* 0x0001940001117983 */ /* 0x000ee80000300800 */
[----:B------:R-:W5:Y:S01]  /*812f0*/  LDL.LU R18, [R1+0x198] ;  /* 0x0001980001127983 */ /* 0x000f620000300800 */
[----:B----4-:R-:W-:-:S02]  /*81300*/  IMAD R22, R22, 0x100, R19 ;  /* 0x0000010016167824 */ /* 0x010fc400078e0213 */
[----:B------:R-:W-:Y:S02]  /*81310*/  IMAD.MOV.U32 R19, RZ, RZ, R27 ;  /* 0x000000ffff137224 */ /* 0x000fe400078e001b */
[----:B------:R-:W4:Y:S01]  /*81320*/  LDL.LU R27, [R1+0x3768] ;  /* 0x00376800011b7983 */ /* 0x000f220000300800 */
[----:B-1----:R-:W-:Y:S02]  /*81330*/  IMAD.MOV.U32 R10, RZ, RZ, R24 ;  /* 0x000000ffff0a7224 */ /* 0x002fe400078e0018 */
[----:B--2---:R-:W-:Y:S02]  /*81340*/  IMAD.MOV.U32 R8, RZ, RZ, R26 ;  /* 0x000000ffff087224 */ /* 0x004fe400078e001a */
[----:B------:R-:W-:Y:S02]  /*81350*/  IMAD.MOV.U32 R11, RZ, RZ, R29 ;  /* 0x000000ffff0b7224 */ /* 0x000fe400078e001d */
[----:B------:R-:W-:Y:S01]  /*81360*/  IMAD.MOV.U32 R9, RZ, RZ, R25 ;  /* 0x000000ffff097224 */ /* 0x000fe200078e0019 */
[----:B-----5:R-:W-:Y:S04]  /*81370*/  STL.64 [R1+0x36f8], R18 ;  /* 0x0036f81201007387 */ /* 0x020fe80000100a00 */
[----:B---3--:R0:W-:Y:S04]  /*81380*/  STL.64 [R1+0x36f0], R16 ;  /* 0x0036f01001007387 */ /* 0x0081e80000100a00 */
[----:B------:R-:W2:Y:S04]  /*81390*/  LDL.LU R26, [R1+0x3764] ;  /* 0x00376400011a7983 */ /* 0x000ea80000300800 */
[----:B------:R-:W3:Y:S04]  /*813a0*/  LDL.LU R25, [R1+0x3760] ;  /* 0x0037600001197983 */ /* 0x000ee80000300800 */
[----:B------:R-:W5:Y:S04]  /*813b0*/  LDL.LU R24, [R1+0x375c] ;  /* 0x00375c0001187983 */ /* 0x000f680000300800 */
[----:B------:R-:W5:Y:S04]  /*813c0*/  LDL.LU R29, [R1+0x3758] ;  /* 0x00375800011d7983 */ /* 0x000f680000300800 */
[----:B------:R2:W-:Y:S04]  /*813d0*/  STL.64 [R1+0x3708], R10 ;  /* 0x0037080a01007387 */ /* 0x0005e80000100a00 */
[----:B------:R5:W-:Y:S04]  /*813e0*/  STL.64 [R1+0x3700], R8 ;  /* 0x0037000801007387 */ /* 0x000be80000100a00 */
[----:B0-----:R-:W5:Y:S04]  /*813f0*/  LDL.LU R16, [R1+0x20] ;  /* 0x0000200001107983 */ /* 0x001f680000300800 */
[----:B------:R-:W5:Y:S04]  /*81400*/  LDL.LU R17, [R1+0x24] ;  /* 0x0000240001117983 */ /* 0x000f680000300800 */
[----:B------:R-:W5:Y:S01]  /*81410*/  LDL.LU R18, [R1+0x28] ;  /* 0x0000280001127983 */ /* 0x000f620000300800 */
[----:B----4-:R-:W-:Y:S01]  /*81420*/  IMAD.MOV.U32 R19, RZ, RZ, R27 ;  /* 0x000000ffff137224 */ /* 0x010fe200078e001b */
[----:B------:R-:W-:-:S02]  /*81430*/  F2FP.F16.E4M3.UNPACK_B R3, R14.H1 ;  /* 0x0000000eff03723e */ /* 0x000fc400030006ff */
[----:B------:R-:W-:Y:S01]  /*81440*/  F2FP.F16.E4M3.UNPACK_B R2, R15.H1 ;  /* 0x0000000fff02723e */ /* 0x000fe200030006ff */
[----:B------:R-:W4:Y:S01]  /*81450*/  LDL.LU R27, [R1+0x3754] ;  /* 0x00375400011b7983 */ /* 0x000f220000300800 */
[----:B--2---:R-:W-:Y:S02]  /*81460*/  IMAD.MOV.U32 R11, RZ, RZ, R26 ;  /* 0x000000ffff0b7224 */ /* 0x004fe400078e001a */
[----:B---3--:R-:W-:Y:S02]  /*81470*/  IMAD.MOV.U32 R10, RZ, RZ, R25 ;  /* 0x000000ffff0a7224 */ /* 0x008fe400078e0019 */
[----:B-----5:R-:W-:Y:S02]  /*81480*/  IMAD.MOV.U32 R9, RZ, RZ, R24 ;  /* 0x000000ffff097224 */ /* 0x020fe400078e0018 */
[----:B------:R-:W-:Y:S01]  /*81490*/  IMAD.MOV.U32 R8, RZ, RZ, R29 ;  /* 0x000000ffff087224 */ /* 0x000fe200078e001d */
[----:B------:R0:W-:Y:S02]  /*814a0*/  STL.64 [R1+0x3718], R18 ;  /* 0x0037181201007387 */ /* 0x0001e40000100a00 */
[----:B0-----:R-:W-:-:S02]  /*814b0*/  IMAD.MOV.U32 R18, RZ, RZ, R3 ;  /* 0x000000ffff127224 */ /* 0x001fc400078e0003 */
[----:B------:R-:W-:Y:S01]  /*814c0*/  IMAD.MOV.U32 R19, RZ, RZ, R2 ;  /* 0x000000ffff137224 */ /* 0x000fe200078e0002 */
[----:B------:R-:W2:Y:S04]  /*814d0*/  LDL R3, [R1+0x29c] ;  /* 0x00029c0001037983 */ /* 0x000ea80000100800 */
[----:B------:R-:W3:Y:S04]  /*814e0*/  LDL R2, [R1+0x298] ;  /* 0x0002980001027983 */ /* 0x000ee80000100800 */
[----:B------:R0:W-:Y:S04]  /*814f0*/  STL.64 [R1+0x3710], R16 ;  /* 0x0037101001007387 */ /* 0x0001e80000100a00 */
[----:B------:R-:W5:Y:S04]  /*81500*/  LDL.LU R29, [R1+0x3750] ;  /* 0x00375000011d7983 */ /* 0x000f680000300800 */
[----:B------:R-:W5:Y:S04]  /*81510*/  LDL.LU R24, [R1+0x374c] ;  /* 0x00374c0001187983 */ /* 0x000f680000300800 */
[----:B------:R-:W5:Y:S04]  /*81520*/  LDL.LU R25, [R1+0x3748] ;  /* 0x0037480001197983 */ /* 0x000f680000300800 */
[----:B------:R-:W5:Y:S04]  /*81530*/  LDL.LU R26, [R1+0x3744] ;  /* 0x00374400011a7983 */ /* 0x000f680000300800 */
[----:B0-----:R-:W4:Y:S04]  /*81540*/  LDL.LU R17, [R1+0x498] ;  /* 0x0004980001117983 */ /* 0x001f280000300800 */
[----:B------:R-:W-:Y:S04]  /*81550*/  STL.64 [R1+0x3738], R18 ;  /* 0x0037381201007387 */ /* 0x000fe80000100a00 */
[----:B----4-:R0:W-:Y:S04]  /*81560*/  STL [R1+0x3730], R17 ;  /* 0x0037301101007387 */ /* 0x0101e80000100800 */
[----:B------:R-:W4:Y:S04]  /*81570*/  LDL.LU R16, [R1+0x10] ;  /* 0x0000100001107983 */ /* 0x000f280000300800 */
[----:B0-----:R-:W4:Y:S04]  /*81580*/  LDL.LU R17, [R1+0x14] ;  /* 0x0000140001117983 */ /* 0x001f280000300800 */
[----:B------:R-:W4:Y:S04]  /*81590*/  LDL.LU R18, [R1+0x18] ;  /* 0x0000180001127983 */ /* 0x000f280000300800 */
[----:B------:R-:W4:Y:S04]  /*815a0*/  LDL.LU R19, [R1+0x1c] ;  /* 0x00001c0001137983 */ /* 0x000f280000300800 */
[----:B------:R-:W-:Y:S04]  /*815b0*/  STL.64 [R1+0x3728], R10 ;  /* 0x0037280a01007387 */ /* 0x000fe80000100a00 */
[----:B------:R0:W-:Y:S02]  /*815c0*/  STL.64 [R1+0x3720], R8 ;  /* 0x0037200801007387 */ /* 0x0001e40000100a00 */
[----:B0-----:R-:W-:-:S02]  /*815d0*/  IMAD.MOV.U32 R8, RZ, RZ, R27 ;  /* 0x000000ffff087224 */ /* 0x001fc400078e001b */
[----:B------:R-:W5:Y:S01]  /*815e0*/  LDL.LU R27, [R1+0x3740] ;  /* 0x00374000011b7983 */ /* 0x000f620000300800 */
[----:B------:R-:W-:Y:S02]  /*815f0*/  F2FP.F16.E4M3.UNPACK_B R20, R20 ;  /* 0x00000014ff14723e */ /* 0x000fe400020006ff */
[----:B------:R-:W-:Y:S01]  /*81600*/  F2FP.F16.E4M3.UNPACK_B R21, R21 ;  /* 0x00000015ff15723e */ /* 0x000fe200020006ff */
[----:B------:R-:W4:Y:S04]  /*81610*/  LDL.LU R9, [R1+0x284] ;  /* 0x0002840001097983 */ /* 0x000f280000300800 */
[----:B------:R-:W4:Y:S01]  /*81620*/  LDL.LU R10, [R1+0x288] ;  /* 0x00028800010a7983 */ /* 0x000f220000300800 */
[----:B------:R-:W-:-:S03]  /*81630*/  IMAD R0, R0, 0x100, R12 ;  /* 0x0000010000007824 */ /* 0x000fc600078e020c */
[----:B------:R-:W4:Y:S01]  /*81640*/  LDL.LU R11, [R1+0x28c] ;  /* 0x00028c00010b7983 */ /* 0x000f220000300800 */
[----:B------:R-:W-:-:S03]  /*81650*/  IMAD R23, R23, 0x100, R13 ;  /* 0x0000010017177824 */ /* 0x000fc600078e020d */
[----:B------:R-:W4:Y:S04]  /*81660*/  LDL.LU R12, [R1+0x438] ;  /* 0x00043800010c7983 */ /* 0x000f280000300800 */
[----:B------:R-:W4:Y:S04]  /*81670*/  LDL.LU R13, [R1+0x43c] ;  /* 0x00043c00010d7983 */ /* 0x000f280000300800 */
[----:B------:R-:W4:Y:S04]  /*81680*/  LDL.LU R14, [R1+0x428] ;  /* 0x00042800010e7983 */ /* 0x000f280000300800 */
[----:B------:R-:W4:Y:S01]  /*81690*/  LDL.LU R15, [R1+0x42c] ;  /* 0x00042c00010f7983 */ /* 0x000f220000300800 */
[----:B---3--:R-:W-:-:S02]  /*816a0*/  F2FP.F16.E4M3.UNPACK_B R2, R2 ;  /* 0x00000002ff02723e */ /* 0x008fc400020006ff */
[----:B--2---:R-:W-:Y:S01]  /*816b0*/  F2FP.F16.E4M3.UNPACK_B R3, R3 ;  /* 0x00000003ff03723e */ /* 0x004fe200020006ff */
[C---:B-----5:R-:W-:Y:S06]  /*816c0*/  HMMA.16816.F32 R24, R4.reuse, R20, R24 ;  /* 0x000000140418723c */ /* 0x060fec0000001818 */
[----:B----4-:R-:W-:Y:S01]  /*816d0*/  HMMA.16816.F32 R4, R4, R2, R16 ;  /* 0x000000020404723c */ /* 0x010fe20000001810 */
[----:B------:R-:W-:-:S15]  /*816e0*/  F2FP.F16.E4M3.UNPACK_B R21, R0 ;  /* 0x00000000ff15723e */ /* 0x000fde00020006ff */
[----:B------:R-:W-:-:S01]  /*816f0*/  NOP ;  /* 0x0000000000007918 */ /* 0x000fc20000000000 */
[----:B------:R0:W-:Y:S04]  /*81700*/  STL.64 [R1+0x3608], R26 ;  /* 0x0036081a01007387 */ /* 0x0001e80000100a00 */
[----:B0-----:R-:W2:Y:S04]  /*81710*/  LDL.LU R26, [R1+0x458] ;  /* 0x00045800011a7983 */ /* 0x001ea80000300800 */
[----:B------:R-:W3:Y:S04]  /*81720*/  LDL.LU R27, [R1+0x45c] ;  /* 0x00045c00011b7983 */ /* 0x000ee80000300800 */
[----:B------:R0:W-:Y:S04]  /*81730*/  STL.64 [R1+0x3600], R24 ;  /* 0x0036001801007387 */ /* 0x0001e80000100a00 */
[----:B0-----:R-:W4:Y:S04]  /*81740*/  LDL.LU R24, [R1+0x448] ;  /* 0x0004480001187983 */ /* 0x001f280000300800 */
[----:B------:R-:W5:Y:S04]  /*81750*/  LDL.LU R25, [R1+0x44c] ;  /* 0x00044c0001197983 */ /* 0x000f680000300800 */
[----:B------:R-:W2:Y:S04]  /*81760*/  LDL.LU R0, [R1+0x46c] ;  /* 0x00046c0001007983 */ /* 0x000ea80000300800 */
[----:B------:R-:W3:Y:S04]  /*81770*/  LDL.LU.64 R18, [R1+0x3738] ;  /* 0x0037380001127983 */ /* 0x000ee80000300a00 */
[----:B------:R-:W4:Y:S01]  /*81780*/  LDL.LU R17, [R1+0x3730] ;  /* 0x0037300001117983 */ /* 0x000f220000300800 */
[----:B------:R-:W-:-:S02]  /*81790*/  F2FP.F16.E4M3.UNPACK_B R20, R28 ;  /* 0x0000001cff14723e */ /* 0x000fc400020006ff */
[----:B------:R-:W-:Y:S02]  /*817a0*/  F2FP.F16.E4M3.UNPACK_B R22, R22 ;  /* 0x00000016ff16723e */ /* 0x000fe400020006ff */
[----:B------:R-:W-:Y:S01]  /*817b0*/  F2FP.F16.E4M3.UNPACK_B R23, R23 ;  /* 0x00000017ff17723e */ /* 0x000fe200020006ff */
[----:B------:R-:W5:Y:S04]  /*817c0*/  LDL.LU R2, [R1+0x478] ;  /* 0x0004780001027983 */ /* 0x000f680000300800 */
[----:B------:R-:W2:Y:S04]  /*817d0*/  LDL.LU R3, [R1+0x47c] ;  /* 0x00047c0001037983 */ /* 0x000ea80000300800 */
[----:B------:R-:W-:Y:S04]  /*817e0*/  STL.64 [R1+0x3618], R6 ;  /* 0x0036180601007387 */ /* 0x000fe80000100a00 */
[----:B------:R0:W-:Y:S04]  /*817f0*/  STL.64 [R1+0x3610], R4 ;  /* 0x0036100401007387 */ /* 0x0001e80000100a00 */
[----:B0-----:R-:W2:Y:S04]  /*81800*/  LDL.LU R4, [R1+0x1b0] ;  /* 0x0001b00001047983 */ /* 0x001ea80000300800 */
[----:B------:R-:W2:Y:S04]  /*81810*/  LDL.LU R5, [R1+0x1b4] ;  /* 0x0001b40001057983 */ /* 0x000ea80000300800 */
[----:B------:R-:W2:Y:S04]  /*81820*/  LDL.LU R6, [R1+0x1b8] ;  /* 0x0001b80001067983 */ /* 0x000ea80000300800 */
[----:B------:R-:W2:Y:S01]  /*81830*/  LDL.LU R7, [R1+0x1bc] ;  /* 0x0001bc0001077983 */ /* 0x000ea20000300800 */
[----:B----4-:R-:W-:-:S02]  /*81840*/  F2FP.F16.E4M3.UNPACK_B R28, R17.H1 ;  /* 0x00000011ff1c723e */ /* 0x010fc400030006ff */
[----:B---3--:R-:W-:Y:S01]  /*81850*/  HMMA.16816.F32 R16, R20, R18, R8 ;  /* 0x000000121410723c */ /* 0x008fe20000001808 */
[----:B------:R-:W3:Y:S04]  /*81860*/  LDL.LU.64 R10, [R1+0x3728] ;  /* 0x00372800010a7983 */ /* 0x000ee80000300a00 */
[----:B------:R-:W3:-:S15]  /*81870*/  LDL.LU.64 R8, [R1+0x3720] ;  /* 0x0037200001087983 */ /* 0x000ede0000300a00 */
[----:B------:R-:W-:-:S03]  /*81880*/  NOP ;  /* 0x0000000000007918 */ /* 0x000fc60000000000 */
[----:B------:R-:W-:Y:S04]  /*81890*/  STL.64 [R1+0x600], R16 ;  /* 0x0006001001007387 */ /* 0x000fe80000100a00 */
[----:B------:R0:W-:Y:S04]  /*818a0*/  STL.64 [R1+0x608], R18 ;  /* 0x0006081201007387 */ /* 0x0001e80000100a00 */
[----:B0-----:R-:W4:Y:S04]  /*818b0*/  LDL.LU.64 R18, [R1+0x3718] ;  /* 0x0037180001127983 */ /* 0x001f280000300a00 */
[----:B------:R-:W4:Y:S01]  /*818c0*/  LDL.LU.64 R16, [R1+0x3710] ;  /* 0x0037100001107983 */ /* 0x000f220000300a00 */
[----:B------:R-:W-:-:S02]  /*818d0*/  F2FP.F16.E4M3.UNPACK_B R29, R29.H1 ;  /* 0x0000001dff1d723e */ /* 0x000fc400030006ff */
[----:B-----5:R-:W-:Y:S02]  /*818e0*/  F2FP.F16.E4M3.UNPACK_B R2, R2.H1 ;  /* 0x00000002ff02723e */ /* 0x020fe400030006ff */
[----:B--2---:R-:W-:-:S03]  /*818f0*/  F2FP.F16.E4M3.UNPACK_B R3, R3.H1 ;  /* 0x00000003ff03723e */ /* 0x004fc600030006ff */
[----:B---3--:R-:W-:-:S15]  /*81900*/  HMMA.16816.F32 R8, R20, R28, R8 ;  /* 0x0000001c1408723c */ /* 0x008fde0000001808 */
[----:B------:R-:W-:-:S08]  /*81910*/  NOP ;  /* 0x0000000000007918 */ /* 0x000fd00000000000 */
[----:B------:R-:W-:Y:S04]  /*81920*/  STL.64 [R1+0x580], R8 ;  /* 0x0005800801007387 */ /* 0x000fe80000100a00 */
[----:B------:R0:W-:Y:S04]  /*81930*/  STL.64 [R1+0x588], R10 ;  /* 0x0005880a01007387 */ /* 0x0001e80000100a00 */
[----:B0-----:R-:W2:Y:S04]  /*81940*/  LDL.LU.64 R10, [R1+0x3708] ;  /* 0x00370800010a7983 */ /* 0x001ea80000300a00 */
[----:B------:R-:W2:Y:S04]  /*81950*/  LDL.LU.64 R8, [R1+0x3700] ;  /* 0x0037000001087983 */ /* 0x000ea80000300a00 */
[----:B------:R-:W3:Y:S01]  /*81960*/  LDL.LU R29, [R1+0x468] ;  /* 0x00046800011d7983 */ /* 0x000ee20000300800 */
[----:B----4-:R-:W-:-:S15]  /*81970*/  HMMA.16816.F32 R16, R20, R2, R16 ;  /* 0x000000021410723c */ /* 0x010fde0000001810 */
[----:B------:R-:W-:-:S08]  /*81980*/  NOP ;  /* 0x0000000000007918 */ /* 0x000fd00000000000 */
[----:B------:R-:W-:Y:S04]  /*81990*/  STL.64 [R1+0x680], R16 ;  /* 0x0006801001007387 */ /* 0x000fe80000100a00 */
[----:B------:R0:W-:Y:S04]  /*819a0*/  STL.64 [R1+0x688], R18 ;  /* 0x0006881201007387 */ /* 0x0001e80000100a00 */
[----:B0-----:R-:W4:Y:S04]  /*819b0*/  LDL.LU.64 R18, [R1+0x36f8] ;  /* 0x0036f80001127983 */ /* 0x001f280000300a00 */
[----:B------:R-:W4:Y:S01]  /*819c0*/  LDL.LU.64 R16, [R1+0x36f0] ;  /* 0x0036f00001107983 */ /* 0x000f220000300a00 */
[----:B------:R-:W-:-:S02]  /*819d0*/  F2FP.F16.E4M3.UNPACK_B R2, R24.H1 ;  /* 0x00000018ff02723e */ /* 0x000fc400030006ff */
[----:B------:R-:W-:Y:S02]  /*819e0*/  F2FP.F16.E4M3.UNPACK_B R3, R25.H1 ;  /* 0x00000019ff03723e */ /* 0x000fe400030006ff */
[----:B---3--:R-:W-:Y:S02]  /*819f0*/  F2FP.F16.E4M3.UNPACK_B R28, R29.H1 ;  /* 0x0000001dff1c723e */ /* 0x008fe400030006ff */
[----:B------:R-:W-:-:S07]  /*81a00*/  F2FP.F16.E4M3.UNPACK_B R29, R0.H1 ;  /* 0x00000000ff1d723e */ /* 0x000fce00030006ff */
[----:B------:R-:W-:-:S15]  /*81a10*/  HMMA.16816.F32 R4, R20, R28, R4 ;  /* 0x0000001c1404723c */ /* 0x000fde0000001804 */
[----:B------:R-:W-:-:S08]  /*81a20*/  NOP ;  /* 0x0000000000007918 */ /* 0x000fd00000000000 */
[----:B------:R-:W-:Y:S04]  /*81a30*/  STL.64 [R1+0x570], R4 ;  /* 0x0005700401007387 */ /* 0x000fe80000100a00 */
[----:B------:R2:W-:Y:S02]  /*81a40*/  STL.64 [R1+0x578], R6 ;  /* 0x0005780601007387 */ /* 0x0005e40000100a00 */
[----:B--2---:R-:W-:Y:S01]  /*81a50*/  HMMA.16816.F32 R4, R20, R2, R8 ;  /* 0x000000021404723c */ /* 0x004fe20000001808 */
[----:B------:R-:W-:Y:S02]  /*81a60*/  F2FP.F16.E4M3.UNPACK_B R28, R26.H1 ;  /* 0x0000001aff1c723e */ /* 0x000fe400030006ff */
[----:B------:R-:W-:-:S15]  /*81a70*/  F2FP.F16.E4M3.UNPACK_B R29, R27.H1 ;  /* 0x0000001bff1d723e */ /* 0x000fde00030006ff */
[----:B------:R-:W-:-:S05]  /*81a80*/  NOP ;  /* 0x0000000000007918 */ /* 0x000fca0000000000 */
[----:B------:R-:W-:Y:S04]  /*81a90*/  STL.64 [R1+0x670], R4 ;  /* 0x0006700401007387 */ /* 0x000fe80000100a00 */
[----:B------:R4:W-:Y:S02]  /*81aa0*/  STL.64 [R1+0x678], R6 ;  /* 0x0006780601007387 */ /* 0x0009e40000100a00 */
[----:B----4-:R-:W-:-:S15]  /*81ab0*/  HMMA.16816.F32 R4, R20, R28, R16 ;  /* 0x0000001c1404723c */ /* 0x010fde0000001810 */
[----:B------:R-:W-:-:S08]  /*81ac0*/  NOP ;  /* 0x0000000000007918 */ /* 0x000fd00000000000 */
        /* <DEDUP_REMOVED lines=58> */
[----:B------:R-:W4:Y:S04]  /*81e70*/  LDL.LU R25, [R1+0x124] ;  /* 0x0001240001197983 */ /* 0x000f280000300800 */
[----:B------:R-:W4:Y:S04]  /*81e80*/  LDL.LU R26, [R1+0x128] ;  /* 0x00012800011a7983 */ /* 0x000f280000300800 */
        /* <DEDUP_REMOVED lines=10> */
[----:B------:R-:W-:-:S03]  /*81f30*/  F2FP.F16.E4M3.UNPACK_B R28, R14.H1 ;  /* 0x0000000eff1c723e */ /* 0x000fc600030006ff */
[----:B------:R-:W5:Y:S01]  /*81f40*/  LDL.LU R13, [R1+0xe4] ;  /* 0x0000e400010d7983 */ /* 0x000f620000300800 */
[----:B------:R-:W-:-:S03]  /*81f50*/  F2FP.F16.E4M3.UNPACK_B R29, R15.H1 ;  /* 0x0000000fff1d723e */ /* 0x000fc600030006ff */
        /* <DEDUP_REMOVED lines=17> */
[----:B----4-:R-:W-:Y:S01]  /*82070*/  F2FP.F16.E4M3.UNPACK_B R3, R3.H1 ;  /* 0x00000003ff03723e */ /* 0x010fe200030006ff */
[----:B------:R-:W3:Y:S04]  /*82080*/  LDL.LU R28, [R1+0x3f8] ;  /* 0x0003f800011c7983 */ /* 0x000ee80000300800 */
[----:B------:R-:W4:Y:S02]  /*82090*/  LDL.LU R29, [R1+0x3fc] ;  /* 0x0003fc00011d7983 */ /* 0x000f240000300800 */
        /* <DEDUP_REMOVED lines=35> */
[----:B------:R-:W2:Y:S04]  /*822d0*/  LDL.LU.64 R8, [R1+0x3690] ;  /* 0x0036900001087983 */ /* 0x000ea80000300a00 */
[----:B------:R-:W5:Y:S01]  /*822e0*/  LDL.LU R29, [R1+0x3a8] ;  /* 0x0003a800011d7983 */ /* 0x000f620000300800 */
[----:B---3--:R-:W-:-:S02]  /*822f0*/  F2FP.F16.E4M3.UNPACK_B R2, R2.H1 ;  /* 0x00000002ff02723e */ /* 0x008fc400030006ff */
[----:B----4-:R-:W-:-:S07]  /*82300*/  F2FP.F16.E4M3.UNPACK_B R3, R3.H1 ;  /* 0x00000003ff03723e */ /* 0x010fce00030006ff */
[----:B------:R-:W-:-:S15]  /*82310*/  HMMA.16816.F32 R24, R20, R2, R24 ;  /* 0x000000021418723c */ /* 0x000fde0000001818 */
[----:B------:R-:W-:-:S08]  /*82320*/  NOP ;  /* 0x0000000000007918 */ /* 0x000fd00000000000 */
[----:B------:R-:W-:Y:S04]  /*82330*/  STL.64 [R1+0x540], R24 ;  /* 0x0005401801007387 */ /* 0x000fe80000100a00 */
[----:B------:R0:W-:Y:S04]  /*82340*/  STL.64 [R1+0x548], R26 ;  /* 0x0005481a01007387 */ /* 0x0001e80000100a00 */
[----:B0-----:R-:W3:Y:S04]  /*82350*/  LDL.LU.64 R26, [R1+0x3688] ;  /* 0x00368800011a7983 */ /* 0x001ee80000300a00 */
[----:B------:R-:W3:Y:S01]  /*82360*/  LDL.LU.64 R24, [R1+0x3680] ;  /* 0x0036800001187983 */ /* 0x000ee20000300a00 */
[----:B-----5:R-:W-:-:S02]  /*82370*/  F2FP.F16.E4M3.UNPACK_B R28, R29.H1 ;  /* 0x0000001dff1c723e */ /* 0x020fc400030006ff */
[----:B------:R-:W-:-:S07]  /*82380*/  F2FP.F16.E4M3.UNPACK_B R29, R4.H1 ;  /* 0x00000004ff1d723e */ /* 0x000fce00030006ff */
[----:B--2---:R-:W-:-:S15]  /*82390*/  HMMA.16816.F32 R8, R20, R28, R8 ;  /* 0x0000001c1408723c */ /* 0x004fde0000001808 */
[----:B------:R-:W-:-:S08]  /*823a0*/  NOP ;  /* 0x0000000000007918 */ /* 0x000fd00000000000 */
[----:B------:R-:W-:Y:S04]  /*823b0*/  STL.64 [R1+0x5c0], R8 ;  /* 0x0005c00801007387 */ /* 0x000fe80000100a00 */
[----:B------:R0:W-:Y:S04]  /*823c0*/  STL.64 [R1+0x5c8], R10 ;  /* 0x0005c80a01007387 */ /* 0x0001e80000100a00 */
[----:B0-----:R-:W2:Y:S04]  /*823d0*/  LDL.LU.64 R10, [R1+0x3678] ;  /* 0x00367800010a7983 */ /* 0x001ea80000300a00 */
[----:B------:R-:W2:Y:S01]  /*823e0*/  LDL.LU.64 R8, [R1+0x3670] ;  /* 0x0036700001087983 */ /* 0x000ea20000300a00 */
[----:B------:R-:W-:-:S02]  /*823f0*/  F2FP.F16.E4M3.UNPACK_B R2, R5.H1 ;  /* 0x00000005ff02723e */ /* 0x000fc400030006ff */
[----:B------:R-:W-:Y:S02]  /*82400*/  F2FP.F16.E4M3.UNPACK_B R3, R6.H1 ;  /* 0x00000006ff03723e */ /* 0x000fe400030006ff */
[----:B------:R-:W-:-:S05]  /*82410*/  F2FP.F16.E4M3.UNPACK_B R28, R7.H1 ;  /* 0x00000007ff1c723e */ /* 0x000fca00030006ff */
[----:B---3--:R-:W-:Y:S01]  /*82420*/  HMMA.16816.F32 R4, R20, R2, R24 ;  /* 0x000000021404723c */ /* 0x008fe20000001818 */
[----:B------:R-:W-:-:S15]  /*82430*/  F2FP.F16.E4M3.UNPACK_B R29, R0.H1 ;  /* 0x00000000ff1d723e */ /* 0x000fde00030006ff */
[----:B------:R-:W-:-:S07]  /*82440*/  NOP ;  /* 0x0000000000007918 */ /* 0x000fce0000000000 */
        /* <DEDUP_REMOVED lines=9> */
[----:B0-----:R-:W-:-:S15]  /*824e0*/  HMMA.16816.F32 R4, R20, R2, R12 ;  /* 0x000000021404723c */ /* 0x001fde000000180c */
[----:B------:R-:W-:-:S08]  /*824f0*/  NOP ;  /* 0x0000000000007918 */ /* 0x000fd00000000000 */
        /* <DEDUP_REMOVED lines=110> */
[----:B------:R-:W5:Y:S01]  /*82be0*/  LDL.LU R3, [R1+0x328] ;  /* 0x0003280001037983 */ /* 0x000f620000300800 */
[----:B---3--:R-:W-:-:S02]  /*82bf0*/  F2FP.F16.E4M3.UNPACK_B R28, R28.H1 ;  /* 0x0000001cff1c723e */ /* 0x008fc400030006ff */
[----:B----4-:R-:W-:-:S07]  /*82c00*/  F2FP.F16.E4M3.UNPACK_B R29, R29.H1 ;  /* 0x0000001dff1d723e */ /* 0x010fce00030006ff */
[C---:B--2---:R-:W-:Y:S01]  /*82c10*/  HMMA.16816.F32 R24, R20.reuse, R28, R24 ;  /* 0x0000001c1418723c */ /* 0x044fe20000001818 */
[----:B-----5:R-:W-:Y:S02]  /*82c20*/  F2FP.F16.E4M3.UNPACK_B R2, R3.H1 ;  /* 0x00000003ff02723e */ /* 0x020fe400030006ff */
[----:B------:R-:W-:Y:S02]  /*82c30*/  F2FP.F16.E4M3.UNPACK_B R3, R0.H1 ;  /* 0x00000000ff03723e */ /* 0x000fe400030006ff */
[----:B------:R-:W0:Y:S05]  /*82c40*/  LDC R0, c[0x0][0x230] ;  /* 0x00008c00ff007b82 */ /* 0x000e2a0000000800 */
[----:B------:R-:W-:-:S13]  /*82c50*/  HMMA.16816.F32 R8, R20, R2, R8 ;  /* 0x000000021408723c */ /* 0x000fda0000001808 */
[----:B------:R-:W-:Y:S04]  /*82c60*/  STL.64 [R1+0x610], R24 ;  /* 0x0006101801007387 */ /* 0x000fe80000100a00 */
[----:B------:R1:W-:Y:S04]  /*82c70*/  STL.64 [R1+0x618], R26 ;  /* 0x0006181a01007387 */ /* 0x0003e80000100a00 */
[----:B-1----:R-:W2:Y:S04]  /*82c80*/  LDL.LU.64 R26, [R1+0x3608] ;  /* 0x00360800011a7983 */ /* 0x002ea80000300a00 */
[----:B------:R-:W2:Y:S04]  /*82c90*/  LDL.LU.64 R24, [R1+0x3600] ;  /* 0x0036000001187983 */ /* 0x000ea80000300a00 */
[----:B------:R-:W3:Y:S04]  /*82ca0*/  LDL.LU R28, [R1+0x2f8] ;  /* 0x0002f800011c7983 */ /* 0x000ee80000300800 */
[----:B------:R-:W4:Y:S04]  /*82cb0*/  LDL.LU R29, [R1+0x2fc] ;  /* 0x0002fc00011d7983 */ /* 0x000f280000300800 */
[----:B------:R-:W-:Y:S04]  /*82cc0*/  STL.64 [R1+0x590], R8 ;  /* 0x0005900801007387 */ /* 0x000fe80000100a00 */
[----:B------:R1:W-:Y:S04]  /*82cd0*/  STL.64 [R1+0x598], R10 ;  /* 0x0005980a01007387 */ /* 0x0003e80000100a00 */
[----:B-1----:R-:W5:Y:S04]  /*82ce0*/  LDL.LU.64 R10, [R1+0x35f8] ;  /* 0x0035f800010a7983 */ /* 0x002f680000300a00 */
        /* <DEDUP_REMOVED lines=20> */
[----:B------:R-:W2:Y:S01]  /*82e30*/  LDL.LU R3, [R1+0x2cc] ;  /* 0x0002cc0001037983 */ /* 0x000ea20000300800 */
[----:B---3--:R-:W-:-:S02]  /*82e40*/  F2FP.F16.E4M3.UNPACK_B R28, R28.H1 ;  /* 0x0000001cff1c723e */ /* 0x008fc400030006ff */
[----:B----4-:R-:W-:-:S07]  /*82e50*/  F2FP.F16.E4M3.UNPACK_B R29, R29.H1 ;  /* 0x0000001dff1d723e */ /* 0x010fce00030006ff */
[----:B-----5:R-:W-:Y:S01]  /*82e60*/  HMMA.16816.F32 R12, R20, R28, R12 ;  /* 0x0000001c140c723c */ /* 0x020fe2000000180c */
[----:B--2---:R-:W-:Y:S02]  /*82e70*/  F2FP.F16.E4M3.UNPACK_B R2, R2.H1 ;  /* 0x00000002ff02723e */ /* 0x004fe400030006ff */
[----:B------:R-:W-:-:S07]  /*82e80*/  F2FP.F16.E4M3.UNPACK_B R3, R3.H1 ;  /* 0x00000003ff03723e */ /* 0x000fce00030006ff */
[----:B------:R-:W-:-:S13]  /*82e90*/  HMMA.16816.F32 R16, R20, R2, R16 ;  /* 0x000000021410723c */ /* 0x000fda0000001810 */
[----:B------:R1:W-:Y:S04]  /*82ea0*/  STL.64 [R1+0x1c0], R12 ;  /* 0x0001c00c01007387 */ /* 0x0003e80000100a00 */
[----:B------:R2:W-:Y:S04]  /*82eb0*/  STL.64 [R1+0x1c8], R14 ;  /* 0x0001c80e01007387 */ /* 0x0005e80000100a00 */
[----:B-1----:R-:W3:Y:S04]  /*82ec0*/  LDL.LU R12, [R1+0x2b8] ;  /* 0x0002b800010c7983 */ /* 0x002ee80000300800 */
[----:B------:R-:W4:Y:S04]  /*82ed0*/  LDL.LU R13, [R1+0x2bc] ;  /* 0x0002bc00010d7983 */ /* 0x000f280000300800 */
[----:B------:R-:W5:Y:S04]  /*82ee0*/  LDL.LU R28, [R1+0x2fcc] ;  /* 0x002fcc00011c7983 */ /* 0x000f680000300800 */
[----:B------:R-:W5:Y:S04]  /*82ef0*/  LDL.LU R29, [R1+0x2fc4] ;  /* 0x002fc400011d7983 */ /* 0x000f680000300800 */
[----:B--2---:R-:W2:Y:S04]  /*82f00*/  LDL.LU R14, [R1+0x32b4] ;  /* 0x0032b400010e7983 */ /* 0x004ea80000300800 */
[----:B------:R-:W2:Y:S04]  /*82f10*/  LDL.LU R15, [R1+0x2fbc] ;  /* 0x002fbc00010f7983 */ /* 0x000ea80000300800 */
[----:B------:R1:W-:Y:S04]  /*82f20*/  STL.64 [R1+0x1b0], R16 ;  /* 0x0001b01001007387 */ /* 0x0003e80000100a00 */
[----:B------:R0:W-:Y:S04]  /*82f30*/  STL.64 [R1+0x1b8], R18 ;  /* 0x0001b81201007387 */ /* 0x0001e80000100a00 */
[----:B-1----:R-:W5:Y:S04]  /*82f40*/  LDL.LU R16, [R1+0x2a8] ;  /* 0x0002a80001107983 */ /* 0x002f680000300800 */
[----:B------:R-:W2:Y:S04]  /*82f50*/  LDL.LU R17, [R1+0x2ac] ;  /* 0x0002ac0001117983 */ /* 0x000ea80000300800 */
[----:B0-----:R-:W2:Y:S04]  /*82f60*/  LDL.LU R18, [R1+0x298] ;  /* 0x0002980001127983 */ /* 0x001ea80000300800 */
[----:B------:R-:W2:Y:S01]  /*82f70*/  LDL.LU R19, [R1+0x29c] ;  /* 0x00029c0001137983 */ /* 0x000ea20000300800 */
[----:B------:R-:W-:Y:S01]  /*82f80*/  VIADD R0, R0, 0x7f ;  /* 0x0000007f00007836 */ /* 0x000fe20000000000 */
[----:B------:R-:W-:-:S02]  /*82f90*/  USHF.L.U32 UR5, UR11, 0x7, URZ ;  /* 0x000000070b057899 */ /* 0x000fc4000800063f */
[----:B------:R-:W-:Y:S01]  /*82fa0*/  UIADD3 UR4, UR4, 0x1, URZ ;  /* 0x0000000104047890 */ /* 0x000fe2000fffe03f */
[----:B---3--:R-:W-:Y:S02]  /*82fb0*/  F2FP.F16.E4M3.UNPACK_B R12, R12.H1 ;  /* 0x0000000cff0c723e */ /* 0x008fe400030006ff */
[----:B----4-:R-:W-:-:S07]  /*82fc0*/  F2FP.F16.E4M3.UNPACK_B R13, R13.H1 ;  /* 0x0000000dff0d723e */ /* 0x010fce00030006ff */
[----:B------:R-:W-:Y:S01]  /*82fd0*/  HMMA.16816.F32 R8, R20, R12, R8 ;  /* 0x0000000c1408723c */ /* 0x000fe20000001808 */
[----:B-----5:R-:W-:Y:S02]  /*82fe0*/  F2FP.F16.E4M3.UNPACK_B R2, R16.H1 ;  /* 0x00000010ff02723e */ /* 0x020fe400030006ff */
[----:B--2---:R-:W-:-:S15]  /*82ff0*/  F2FP.F16.E4M3.UNPACK_B R3, R17.H1 ;  /* 0x00000011ff03723e */ /* 0x004fde00030006ff */
[----:B------:R-:W-:-:S05]  /*83000*/  NOP ;  /* 0x0000000000007918 */ /* 0x000fca0000000000 */
[----:B------:R0:W-:Y:S02]  /*83010*/  STL.64 [R1+0x160], R8 ;  /* 0x0001600801007387 */ /* 0x0001e40000100a00 */
[----:B0-----:R-:W-:Y:S02]  /*83020*/  F2FP.F16.E4M3.UNPACK_B R8, R18.H1 ;  /* 0x00000012ff08723e */ /* 0x001fe400030006ff */
[----:B------:R-:W-:Y:S02]  /*83030*/  F2FP.F16.E4M3.UNPACK_B R9, R19.H1 ;  /* 0x00000013ff09723e */ /* 0x000fe400030006ff */
[C---:B------:R-:W-:Y:S06]  /*83040*/  HMMA.16816.F32 R16, R20.reuse, R2, R24 ;  /* 0x000000021410723c */ /* 0x040fec0000001818 */
[----:B------:R-:W-:Y:S01]  /*83050*/  HMMA.16816.F32 R4, R20, R8, R4 ;  /* 0x000000081404723c */ /* 0x000fe20000001804 */
[----:B------:R0:W-:Y:S01]  /*83060*/  STL.64 [R1+0x168], R10 ;  /* 0x0001680a01007387 */ /* 0x0001e20000100a00 */
[----:B------:R-:W-:-:S02]  /*83070*/  IADD3 R28, P3, R28, UR5, RZ ;  /* 0x000000051c1c7c10 */ /* 0x000fc4000ff7e0ff */
[----:B0-----:R-:W-:-:S04]  /*83080*/  SHF.R.S32.HI R10, RZ, 0x1f, R0 ;  /* 0x0000001fff0a7819 */ /* 0x001fc80000011400 */
[----:B------:R-:W-:-:S04]  /*83090*/  LEA.HI R0, R10, R0, RZ, 0x7 ;  /* 0x000000000a007211 */ /* 0x000fc800078f38ff */
[----:B------:R-:W-:-:S05]  /*830a0*/  SHF.R.S32.HI R0, RZ, 0x7, R0 ;  /* 0x00000007ff007819 */ /* 0x000fca0000011400 */
[----:B------:R-:W-:Y:S04]  /*830b0*/  STL.64 [R1+0x120], R16 ;  /* 0x0001201001007387 */ /* 0x000fe80000100a00 */
[----:B------:R-:W-:Y:S04]  /*830c0*/  STL.64 [R1+0x128], R18 ;  /* 0x0001281201007387 */ /* 0x000fe80000100a00 */
[----:B------:R-:W-:Y:S04]  /*830d0*/  STL.64 [R1+0x170], R4 ;  /* 0x0001700401007387 */ /* 0x000fe80000100a00 */
[----:B------:R-:W-:Y:S01]  /*830e0*/  STL.64 [R1+0x178], R6 ;  /* 0x0001780601007387 */ /* 0x000fe20000100a00 */
[----:B------:R-:W-:-:S03]  /*830f0*/  ISETP.NE.U32.AND P0, PT, R0, UR4, PT ;  /* 0x0000000400007c0c */ /* 0x000fc6000bf05070 */
[----:B------:R-:W-:Y:S04]  /*83100*/  STL [R1+0x2fcc], R28 ;  /* 0x002fcc1c01007387 */ /* 0x000fe80000100800 */
[----:B------:R-:W2:Y:S01]  /*83110*/  LDL.LU R0, [R1+0x32a0] ;  /* 0x0032a00001007983 */ /* 0x000ea20000300800 */
[----:B------:R-:W-:Y:S01]  /*83120*/  USHF.L.U32 UR6, UR12, 0x7, URZ ;  /* 0x000000070c067899 */ /* 0x000fe2000800063f */
[----:B------:R-:W-:-:S05]  /*83130*/  IADD3 R29, P4, R29, UR5, RZ ;  /* 0x000000051d1d7c10 */ /* 0x000fca000ff9e0ff */
[----:B------:R-:W-:Y:S01]  /*83140*/  IADD3 R14, P2, R14, UR6, RZ ;  /* 0x000000060e0e7c10 */ /* 0x000fe2000ff5e0ff */
[----:B------:R-:W-:Y:S04]  /*83150*/  STL [R1+0x2fc4], R29 ;  /* 0x002fc41d01007387 */ /* 0x000fe80000100800 */
[----:B--2---:R0:W-:Y:S04]  /*83160*/  STL [R1+0x35c4], R0 ;  /* 0x0035c40001007387 */ /* 0x0041e80000100800 */
[----:B------:R-:W-:Y:S04]  /*83170*/  STL [R1+0x32b4], R14 ;  /* 0x0032b40e01007387 */ /* 0x000fe80000100800 */
[----:B0-----:R-:W2:Y:S01]  /*83180*/  LDL.LU R0, [R1+0x334c] ;  /* 0x00334c0001007983 */ /* 0x001ea20000300800 */
[----:B------:R-:W-:-:S05]  /*83190*/  IADD3 R15, P1, R15, UR5, RZ ;  /* 0x000000050f0f7c10 */ /* 0x000fca000ff3e0ff */
[----:B------:R-:W-:Y:S04]  /*831a0*/  STL [R1+0x2fbc], R15 ;  /* 0x002fbc0f01007387 */ /* 0x000fe80000100800 */
[----:B--2---:R0:W-:Y:S04]  /*831b0*/  STL [R1+0x35c8], R0 ;  /* 0x0035c80001007387 */ /* 0x0041e80000100800 */
[----:B0-----:R-:W2:Y:S04]  /*831c0*/  LDL.LU R0, [R1+0x32f4] ;  /* 0x0032f40001007983 */ /* 0x001ea80000300800 */
[----:B------:R-:W3:Y:S04]  /*831d0*/  LDL.LU R20, [R1+0x2fb4] ;  /* 0x002fb40001147983 */ /* 0x000ee80000300800 */
[----:B------:R-:W4:Y:S04]  /*831e0*/  LDL.LU R21, [R1+0x32d4] ;  /* 0x0032d40001157983 */ /* 0x000f280000300800 */
[----:B------:R-:W5:Y:S04]  /*831f0*/  LDL.LU R22, [R1+0x2fc8] ;  /* 0x002fc80001167983 */ /* 0x000f680000300800 */
        /* <DEDUP_REMOVED lines=25> */
[----:B--2---:R-:W-:-:S05]  /*83390*/  IADD3 R0, P6, R0, UR6, RZ ;  /* 0x0000000600007c10 */ /* 0x004fca000ffde0ff */
[----:B------:R0:W-:Y:S04]  /*833a0*/  STL [R1+0x32f4], R0 ;  /* 0x0032f40001007387 */ /* 0x0001e80000100800 */
[----:B0-----:R-:W2:Y:S02]  /*833b0*/  LDL.LU R0, [R1+0x35c8] ;  /* 0x0035c80001007983 */ /* 0x001ea40000300800 */
[----:B--2---:R-:W-:-:S05]  /*833c0*/  IADD3 R0, P5, R0, UR6, RZ ;  /* 0x0000000600007c10 */ /* 0x004fca000ffbe0ff */
[----:B------:R0:W-:Y:S04]  /*833d0*/  STL [R1+0x334c], R0 ;  /* 0x00334c0001007387 */ /* 0x0001e80000100800 */
[----:B0-----:R-:W2:Y:S01]  /*833e0*/  LDL.LU R0, [R1+0x35c4] ;  /* 0x0035c40001007983 */ /* 0x001ea20000300800 */
[----:B------:R-:W-:Y:S02]  /*833f0*/  USHF.R.S32.HI UR7, URZ, 0x1f, UR6 ;  /* 0x0000001f3f077899 */ /* 0x000fe40008011406 */
[----:B------:R-:W-:-:S04]  /*83400*/  USHF.R.S32.HI UR13, URZ, 0x1f, UR5 ;  /* 0x0000001f3f0d7899 */ /* 0x000fc80008011405 */
[----:B----4-:R-:W-:Y:S02]  /*83410*/  IADD3.X R21, R21, UR7, RZ, P6, !PT ;  /* 0x0000000715157c10 */ /* 0x010fe4000b7fe4ff */
[----:B-----5:R-:W-:Y:S02]  /*83420*/  IADD3 R22, P6, R22, UR5, RZ ;  /* 0x0000000516167c10 */ /* 0x020fe4000ffde0ff */
[----:B---3--:R-:W-:Y:S02]  /*83430*/  IADD3.X R23, R23, UR7, RZ, P5, !PT ;  /* 0x0000000717177c10 */ /* 0x008fe4000affe4ff */
[----:B------:R-:W-:Y:S02]  /*83440*/  IADD3 R8, P5, R8, UR5, RZ ;  /* 0x0000000508087c10 */ /* 0x000fe4000ffbe0ff */
[----:B------:R-:W-:Y:S02]  /*83450*/  IADD3.X R9, R9, UR13, RZ, P3, !PT ;  /* 0x0000000d09097c10 */ /* 0x000fe40009ffe4ff */
[----:B------:R-:W-:-:S02]  /*83460*/  IADD3 R4, P3, R4, UR5, RZ ;  /* 0x0000000504047c10 */ /* 0x000fc4000ff7e0ff */
[----:B------:R-:W-:Y:S02]  /*83470*/  IADD3.X R5, R5, UR13, RZ, P6, !PT ;  /* 0x0000000d05057c10 */ /* 0x000fe4000b7fe4ff */
[----:B------:R-:W-:Y:S02]  /*83480*/  IADD3 R6, P6, R6, UR5, RZ ;  /* 0x0000000506067c10 */ /* 0x000fe4000ffde0ff */
[----:B------:R-:W-:Y:S02]  /*83490*/  IADD3.X R7, R7, UR13, RZ, P4, !PT ;  /* 0x0000000d07077c10 */ /* 0x000fe4000a7fe4ff */
        /* <DEDUP_REMOVED lines=11> */
[----:B--2---:R-:W-:Y:S02]  /*83550*/  IADD3.X R0, R0, UR7, RZ, P2, !PT ;  /* 0x0000000700007c10 */ /* 0x004fe400097fe4ff */
[----:B------:R-:W-:-:S03]  /*83560*/  IADD3 R20, P2, R20, UR5, RZ ;  /* 0x0000000514147c10 */ /* 0x000fc6000ff5e0ff */
[----:B------:R0:W-:Y:S04]  /*83570*/  STL [R1+0x32a0], R0 ;  /* 0x0032a00001007387 */ /* 0x0001e80000100800 */
        /* <DEDUP_REMOVED lines=13> */
[----:B------:R-:W-:-:S03]  /*83650*/  IADD3.X R12, R12, UR13, RZ, P2, !PT ;  /* 0x0000000d0c0c7c10 */ /* 0x000fc600097fe4ff */
[----:B------:R-:W-:Y:S01]  /*83660*/  STL [R1+0x1268], R24 ;  /* 0x0012681801007387 */ /* 0x000fe20000100800 */
[----:B------:R-:W-:-:S03]  /*83670*/  IADD3 R13, P2, R13, UR5, RZ ;  /* 0x000000050d0d7c10 */ /* 0x000fc6000ff5e0ff */
        /* <DEDUP_REMOVED lines=12> */
[----:B------:R-:W-:Y:S04]  /*83740*/  STL [R1+0x2f54], R28 ;  /* 0x002f541c01007387 */ /* 0x000fe80000100800 */
[----:B0-----:R-:W2:Y:S01]  /*83750*/  LDL.LU R0, [R1+0x2f6c] ;  /* 0x002f6c0001007983 */ /* 0x001ea20000300800 */
[----:B------:R-:W-:-:S02]  /*83760*/  IADD3.X R29, R29, UR13, RZ, P6, !PT ;  /* 0x0000000d1d1d7c10 */ /* 0x000fc4000b7fe4ff */
[----:B------:R-:W-:-:S03]  /*83770*/  IADD3 R14, P6, R14, UR5, RZ ;  /* 0x000000050e0e7c10 */ /* 0x000fc6000ffde0ff */
[----:B------:R-:W-:Y:S04]  /*83780*/  STL [R1+0x2f90], R29 ;  /* 0x002f901d01007387 */ /* 0x000fe80000100800 */
[----:B--2---:R0:W-:Y:S04]  /*83790*/  STL [R1+0x35bc], R0 ;  /* 0x0035bc0001007387 */ /* 0x0041e80000100800 */
[----:B------:R-:W-:Y:S04]  /*837a0*/  STL [R1+0x2f7c], R14 ;  /* 0x002f7c0e01007387 */ /* 0x000fe80000100800 */
[----:B0-----:R-:W2:Y:S01]  /*837b0*/  LDL.LU R0, [R1+0x2f80] ;  /* 0x002f800001007983 */ /* 0x001ea20000300800 */
[----:B------:R-:W-:-:S05]  /*837c0*/  IADD3.X R15, R15, UR13, RZ, P5, !PT ;  /* 0x0000000d0f0f7c10 */ /* 0x000fca000affe4ff */
[----:B------:R-:W-:Y:S04]  /*837d0*/  STL [R1+0x2f88], R15 ;  /* 0x002f880f01007387 */ /* 0x000fe80000100800 */
        /* <DEDUP_REMOVED lines=30> */
[----:B--2---:R-:W-:-:S05]  /*839c0*/  IADD3 R0, P5, R0, UR5, RZ ;  /* 0x0000000500007c10 */ /* 0x004fca000ffbe0ff */
[----:B------:R0:W-:Y:S04]  /*839d0*/  STL [R1+0x2f44], R0 ;  /* 0x002f440001007387 */ /* 0x0001e80000100800 */
[----:B0-----:R-:W2:Y:S02]  /*839e0*/  LDL.LU R0, [R1+0x35c0] ;  /* 0x0035c00001007983 */ /* 0x001ea40000300800 */
[----:B--2---:R-:W-:-:S05]  /*839f0*/  IADD3.X R0, R0, UR13, RZ, P3, !PT ;  /* 0x0000000d00007c10 */ /* 0x004fca0009ffe4ff */
[----:B------:R0:W-:Y:S04]  /*83a00*/  STL [R1+0x2f80], R0 ;  /* 0x002f800001007387 */ /* 0x0001e80000100800 */
[----:B0-----:R-:W2:Y:S01]  /*83a10*/  LDL.LU R0, [R1+0x35bc] ;  /* 0x0035bc0001007983 */ /* 0x001ea20000300800 */
[----:B---3--:R-:W-:Y:S02]  /*83a20*/  IADD3.X R20, R20, UR13, RZ, P6, !PT ;  /* 0x0000000d14147c10 */ /* 0x008fe4000b7fe4ff */
[----:B----4-:R-:W-:Y:S02]  /*83a30*/  IADD3 R21, P6, R21, UR5, RZ ;  /* 0x0000000515157c10 */ /* 0x010fe4000ffde0ff */
[----:B-----5:R-:W-:Y:S02]  /*83a40*/  IADD3.X R22, R22, UR13, RZ, P4, !PT ;  /* 0x0000000d16167c10 */ /* 0x020fe4000a7fe4ff */
        /* <DEDUP_REMOVED lines=18> */
[----:B--2---:R-:W-:-:S04]  /*83b70*/  IADD3 R0, P3, R0, UR5, RZ ;  /* 0x0000000500007c10 */ /* 0x004fc8000ff7e0ff */
[----:B------:R-:W-:Y:S01]  /*83b80*/  IADD3.X R8, R8, UR13, RZ, P3, !PT ;  /* 0x0000000d08087c10 */ /* 0x000fe20009ffe4ff */
[----:B------:R0:W-:Y:S04]  /*83b90*/  STL [R1+0x2f6c], R0 ;  /* 0x002f6c0001007387 */ /* 0x0001e80000100800 */
[----:B------:R-:W-:Y:S01]  /*83ba0*/  STL [R1+0x2f78], R20 ;  /* 0x002f781401007387 */ /* 0x000fe20000100800 */
[----:B------:R-:W-:-:S03]  /*83bb0*/  IADD3 R9, P3, R9, UR5, RZ ;  /* 0x0000000509097c10 */ /* 0x000fc6000ff7e0ff */
        /* <DEDUP_REMOVED lines=26> */
[----:B0-----:R-:W2:Y:S01]  /*83d60*/  LDL.LU R0, [R1+0x2f20] ;  /* 0x002f200001007983 */ /* 0x001ea20000300800 */
[----:B------:R-:W-:-:S02]  /*83d70*/  IADD3 R29, P6, R29, UR5, RZ ;  /* 0x000000051d1d7c10 */ /* 0x000fc4000ffde0ff */
[----:B------:R-:W-:-:S03]  /*83d80*/  IADD3.X R14, R14, UR13, RZ, P4, !PT ;  /* 0x0000000d0e0e7c10 */ /* 0x000fc6000a7fe4ff */
        /* <DEDUP_REMOVED lines=36> */
[----:B--2---:R-:W-:-:S05]  /*83fd0*/  IADD3.X R0, R0, UR13, RZ, P3, !PT ;  /* 0x0000000d00007c10 */ /* 0x004fca0009ffe4ff */
[----:B------:R0:W-:Y:S04]  /*83fe0*/  STL [R1+0x1264], R0 ;  /* 0x0012640001007387 */ /* 0x0001e80000100800 */
[----:B0-----:R-:W2:Y:S02]  /*83ff0*/  LDL.LU R0, [R1+0x35b8] ;  /* 0x0035b80001007983 */ /* 0x001ea40000300800 */
[----:B--2---:R-:W-:-:S05]  /*84000*/  IADD3 R0, P3, R0, UR5, RZ ;  /* 0x0000000500007c10 */ /* 0x004fca000ff7e0ff */
[----:B------:R0:W-:Y:S04]  /*84010*/  STL [R1+0x2ee4], R0 ;  /* 0x002ee40001007387 */ /* 0x0001e80000100800 */
[----:B0-----:R-:W2:Y:S01]  /*84020*/  LDL.LU R0, [R1+0x35b4] ;  /* 0x0035b40001007983 */ /* 0x001ea20000300800 */
[----:B----4-:R-:W-:Y:S02]  /*84030*/  IADD3.X R21, R21, UR13, RZ, P4, !PT ;  /* 0x0000000d15157c10 */ /* 0x010fe4000a7fe4ff */
[----:B-----5:R-:W-:Y:S02]  /*84040*/  IADD3 R22, P4, R22, UR5, RZ ;  /* 0x0000000516167c10 */ /* 0x020fe4000ff9e0ff */
[----:B---3--:R-:W-:Y:S02]  /*84050*/  IADD3.X R23, R23, UR13, RZ, P2, !PT ;  /* 0x0000000d17177c10 */ /* 0x008fe400097fe4ff */
        /* <DEDUP_REMOVED lines=17> */
[----:B--2---:R-:W-:Y:S02]  /*84170*/  IADD3.X R0, R0, UR13, RZ, P1, !PT ;  /* 0x0000000d00007c10 */ /* 0x004fe40008ffe4ff */
[----:B------:R-:W-:-:S03]  /*84180*/  IADD3 R20, P1, R20, UR5, RZ ;  /* 0x0000000514147c10 */ /* 0x000fc6000ff3e0ff */
[----:B------:R0:W-:Y:S04]  /*84190*/  STL [R1+0x2f20], R0 ;  /* 0x002f200001007387 */ /* 0x0001e80000100800 */
        /* <DEDUP_REMOVED lines=95> */
[----:B--2---:R-:W-:-:S05]  /*84790*/  IADD3 R0, P1, R0, UR5, RZ ;  /* 0x0000000500007c10 */ /* 0x004fca000ff3e0ff */
        /* <DEDUP_REMOVED lines=6108> */
[----:B--2---:R-:W-:-:S05]  /*9c560*/  IADD3 R0, P3, R0, UR6, RZ ;  /* 0x0000000600007c10 */ /* 0x004fca000ff7e0ff */
[----:B------:R0:W-:Y:S04]  /*9c570*/  STL [R1+0x327c], R0 ;  /* 0x00327c0001007387 */ /* 0x0001e80000100800 */
        /* <DEDUP_REMOVED lines=92> */
[----:B------:R-:W-:Y:S02]  /*9cb40*/  IADD3 R17, P6, R17, UR6, RZ ;  /* 0x0000000611117c10 */ /* 0x000fe4000ffde0ff */
[----:B------:R-:W-:Y:S02]  /*9cb50*/  IADD3.X R18, R18, UR13, RZ, P1, !PT ;  /* 0x0000000d12127c10 */ /* 0x000fe40008ffe4ff */
[----:B------:R-:W-:Y:S02]  /*9cb60*/  IADD3.X R19, R19, UR7, RZ, P2, !PT ;  /* 0x0000000713137c10 */ /* 0x000fe400097fe4ff */
[----:B------:R-:W-:Y:S02]  /*9cb70*/  IADD3.X R29, R29, UR7, RZ, P5, !PT ;  /* 0x000000071d1d7c10 */ /* 0x000fe4000affe4ff */
[----:B------:R-:W-:Y:S02]  /*9cb80*/  IADD3.X R15, R15, UR7, RZ, P6, !PT ;  /* 0x000000070f0f7c10 */ /* 0x000fe4000b7fe4ff */
[----:B------:R-:W-:-:S02]  /*9cb90*/  IADD3.X R14, R14, UR7, RZ, P4, !PT ;  /* 0x000000070e0e7c10 */ /* 0x000fc4000a7fe4ff */
[----:B--2---:R-:W-:Y:S02]  /*9cba0*/  IADD3.X R0, R0, UR7, RZ, P3, !PT ;  /* 0x0000000700007c10 */ /* 0x004fe40009ffe4ff */
[----:B------:R-:W-:-:S03]  /*9cbb0*/  IADD3 R20, P3, R20, UR6, RZ ;  /* 0x0000000614147c10 */ /* 0x000fc6000ff7e0ff */
[----:B------:R0:W-:Y:S04]  /*9cbc0*/  STL [R1+0x32c0], R0 ;  /* 0x0032c00001007387 */ /* 0x0001e80000100800 */
[----:B------:R0:W-:Y:S04]  /*9cbd0*/  STL [R1+0x330c], R20 ;  /* 0x00330c1401007387 */ /* 0x0001e80000100800 */
[----:B------:R0:W-:Y:S04]  /*9cbe0*/  STL [R1+0x32c8], R21 ;  /* 0x0032c81501007387 */ /* 0x0001e80000100800 */
[----:B------:R0:W-:Y:S01]  /*9cbf0*/  STL [R1+0x3314], R22 ;  /* 0x0033141601007387 */ /* 0x0001e20000100800 */
[----:B------:R-:W-:-:S03]  /*9cc00*/  IADD3.X R5, R5, UR7, RZ, P3, !PT ;  /* 0x0000000705057c10 */ /* 0x000fc60009ffe4ff */
[----:B------:R0:W-:Y:S01]  /*9cc10*/  STL [R1+0x32d0], R23 ;  /* 0x0032d01701007387 */ /* 0x0001e20000100800 */
[----:B------:R-:W-:-:S03]  /*9cc20*/  IADD3 R6, P3, R6, UR6, RZ ;  /* 0x0000000606067c10 */ /* 0x000fc6000ff7e0ff */
[----:B------:R0:W-:Y:S04]  /*9cc30*/  STL [R1+0x331c], R8 ;  /* 0x00331c0801007387 */ /* 0x0001e80000100800 */
[----:B------:R0:W-:Y:S04]  /*9cc40*/  STL [R1+0x32e0], R9 ;  /* 0x0032e00901007387 */ /* 0x0001e80000100800 */
[----:B------:R0:W-:Y:S04]  /*9cc50*/  STL [R1+0x3324], R4 ;  /* 0x0033240401007387 */ /* 0x0001e80000100800 */
        /* <DEDUP_REMOVED lines=24> */
[----:B------:R-:W-:Y:S05]  /*9cde0*/  @P0 BRA `(.L_x_2) ;  /* 0xfffffa5c00900947 */ /* 0x000fea000383ffff */
.L_x_1:
[----:B0-----:R-:W2:Y:S01]  /*9cdf0*/  LDL.LU R28, [R1+0x604] ;  /* 0x00060400011c7983 */ /* 0x001ea20000300800 */
[----:B------:R-:W-:Y:S01]  /*9ce00*/  ULDC.64 UR14, c[0x0][0x228] ;  /* 0x00008a00000e7ab9 */ /* 0x000fe20000000a00 */
[----:B------:R-:W-:Y:S01]  /*9ce10*/  ULDC UR4, c[0x0][0x244] ;  /* 0x0000910000047ab9 */ /* 0x000fe20000000800 */
[----:B------:R-:W-:Y:S01]  /*9ce20*/  ULDC.64 UR6, c[0x0][0x220] ;  /* 0x0000880000067ab9 */ /* 0x000fe20000000a00 */
[----:B------:R-:W3:Y:S01]  /*9ce30*/  LDL.LU R27, [R1+0x584] ;  /* 0x00058400011b7983 */ /* 0x000ee20000300800 */
[----:B------:R-:W-:Y:S01]  /*9ce40*/  ULDC UR5, c[0x0][0x248] ;  /* 0x0000920000057ab9 */ /* 0x000fe20000000800 */
[----:B------:R-:W-:Y:S01]  /*9ce50*/  ULDC UR13, c[0x0][0x22c] ;  /* 0x00008b00000d7ab9 */ /* 0x000fe20000000800 */
[----:B------:R-:W-:Y:S06]  /*9ce60*/  BAR.SYNC.DEFER_BLOCKING 0x0 ;  /* 0x0000000000007b1d */ /* 0x000fec0000010000 */
[----:B---3--:R0:W-:Y:S04]  /*9ce70*/  STL [R1+0x349c], R27 ;  /* 0x00349c1b01007387 */ /* 0x0081e80000100800 */
[----:B0-----:R-:W3:Y:S04]  /*9ce80*/  LDL.LU R27, [R1+0x60c] ;  /* 0x00060c00011b7983 */ /* 0x001ee80000300800 */
[----:B---3--:R0:W-:Y:S04]  /*9ce90*/  STL [R1+0x34a4], R27 ;  /* 0x0034a41b01007387 */ /* 0x0081e80000100800 */
[----:B0-----:R-:W2:Y:S04]  /*9cea0*/  LDL.LU R27, [R1+0x600] ;  /* 0x00060000011b7983 */ /* 0x001ea80000300800 */
[----:B------:R-:W3:Y:S04]  /*9ceb0*/  LDL.LU R15, [R1+0x564] ;  /* 0x00056400010f7983 */ /* 0x000ee80000300800 */
[----:B---3--:R0:W-:Y:S04]  /*9cec0*/  STL [R1+0x3460], R15 ;  /* 0x0034600f01007387 */ /* 0x0081e80000100800 */
[----:B0-----:R-:W3:Y:S04]  /*9ced0*/  LDL.LU R15, [R1+0x67c] ;  /* 0x00067c00010f7983 */ /* 0x001ee80000300800 */
        /* <DEDUP_REMOVED lines=16> */
[----:B------:R-:W4:Y:S04]  /*9cfe0*/  LDL.LU R14, [R1+0x664] ;  /* 0x00066400010e7983 */ /* 0x000f280000300800 */
[----:B----4-:R0:W-:Y:S04]  /*9cff0*/  STL [R1+0x345c], R14 ;  /* 0x00345c0e01007387 */ /* 0x0101e80000100800 */
[----:B0-----:R-:W4:Y:S04]  /*9d000*/  LDL.LU R14, [R1+0x560] ;  /* 0x00056000010e7983 */ /* 0x001f280000300800 */
        /* <DEDUP_REMOVED lines=11> */
[----:B0-----:R-:W4:Y:S01]  /*9d0c0*/  LDL.LU R14, [R1+0x680] ;  /* 0x00068000010e7983 */ /* 0x001f220000300800 */
[----:B--2---:R-:W-:-:S03]  /*9d0d0*/  F2FP.SATFINITE.E4M3.F32.PACK_AB_MERGE_C R28, R28, R27, RZ ;  /* 0x0000001b1c1c723e */ /* 0x004fc600048070ff */
[----:B----4-:R0:W-:Y:S04]  /*9d0e0*/  STL [R1+0x3494], R14 ;  /* 0x0034940e01007387 */ /* 0x0101e80000100800 */
[----:B0-----:R-:W2:Y:S04]  /*9d0f0*/  LDL.LU R14, [R1+0x588] ;  /* 0x00058800010e7983 */ /* 0x001ea80000300800 */
[----:B------:R-:W4:Y:S04]  /*9d100*/  LDL.LU R29, [R1+0x5f4] ;  /* 0x0005f400011d7983 */ /* 0x000f280000300800 */
[----:B------:R-:W5:Y:S04]  /*9d110*/  LDL.LU R26, [R1+0x5f8] ;  /* 0x0005f800011a7983 */ /* 0x000f680000300800 */
[----:B------:R-:W5:Y:S04]  /*9d120*/  LDL.LU R25, [R1+0x5fc] ;  /* 0x0005fc0001197983 */ /* 0x000f680000300800 */
        /* <DEDUP_REMOVED lines=17> */
[----:B-1----:R-:W5:Y:S04]  /*9d240*/  LDL.LU R0, [R1+0x544] ;  /* 0x0005440001007983 */ /* 0x002f680000300800 */
        /* <DEDUP_REMOVED lines=8> */
[----:B------:R-:W3:Y:S04]  /*9d2d0*/  LDL.LU R27, [R1+0x34a4] ;  /* 0x0034a400011b7983 */ /* 0x000ee80000300800 */
[----:B------:R0:W-:Y:S04]  /*9d2e0*/  STL [R1+0x3418], R28 ;  /* 0x0034181c01007387 */ /* 0x0001e80000100800 */
[----:B0-----:R-:W5:Y:S01]  /*9d2f0*/  LDL.LU R28, [R1+0x56c] ;  /* 0x00056c00011c7983 */ /* 0x001f620000300800 */
[----:B---3--:R-:W-:-:S03]  /*9d300*/  F2FP.SATFINITE.E4M3.F32.PACK_AB_MERGE_C R27, R27, R15, RZ ;  /* 0x0000000f1b1b723e */ /* 0x008fc600048070ff */
[----:B------:R-:W3:Y:S04]  /*9d310*/  LDL.LU R15, [R1+0x34a0] ;  /* 0x0034a000010f7983 */ /* 0x000ee80000300800 */
[----:B------:R0:W-:Y:S04]  /*9d320*/  STL [R1+0x64], R27 ;  /* 0x0000641b01007387 */ /* 0x0001e80000100800 */
[----:B0-----:R-:W3:Y:S02]  /*9d330*/  LDL.LU R27, [R1+0x349c] ;  /* 0x00349c00011b7983 */ /* 0x001ee40000300800 */
[----:B---3--:R-:W-:-:S02]  /*9d340*/  F2FP.SATFINITE.E4M3.F32.PACK_AB_MERGE_C R27, R27, R15, RZ ;  /* 0x0000000f1b1b723e */ /* 0x008fc400048070ff */
[----:B------:R-:W2:Y:S04]  /*9d350*/  LDL.LU R15, [R1+0x3498] ;  /* 0x00349800010f7983 */ /* 0x000ea80000300800 */
[----:B------:R0:W-:Y:S04]  /*9d360*/  STL [R1+0x341c], R27 ;  /* 0x00341c1b01007387 */ /* 0x0001e80000100800 */
[----:B0-----:R-:W3:Y:S01]  /*9d370*/  LDL.LU R27, [R1+0x568] ;  /* 0x00056800011b7983 */ /* 0x001ee20000300800 */
[----:B--2---:R-:W-:-:S03]  /*9d380*/  F2FP.SATFINITE.E4M3.F32.PACK_AB_MERGE_C R15, R15, R14, RZ ;  /* 0x0000000e0f0f723e */ /* 0x004fc600048070ff */
[----:B------:R-:W2:Y:S04]  /*9d390*/  LDL.LU R14, [R1+0x3494] ;  /* 0x00349400010e7983 */ /* 0x000ea80000300800 */
[----:B------:R0:W-:Y:S04]  /*9d3a0*/  STL [R1+0x50], R15 ;  /* 0x0000500f01007387 */ /* 0x0001e80000100800 */
[----:B0-----:R-:W2:Y:S02]  /*9d3b0*/  LDL.LU R15, [R1+0x3490] ;  /* 0x00349000010f7983 */ /* 0x001ea40000300800 */
[----:B--2---:R-:W-:-:S02]  /*9d3c0*/  F2FP.SATFINITE.E4M3.F32.PACK_AB_MERGE_C R15, R15, R14, RZ ;  /* 0x0000000e0f0f723e */ /* 0x004fc400048070ff */
        /* <DEDUP_REMOVED lines=24> */
[----:B------:R-:W2:Y:S01]  /*9d550*/  LDL.LU R14, [R1+0x345c] ;  /* 0x00345c00010e7983 */ /* 0x000ea20000300800 */
[----:B----4-:R-:W-:Y:S02]  /*9d560*/  F2FP.SATFINITE.E4M3.F32.PACK_AB_MERGE_C R17, R17, R24, RZ ;  /* 0x000000181111723e */ /* 0x010fe400048070ff */
[----:B-----5:R-:W-:Y:S01]  /*9d570*/  F2FP.SATFINITE.E4M3.F32.PACK_AB_MERGE_C R18, R18, R20, RZ ;  /* 0x000000141212723e */ /* 0x020fe200048070ff */
[----:B------:R3:W-:Y:S01]  /*9d580*/  STL [R1+0x3420], R15 ;  /* 0x0034200f01007387 */ /* 0x0007e20000100800 */
[----:B------:R-:W-:Y:S02]  /*9d590*/  F2FP.SATFINITE.E4M3.F32.PACK_AB_MERGE_C R7, R7, R8, RZ ;  /* 0x000000080707723e */ /* 0x000fe400048070ff */
[----:B------:R-:W-:Y:S02]  /*9d5a0*/  F2FP.SATFINITE.E4M3.F32.PACK_AB_MERGE_C R5, R5, R6, RZ ;  /* 0x000000060505723e */ /* 0x000fe400048070ff */
[----:B------:R-:W-:Y:S02]  /*9d5b0*/  F2FP.SATFINITE.E4M3.F32.PACK_AB_MERGE_C R4, R3, R4, RZ ;  /* 0x000000040304723e */ /* 0x000fe400048070ff */
[----:B------:R-:W-:-:S02]  /*9d5c0*/  F2FP.SATFINITE.E4M3.F32.PACK_AB_MERGE_C R0, R0, R2, RZ ;  /* 0x000000020000723e */ /* 0x000fc400048070ff */
[----:B---3--:R-:W-:Y:S02]  /*9d5d0*/  F2FP.SATFINITE.E4M3.F32.PACK_AB_MERGE_C R15, R28, R27, RZ ;  /* 0x0000001b1c0f723e */ /* 0x008fe400048070ff */
[----:B--2---:R-:W-:-:S05]  /*9d5e0*/  F2FP.SATFINITE.E4M3.F32.PACK_AB_MERGE_C R14, R14, R22, RZ ;  /* 0x000000160e0e723e */ /* 0x004fca00048070ff */
[----:B------:R0:W-:Y:S04]  /*9d5f0*/  STL [R1+0x3424], R14 ;  /* 0x0034240e01007387 */ /* 0x0001e80000100800 */
[----:B------:R-:W-:Y:S01]  /*9d600*/  STL [R1+0x4c], R15 ;  /* 0x00004c0f01007387 */ /* 0x000fe20000100800 */
[----:B0-----:R-:W-:Y:S02]  /*9d610*/  F2FP.SATFINITE.E4M3.F32.PACK_AB_MERGE_C R14, R11, R19, RZ ;  /* 0x000000130b0e723e */ /* 0x001fe400048070ff */
[----:B------:R-:W-:Y:S02]  /*9d620*/  F2FP.SATFINITE.E4M3.F32.PACK_AB_MERGE_C R11, R29, R10, RZ ;  /* 0x0000000a1d0b723e */ /* 0x000fe400048070ff */
[----:B------:R-:W-:Y:S01]  /*9d630*/  F2FP.SATFINITE.E4M3.F32.PACK_AB_MERGE_C R10, R25, R26, RZ ;  /* 0x0000001a190a723e */ /* 0x000fe200048070ff */
[----:B------:R-:W-:Y:S01]  /*9d640*/  STL [R1+0x44], R14 ;  /* 0x0000440e01007387 */ /* 0x000fe20000100800 */
[----:B------:R-:W-:-:S03]  /*9d650*/  F2FP.SATFINITE.E4M3.F32.PACK_AB_MERGE_C R19, R9, R12, RZ ;  /* 0x0000000c0913723e */ /* 0x000fc600048070ff */
[----:B------:R-:W-:Y:S04]  /*9d660*/  STL [R1+0x1e0], R11 ;  /* 0x0001e00b01007387 */ /* 0x000fe80000100800 */
[----:B------:R-:W-:Y:S04]  /*9d670*/  STL [R1+0x3428], R17 ;  /* 0x0034281101007387 */ /* 0x000fe80000100800 */
[----:B------:R0:W-:Y:S04]  /*9d680*/  STL [R1+0x1e8], R10 ;  /* 0x0001e80a01007387 */ /* 0x0001e80000100800 */
[----:B------:R-:W-:Y:S01]  /*9d690*/  STL [R1+0x342c], R18 ;  /* 0x00342c1201007387 */ /* 0x000fe20000100800 */
[----:B0-----:R-:W-:-:S05]  /*9d6a0*/  F2FP.SATFINITE.E4M3.F32.PACK_AB_MERGE_C R10, R21, R23, RZ ;  /* 0x00000017150a723e */ /* 0x001fca00048070ff */
[----:B------:R0:W-:Y:S04]  /*9d6b0*/  STL [R1+0x3c], R10 ;  /* 0x00003c0a01007387 */ /* 0x0001e80000100800 */
[----:B------:R-:W-:Y:S01]  /*9d6c0*/  STL [R1+0x3430], R19 ;  /* 0x0034301301007387 */ /* 0x000fe20000100800 */
[----:B0-----:R-:W-:-:S05]  /*9d6d0*/  F2FP.SATFINITE.E4M3.F32.PACK_AB_MERGE_C R10, R13, R16, RZ ;  /* 0x000000100d0a723e */ /* 0x001fca00048070ff */
[----:B------:R-:W-:Y:S04]  /*9d6e0*/  STL [R1+0x34], R10 ;  /* 0x0000340a01007387 */ /* 0x000fe80000100800 */
[----:B------:R-:W-:Y:S04]  /*9d6f0*/  STL [R1+0x30], R7 ;  /* 0x0000300701007387 */ /* 0x000fe80000100800 */
[----:B------:R-:W-:Y:S04]  /*9d700*/  STL [R1+0x1d0], R5 ;  /* 0x0001d00501007387 */ /* 0x000fe80000100800 */
[----:B------:R-:W2:Y:S04]  /*9d710*/  LDL.LU R3, [R1+0x548] ;  /* 0x0005480001037983 */ /* 0x000ea80000300800 */
[----:B------:R-:W-:Y:S04]  /*9d720*/  STL [R1+0x1dc], R4 ;  /* 0x0001dc0401007387 */ /* 0x000fe80000100800 */
[----:B------:R-:W2:Y:S04]  /*9d730*/  LDL.LU R2, [R1+0x54c] ;  /* 0x00054c0001027983 */ /* 0x000ea80000300800 */
[----:B------:R-:W-:Y:S04]  /*9d740*/  STL [R1+0x20], R0 ;  /* 0x0000200001007387 */ /* 0x000fe80000100800 */
[----:B------:R-:W3:Y:S04]  /*9d750*/  LDL.LU R21, [R1+0x5c4] ;  /* 0x0005c40001157983 */ /* 0x000ee80000300800 */
[----:B------:R-:W4:Y:S04]  /*9d760*/  LDL.LU R22, [R1+0x5cc] ;  /* 0x0005cc0001167983 */ /* 0x000f280000300800 */
[----:B----4-:R0:W-:Y:S04]  /*9d770*/  STL [R1+0x3458], R22 ;  /* 0x0034581601007387 */ /* 0x0101e80000100800 */
[----:B0-----:R-:W3:Y:S04]  /*9d780*/  LDL.LU R22, [R1+0x5c0] ;  /* 0x0005c00001167983 */ /* 0x001ee80000300800 */
[----:B------:R-:W4:Y:S04]  /*9d790*/  LDL.LU R20, [R1+0x514] ;  /* 0x0005140001147983 */ /* 0x000f280000300800 */
[----:B----4-:R0:W-:Y:S04]  /*9d7a0*/  STL [R1+0x3454], R20 ;  /* 0x0034541401007387 */ /* 0x0101e80000100800 */
[----:B0-----:R-:W4:Y:S04]  /*9d7b0*/  LDL.LU R20, [R1+0x5c8] ;  /* 0x0005c80001147983 */ /* 0x001f280000300800 */
[----:B------:R-:W5:Y:S04]  /*9d7c0*/  LDL.LU R26, [R1+0x51c] ;  /* 0x00051c00011a7983 */ /* 0x000f680000300800 */
[----:B-----5:R0:W-:Y:S04]  /*9d7d0*/  STL [R1+0x3450], R26 ;  /* 0x0034501a01007387 */ /* 0x0201e80000100800 */
[----:B0-----:R-:W5:Y:S04]  /*9d7e0*/  LDL.LU R26, [R1+0x510] ;  /* 0x00051000011a7983 */ /* 0x001f680000300800 */
[----:B------:R-:W2:Y:S04]  /*9d7f0*/  LDL.LU R12, [R1+0x530] ;  /* 0x00053000010c7983 */ /* 0x000ea80000300800 */
[----:B--2---:R0:W-:Y:S04]  /*9d800*/  STL [R1+0x344c], R12 ;  /* 0x00344c0c01007387 */ /* 0x0041e80000100800 */
[----:B0-----:R-:W2:Y:S04]  /*9d810*/  LDL.LU R12, [R1+0x518] ;  /* 0x00051800010c7983 */ /* 0x001ea80000300800 */
[----:B------:R-:W2:Y:S04]  /*9d820*/  LDL.LU R7, [R1+0x534] ;  /* 0x0005340001077983 */ /* 0x000ea80000300800 */
[----:B------:R-:W3:Y:S04]  /*9d830*/  LDL.LU R25, [R1+0x654] ;  /* 0x0006540001197983 */ /* 0x000ee80000300800 */
[----:B---3--:R0:W-:Y:S04]  /*9d840*/  STL [R1+0x3444], R25 ;  /* 0x0034441901007387 */ /* 0x0081e80000100800 */
[----:B0-----:R-:W3:Y:S04]  /*9d850*/  LDL.LU R25, [R1+0x53c] ;  /* 0x00053c0001197983 */ /* 0x001ee80000300800 */
[----:B------:R-:W4:Y:S04]  /*9d860*/  LDL.LU R9, [R1+0x658] ;  /* 0x0006580001097983 */ /* 0x000f280000300800 */
[----:B----4-:R0:W-:Y:S04]  /*9d870*/  STL [R1+0x3440], R9 ;  /* 0x0034400901007387 */ /* 0x0101e80000100800 */
[----:B0-----:R-:W4:Y:S04]  /*9d880*/  LDL.LU R9, [R1+0x650] ;  /* 0x0006500001097983 */ /* 0x001f280000300800 */
[----:B----4-:R0:W-:Y:S04]  /*9d890*/  STL [R1+0x3448], R9 ;  /* 0x0034480901007387 */ /* 0x0101e80000100800 */
[----:B0-----:R-:W3:Y:S04]  /*9d8a0*/  LDL.LU R9, [R1+0x538] ;  /* 0x0005380001097983 */ /* 0x001ee80000300800 */
[----:B------:R-:W4:Y:S04]  /*9d8b0*/  LDL.LU R8, [R1+0x65c] ;  /* 0x00065c0001087983 */ /* 0x000f280000300800 */
[----:B------:R-:W4:Y:S04]  /*9d8c0*/  LDL.LU R24, [R1+0x644] ;  /* 0x0006440001187983 */ /* 0x000f280000300800 */
[----:B------:R-:W5:Y:S04]  /*9d8d0*/  LDL.LU R23, [R1+0x634] ;  /* 0x0006340001177983 */ /* 0x000f680000300800 */
[----:B-----5:R0:W-:Y:S04]  /*9d8e0*/  STL [R1+0x3434], R23 ;  /* 0x0034341701007387 */ /* 0x0201e80000100800 */
[----:B0-----:R-:W5:Y:S04]  /*9d8f0*/  LDL.LU R23, [R1+0x64c] ;  /* 0x00064c0001177983 */ /* 0x001f680000300800 */
[----:B-----5:R0:W-:Y:S04]  /*9d900*/  STL [R1+0x343c], R23 ;  /* 0x00343c1701007387 */ /* 0x0201e80000100800 */
[----:B0-----:R-:W4:Y:S04]  /*9d910*/  LDL.LU R23, [R1+0x640] ;  /* 0x0006400001177983 */ /* 0x001f280000300800 */
[----:B------:R-:W5:Y:S01]  /*9d920*/  LDL.LU R19, [R1+0x638] ;  /* 0x0006380001137983 */ /* 0x000f620000300800 */
[----:B------:R-:W-:-:S02]  /*9d930*/  F2FP.SATFINITE.E4M3.F32.PACK_AB_MERGE_C R3, R2, R3, RZ ;  /* 0x000000030203723e */ /* 0x000fc400048070ff */
[----:B------:R-:W-:Y:S01]  /*9d940*/  F2FP.SATFINITE.E4M3.F32.PACK_AB_MERGE_C R21, R21, R22, RZ ;  /* 0x000000161515723e */ /* 0x000fe200048070ff */
[----:B-----5:R0:W-:Y:S04]  /*9d950*/  STL [R1+0x3438], R19 ;  /* 0x0034381301007387 */ /* 0x0201e80000100800 */
        /* <DEDUP_REMOVED lines=18> */
[----:B------:R-:W5:Y:S04]  /*9da80*/  LDL.LU R5, [R1+0x5ac] ;  /* 0x0005ac0001057983 */ /* 0x000f680000300800 */
[----:B------:R-:W2:Y:S02]  /*9da90*/  LDL.LU R22, [R1+0x3458] ;  /* 0x0034580001167983 */ /* 0x000ea40000300800 */
[----:B--2---:R-:W-:-:S02]  /*9daa0*/  F2FP.SATFINITE.E4M3.F32.PACK_AB_MERGE_C R22, R22, R20, RZ ;  /* 0x000000141616723e */ /* 0x004fc400048070ff */
[----:B------:R-:W2:Y:S04]  /*9dab0*/  LDL.LU R20, [R1+0x3454] ;  /* 0x0034540001147983 */ /* 0x000ea80000300800 */
[----:B------:R0:W-:Y:S04]  /*9dac0*/  STL [R1+0x3408], R22 ;  /* 0x0034081601007387 */ /* 0x0001e80000100800 */
[----:B0-----:R-:W5:Y:S01]  /*9dad0*/  LDL.LU R22, [R1+0x630] ;  /* 0x0006300001167983 */ /* 0x001f620000300800 */
[----:B--2---:R-:W-:-:S03]  /*9dae0*/  F2FP.SATFINITE.E4M3.F32.PACK_AB_MERGE_C R20, R20, R26, RZ ;  /* 0x0000001a1414723e */ /* 0x004fc600048070ff */
[----:B------:R-:W2:Y:S02]  /*9daf0*/  LDL.LU R26, [R1+0x3450] ;  /* 0x00345000011a7983 */ /* 0x000ea40000300800 */
[----:B--2---:R-:W-:Y:S02]  /*9db00*/  F2FP.SATFINITE.E4M3.F32.PACK_AB_MERGE_C R26, R26, R12, RZ ;  /* 0x0000000c1a1a723e */ /* 0x004fe400048070ff */
[----:B------:R-:W2:Y:S01]  /*9db10*/  LDL.LU R12, [R1+0x344c] ;  /* 0x00344c00010c7983 */ /* 0x000ea20000300800 */
[----:B---3--:R-:W-:Y:S02]  /*9db20*/  F2FP.SATFINITE.E4M3.F32.PACK_AB_MERGE_C R25, R25, R9, RZ ;  /* 0x000000091919723e */ /* 0x008fe400048070ff */
[----:B--2---:R-:W-:Y:S02]  /*9db30*/  F2FP.SATFINITE.E4M3.F32.PACK_AB_MERGE_C R7, R7, R12, RZ ;  /* 0x0000000c0707723e */ /* 0x004fe400048070ff */
[----:B------:R-:W2:Y:S04]  /*9db40*/  LDL.LU R12, [R1+0x610] ;  /* 0x00061000010c7983 */ /* 0x000ea80000300800 */
[----:B------:R0:W-:Y:S04]  /*9db50*/  STL [R1+0x184], R7 ;  /* 0x0001840701007387 */ /* 0x0001e80000100800 */
[----:B0-----:R-:W2:Y:S04]  /*9db60*/  LDL.LU R7, [R1+0x614] ;  /* 0x0006140001077983 */ /* 0x001ea80000300800 */
[----:B------:R-:W3:Y:S04]  /*9db70*/  LDL.LU R9, [R1+0x3448] ;  /* 0x0034480001097983 */ /* 0x000ee80000300800 */
[----:B------:R0:W-:Y:S04]  /*9db80*/  STL [R1+0x19c], R25 ;  /* 0x00019c1901007387 */ /* 0x0001e80000100800 */
[----:B0-----:R-:W3:Y:S02]  /*9db90*/  LDL.LU R25, [R1+0x3444] ;  /* 0x0034440001197983 */ /* 0x001ee40000300800 */
[----:B---3--:R-:W-:-:S02]  /*9dba0*/  F2FP.SATFINITE.E4M3.F32.PACK_AB_MERGE_C R25, R25, R9, RZ ;  /* 0x000000091919723e */ /* 0x008fc400048070ff */
[----:B------:R-:W3:Y:S01]  /*9dbb0*/  LDL.LU R9, [R1+0x3440] ;  /* 0x0034400001097983 */ /* 0x000ee20000300800 */
[----:B----4-:R-:W-:Y:S02]  /*9dbc0*/  F2FP.SATFINITE.E4M3.F32.PACK_AB_MERGE_C R24, R24, R23, RZ ;  /* 0x000000171818723e */ /* 0x010fe400048070ff */
[----:B---3--:R-:W-:Y:S02]  /*9dbd0*/  F2FP.SATFINITE.E4M3.F32.PACK_AB_MERGE_C R8, R8, R9, RZ ;  /* 0x000000090808723e */ /* 0x008fe400048070ff */
[----:B------:R-:W3:Y:S04]  /*9dbe0*/  LDL.LU R9, [R1+0x618] ;  /* 0x0006180001097983 */ /* 0x000ee80000300800 */
[----:B------:R0:W-:Y:S04]  /*9dbf0*/  STL [R1+0x1c], R8 ;  /* 0x00001c0801007387 */ /* 0x0001e80000100800 */
[----:B0-----:R-:W3:Y:S04]  /*9dc00*/  LDL.LU R8, [R1+0x61c] ;  /* 0x00061c0001087983 */ /* 0x001ee80000300800 */
[----:B------:R-:W5:Y:S02]  /*9dc10*/  LDL.LU R23, [R1+0x343c] ;  /* 0x00343c0001177983 */ /* 0x000f640000300800 */
[----:B-----5:R-:W-:-:S02]  /*9dc20*/  F2FP.SATFINITE.E4M3.F32.PACK_AB_MERGE_C R23, R23, R19, RZ ;  /* 0x000000131717723e */ /* 0x020fc400048070ff */
[----:B------:R-:W4:Y:S01]  /*9dc30*/  LDL.LU R19, [R1+0x3438] ;  /* 0x0034380001137983 */ /* 0x000f220000300800 */
[----:B------:R-:W-:Y:S02]  /*9dc40*/  F2FP.SATFINITE.E4M3.F32.PACK_AB_MERGE_C R17, R14, R17, RZ ;  /* 0x000000110e11723e */ /* 0x000fe400048070ff */
[----:B------:R-:W-:Y:S01]  /*9dc50*/  F2FP.SATFINITE.E4M3.F32.PACK_AB_MERGE_C R15, R27, R15, RZ ;  /* 0x0000000f1b0f723e */ /* 0x000fe200048070ff */
[----:B------:R0:W-:Y:S01]  /*9dc60*/  STL [R1+0x18], R23 ;  /* 0x0000181701007387 */ /* 0x0001e20000100800 */
[----:B------:R-:W-:-:S03]  /*9dc70*/  F2FP.SATFINITE.E4M3.F32.PACK_AB_MERGE_C R14, R0, R28, RZ ;  /* 0x0000001c000e723e */ /* 0x000fc600048070ff */
[----:B0-----:R-:W5:Y:S01]  /*9dc80*/  LDL.LU R23, [R1+0x3434] ;  /* 0x0034340001177983 */ /* 0x001f620000300800 */
[----:B------:R-:W-:Y:S02]  /*9dc90*/  F2FP.SATFINITE.E4M3.F32.PACK_AB_MERGE_C R11, R2, R11, RZ ;  /* 0x0000000b020b723e */ /* 0x000fe400048070ff */
[----:B------:R-:W-:Y:S02]  /*9dca0*/  F2FP.SATFINITE.E4M3.F32.PACK_AB_MERGE_C R10, R3, R10, RZ ;  /* 0x0000000a030a723e */ /* 0x000fe400048070ff */
[----:B----4-:R-:W-:-:S05]  /*9dcb0*/  F2FP.SATFINITE.E4M3.F32.PACK_AB_MERGE_C R18, R18, R19, RZ ;  /* 0x000000131212723e */ /* 0x010fca00048070ff */
[----:B------:R0:W-:Y:S04]  /*9dcc0*/  STL [R1+0x14], R18 ;  /* 0x0000141201007387 */ /* 0x0001e80000100800 */
[----:B------:R-:W-:Y:S04]  /*9dcd0*/  STL [R1+0x1d4], R17 ;  /* 0x0001d41101007387 */ /* 0x000fe80000100800 */
[----:B------:R-:W4:Y:S01]  /*9dce0*/  LDL.LU R19, [R1+0x590] ;  /* 0x0005900001137983 */ /* 0x000f220000300800 */
[----:B--2---:R-:W-:Y:S02]  /*9dcf0*/  F2FP.SATFINITE.E4M3.F32.PACK_AB_MERGE_C R7, R7, R12, RZ ;  /* 0x0000000c0707723e */ /* 0x004fe400048070ff */
[----:B---3--:R-:W-:Y:S01]  /*9dd00*/  F2FP.SATFINITE.E4M3.F32.PACK_AB_MERGE_C R9, R8, R9, RZ ;  /* 0x000000090809723e */ /* 0x008fe200048070ff */
[----:B------:R-:W-:Y:S01]  /*9dd10*/  STL [R1+0x1e4], R15 ;  /* 0x0001e40f01007387 */ /* 0x000fe20000100800 */
[----:B-----5:R-:W-:-:S03]  /*9dd20*/  F2FP.SATFINITE.E4M3.F32.PACK_AB_MERGE_C R23, R23, R22, RZ ;  /* 0x000000161717723e */ /* 0x020fc600048070ff */
[----:B------:R-:W4:Y:S04]  /*9dd30*/  LDL.LU R0, [R1+0x594] ;  /* 0x0005940001007983 */ /* 0x000f280000300800 */
[----:B------:R-:W-:Y:S04]  /*9dd40*/  STL [R1+0x10], R14 ;  /* 0x0000100e01007387 */ /* 0x000fe80000100800 */
[----:B0-----:R-:W2:Y:S04]  /*9dd50*/  LDL.LU R18, [R1+0x598] ;  /* 0x0005980001127983 */ /* 0x001ea80000300800 */
[----:B------:R-:W2:Y:S04]  /*9dd60*/  LDL.LU R2, [R1+0x59c] ;  /* 0x00059c0001027983 */ /* 0x000ea80000300800 */
[----:B------:R0:W-:Y:S04]  /*9dd70*/  STL [R1+0xc], R11 ;  /* 0x00000c0b01007387 */ /* 0x0001e80000100800 */
[----:B------:R-:W3:Y:S04]  /*9dd80*/  LDL.LU R3, [R1+0x694] ;  /* 0x0006940001037983 */ /* 0x000ee80000300800 */
[----:B------:R1:W-:Y:S01]  /*9dd90*/  STL [R1+0x8], R10 ;  /* 0x0000080a01007387 */ /* 0x0003e20000100800 */
[----:B0-----:R-:W-:-:S03]  /*9dda0*/  F2FP.SATFINITE.E4M3.F32.PACK_AB_MERGE_C R11, R4, R29, RZ ;  /* 0x0000001d040b723e */ /* 0x001fc600048070ff */
[----:B------:R-:W5:Y:S01]  /*9ddb0*/  LDL.LU R4, [R1+0x69c] ;  /* 0x00069c0001047983 */ /* 0x000f620000300800 */
[----:B------:R-:W-:Y:S02]  /*9ddc0*/  F2FP.SATFINITE.E4M3.F32.PACK_AB_MERGE_C R29, R5, R6, RZ ;  /* 0x00000006051d723e */ /* 0x000fe400048070ff */
[----:B-1----:R-:W-:Y:S01]  /*9ddd0*/  F2FP.SATFINITE.E4M3.F32.PACK_AB_MERGE_C R10, R13, R16, RZ ;  /* 0x000000100d0a723e */ /* 0x002fe200048070ff */
[----:B------:R-:W-:Y:S04]  /*9dde0*/  STL [R1+0x4], R11 ;  /* 0x0000040b01007387 */ /* 0x000fe80000100800 */
[----:B------:R-:W5:Y:S04]  /*9ddf0*/  LDL.LU R17, [R1+0x1a0] ;  /* 0x0001a00001117983 */ /* 0x000f680000300800 */
[----:B------:R-:W-:Y:S04]  /*9de00*/  STL [R1], R10 ;  /* 0x0000000a01007387 */ /* 0x000fe80000100800 */
[----:B------:R-:W5:Y:S04]  /*9de10*/  LDL.LU R5, [R1+0x1a4] ;  /* 0x0001a40001057983 */ /* 0x000f680000300800 */
[----:B------:R-:W5:Y:S04]  /*9de20*/  LDL.LU R14, [R1+0x1a8] ;  /* 0x0001a800010e7983 */ /* 0x000f680000300800 */
[----:B------:R-:W5:Y:S04]  /*9de30*/  LDL.LU R6, [R1+0x1ac] ;  /* 0x0001ac0001067983 */ /* 0x000f680000300800 */
[----:B------:R0:W-:Y:S04]  /*9de40*/  STL [R1+0x33dc], R29 ;  /* 0x0033dc1d01007387 */ /* 0x0001e80000100800 */
[----:B0-----:R-:W5:Y:S04]  /*9de50*/  LDL.LU R29, [R1+0x698] ;  /* 0x00069800011d7983 */ /* 0x001f680000300800 */
[----:B------:R-:W5:Y:S04]  /*9de60*/  LDL.LU R15, [R1+0x1c0] ;  /* 0x0001c000010f7983 */ /* 0x000f680000300800 */
[----:B------:R-:W5:Y:S04]  /*9de70*/  LDL.LU R27, [R1+0x1c4] ;  /* 0x0001c400011b7983 */ /* 0x000f680000300800 */
[----:B------:R0:W-:Y:S04]  /*9de80*/  STL [R1+0x188], R7 ;  /* 0x0001880701007387 */ /* 0x0001e80000100800 */
[----:B------:R-:W5:Y:S04]  /*9de90*/  LDL.LU R28, [R1+0x1c8] ;  /* 0x0001c800011c7983 */ /* 0x000f680000300800 */
        /* <DEDUP_REMOVED lines=9> */
[----:B------:R-:W5:Y:S01]  /*9df30*/  LDL.LU R16, [R1+0x12c] ;  /* 0x00012c0001107983 */ /* 0x000f620000300800 */
[----:B----4-:R-:W-:-:S03]  /*9df40*/  F2FP.SATFINITE.E4M3.F32.PACK_AB_MERGE_C R0, R0, R19, RZ ;  /* 0x000000130000723e */ /* 0x010fc600048070ff */
[----:B------:R-:W4:Y:S04]  /*9df50*/  LDL.LU R19, [R1+0x3430] ;  /* 0x0034300001137983 */ /* 0x000f280000300800 */
[----:B------:R0:W-:Y:S01]  /*9df60*/  STL [R1+0x33ec], R0 ;  /* 0x0033ec0001007387 */ /* 0x0001e20000100800 */
[----:B--2---:R-:W-:-:S03]  /*9df70*/  F2FP.SATFINITE.E4M3.F32.PACK_AB_MERGE_C R2, R2, R18, RZ ;  /* 0x000000120202723e */ /* 0x004fc600048070ff */
[----:B0-----:R-:W2:Y:S04]  /*9df80*/  LDL.LU R0, [R1+0x1b0] ;  /* 0x0001b00001007983 */ /* 0x001ea80000300800 */
[----:B------:R-:W4:Y:S04]  /*9df90*/  LDL.LU R18, [R1+0x342c] ;  /* 0x00342c0001127983 */ /* 0x000f280000300800 */
[----:B------:R0:W-:Y:S04]  /*9dfa0*/  STL [R1+0x33e0], R2 ;  /* 0x0033e00201007387 */ /* 0x0001e80000100800 */
[----:B0-----:R-:W3:Y:S02]  /*9dfb0*/  LDL.LU R2, [R1+0x690] ;  /* 0x0006900001027983 */ /* 0x001ee40000300800 */
[----:B---3--:R-:W-:-:S05]  /*9dfc0*/  F2FP.SATFINITE.E4M3.F32.PACK_AB_MERGE_C R3, R3, R2, RZ ;  /* 0x000000020303723e */ /* 0x008fca00048070ff */
[----:B------:R0:W-:Y:S04]  /*9dfd0*/  STL [R1+0x33f0], R3 ;  /* 0x0033f00301007387 */ /* 0x0001e80000100800 */
[----:B0-----:R-:W3:Y:S01]  /*9dfe0*/  LDL.LU R3, [R1+0x1cc] ;  /* 0x0001cc0001037983 */ /* 0x001ee20000300800 */
[----:B-----5:R-:W-:Y:S02]  /*9dff0*/  F2FP.SATFINITE.E4M3.F32.PACK_AB_MERGE_C R4, R4, R29, RZ ;  /* 0x0000001d0404723e */ /* 0x020fe400048070ff */
[----:B------:R-:W-:Y:S01]  /*9e000*/  F2FP.SATFINITE.E4M3.F32.PACK_AB_MERGE_C R5, R5, R17, RZ ;  /* 0x000000110505723e */ /* 0x000fe200048070ff */
[----:B------:R-:W5:Y:S01]  /*9e010*/  LDL.LU R2, [R1+0x178] ;  /* 0x0001780001027983 */ /* 0x000f620000300800 */
[----:B------:R-:W-:-:S03]  /*9e020*/  F2FP.SATFINITE.E4M3.F32.PACK_AB_MERGE_C R6, R6, R14, RZ ;  /* 0x0000000e0606723e */ /* 0x000fc600048070ff */
[----:B------:R-:W5:Y:S04]  /*9e030*/  LDL.LU R29, [R1+0x17c] ;  /* 0x00017c00011d7983 */ /* 0x000f680000300800 */
[----:B------:R0:W-:Y:S01]  /*9e040*/  STL [R1+0x33e4], R4 ;  /* 0x0033e40401007387 */ /* 0x0001e20000100800 */
[----:B------:R-:W-:-:S03]  /*9e050*/  F2FP.SATFINITE.E4M3.F32.PACK_AB_MERGE_C R27, R27, R15, RZ ;  /* 0x0000000f1b1b723e */ /* 0x000fc600048070ff */
[----:B0-----:R-:W4:Y:S04]  /*9e060*/  LDL.LU R4, [R1+0x174] ;  /* 0x0001740001047983 */ /* 0x001f280000300800 */
[----:B------:R-:W5:Y:S04]  /*9e070*/  LDL.LU R17, [R1+0x3428] ;  /* 0x0034280001117983 */ /* 0x000f680000300800 */
[----:B------:R0:W-:Y:S01]  /*9e080*/  STL [R1+0x33f4], R5 ;  /* 0x0033f40501007387 */ /* 0x0001e20000100800 */
[----:B--2---:R-:W-:-:S03]  /*9e090*/  F2FP.SATFINITE.E4M3.F32.PACK_AB_MERGE_C R7, R7, R0, RZ ;  /* 0x000000000707723e */ /* 0x004fc600048070ff */
[----:B0-----:R-:W2:Y:S04]  /*9e0a0*/  LDL.LU R5, [R1+0x38] ;  /* 0x0000380001057983 */ /* 0x001ea80000300800 */
[----:B------:R-:W5:Y:S04]  /*9e0b0*/  LDL.LU R14, [R1+0x3424] ;  /* 0x00342400010e7983 */ /* 0x000f680000300800 */
[----:B------:R0:W-:Y:S01]  /*9e0c0*/  STL [R1+0x33e8], R6 ;  /* 0x0033e80601007387 */ /* 0x0001e20000100800 */
[----:B------:R-:W-:-:S03]  /*9e0d0*/  F2FP.SATFINITE.E4M3.F32.PACK_AB_MERGE_C R8, R8, R22, RZ ;  /* 0x000000160808723e */ /* 0x000fc600048070ff */
[----:B0-----:R-:W5:Y:S04]  /*9e0e0*/  LDL.LU R6, [R1+0x40] ;  /* 0x0000400001067983 */ /* 0x001f680000300800 */
[----:B------:R-:W5:Y:S04]  /*9e0f0*/  LDL.LU R15, [R1+0x3420] ;  /* 0x00342000010f7983 */ /* 0x000f680000300800 */
[----:B------:R0:W-:Y:S04]  /*9e100*/  STL [R1+0x180], R27 ;  /* 0x0001801b01007387 */ /* 0x0001e80000100800 */
[----:B0-----:R-:W4:Y:S01]  /*9e110*/  LDL.LU R27, [R1+0x341c] ;  /* 0x00341c00011b7983 */ /* 0x001f220000300800 */
[----:B------:R-:W-:-:S02]  /*9e120*/  F2FP.SATFINITE.E4M3.F32.PACK_AB_MERGE_C R9, R9, R10, RZ ;  /* 0x0000000a0909723e */ /* 0x000fc400048070ff */
[----:B------:R-:W-:Y:S02]  /*9e130*/  F2FP.SATFINITE.E4M3.F32.PACK_AB_MERGE_C R12, R12, R11, RZ ;  /* 0x0000000b0c0c723e */ /* 0x000fe400048070ff */
[----:B---3--:R-:W-:Y:S02]  /*9e140*/  F2FP.SATFINITE.E4M3.F32.PACK_AB_MERGE_C R3, R3, R28, RZ ;  /* 0x0000001c0303723e */ /* 0x008fe400048070ff */
[----:B------:R-:W3:Y:S04]  /*9e150*/  LDL.LU R28, [R1+0x3418] ;  /* 0x00341800011c7983 */ /* 0x000ee80000300800 */
[----:B------:R0:W-:Y:S04]  /*9e160*/  STL [R1+0x198], R3 ;  /* 0x0001980301007387 */ /* 0x0001e80000100800 */
[----:B0-----:R-:W5:Y:S04]  /*9e170*/  LDL.LU R3, [R1+0x64] ;  /* 0x0000640001037983 */ /* 0x001f680000300800 */
[----:B------:R0:W-:Y:S04]  /*9e180*/  STL [R1+0x33f8], R7 ;  /* 0x0033f80701007387 */ /* 0x0001e80000100800 */
[----:B0-----:R-:W5:Y:S04]  /*9e190*/  LDL.LU R7, [R1+0x170] ;  /* 0x0001700001077983 */ /* 0x001f680000300800 */
[----:B------:R-:W5:Y:S04]  /*9e1a0*/  LDL.LU R0, [R1+0x50] ;  /* 0x0000500001007983 */ /* 0x000f680000300800 */
[----:B------:R-:W5:Y:S04]  /*9e1b0*/  LDL.LU R22, [R1+0x48] ;  /* 0x0000480001167983 */ /* 0x000f680000300800 */
[----:B------:R0:W-:Y:S04]  /*9e1c0*/  STL [R1+0x33fc], R8 ;  /* 0x0033fc0801007387 */ /* 0x0001e80000100800 */
[----:B0-----:R-:W5:Y:S04]  /*9e1d0*/  LDL.LU R8, [R1+0x128] ;  /* 0x0001280001087983 */ /* 0x001f680000300800 */
[----:B------:R-:W5:Y:S04]  /*9e1e0*/  LDL.LU R10, [R1+0x3414] ;  /* 0x00341400010a7983 */ /* 0x000f680000300800 */
[----:B------:R0:W-:Y:S04]  /*9e1f0*/  STL [R1+0x3400], R9 ;  /* 0x0034000901007387 */ /* 0x0001e80000100800 */
[----:B0-----:R-:W5:Y:S04]  /*9e200*/  LDL.LU R9, [R1+0x120] ;  /* 0x0001200001097983 */ /* 0x001f680000300800 */
[----:B------:R-:W5:Y:S01]  /*9e210*/  LDL.LU R11, [R1+0x3410] ;  /* 0x00341000010b7983 */ /* 0x000f620000300800 */
[----:B--2---:R-:W-:-:S02]  /*9e220*/  LOP3.LUT R5, R5, 0xffff, RZ, 0xc0, !PT ;  /* 0x0000ffff05057812 */ /* 0x004fc400078ec0ff */
[----:B----4-:R-:W-:Y:S02]  /*9e230*/  LOP3.LUT R27, R27, 0xffff, RZ, 0xc0, !PT ;  /* 0x0000ffff1b1b7812 */ /* 0x010fe400078ec0ff */
[----:B---3--:R-:W-:Y:S02]  /*9e240*/  LOP3.LUT R28, R28, 0xffff, RZ, 0xc0, !PT ;  /* 0x0000ffff1c1c7812 */ /* 0x008fe400078ec0ff */
[----:B-----5:R-:W-:Y:S02]  /*9e250*/  F2FP.SATFINITE.E4M3.F32.PACK_AB_MERGE_C R7, R4, R7, RZ ;  /* 0x000000070407723e */ /* 0x020fe400048070ff */
[----:B------:R-:W2:Y:S04]  /*9e260*/  LDL.LU R4, [R1+0x20] ;  /* 0x0000200001047983 */ /* 0x000ea80000300800 */
[----:B------:R0:W-:Y:S02]  /*9e270*/  STL [R1+0x140], R7 ;  /* 0x0001400701007387 */ /* 0x0001e40000100800 */
[----:B0-----:R-:W-:-:S02]  /*9e280*/  LOP3.LUT R7, R14, 0xffff, RZ, 0xc0, !PT ;  /* 0x0000ffff0e077812 */ /* 0x001fc400078ec0ff */
[----:B------:R-:W-:Y:S02]  /*9e290*/  F2FP.SATFINITE.E4M3.F32.PACK_AB_MERGE_C R16, R16, R8, RZ ;  /* 0x000000081010723e */ /* 0x000fe400048070ff */
[----:B------:R-:W-:Y:S02]  /*9e2a0*/  LOP3.LUT R8, R6, 0xffff, RZ, 0xc0, !PT ;  /* 0x0000ffff06087812 */ /* 0x000fe400078ec0ff */
[----:B------:R-:W-:-:S03]  /*9e2b0*/  LOP3.LUT R6, R15, 0xffff, RZ, 0xc0, !PT ;  /* 0x0000ffff0f067812 */ /* 0x000fc600078ec0ff */
[----:B------:R-:W-:Y:S01]  /*9e2c0*/  STL [R1+0x60], R8 ;  /* 0x0000600801007387 */ /* 0x000fe20000100800 */
[----:B------:R-:W-:Y:S02]  /*9e2d0*/  PRMT R10, R8, 0x3340, R10 ;  /* 0x00003340080a7816 */ /* 0x000fe4000000000a */
[----:B------:R-:W-:Y:S01]  /*9e2e0*/  PRMT R14, R28, 0x3340, R27 ;  /* 0x000033401c0e7816 */ /* 0x000fe2000000001b */
[----:B------:R-:W-:Y:S01]  /*9e2f0*/  STL [R1+0x80], R7 ;  /* 0x0000800701007387 */ /* 0x000fe20000100800 */
[----:B------:R-:W-:-:S03]  /*9e300*/  PRMT R15, R5, 0x3340, R6 ;  /* 0x00003340050f7816 */ /* 0x000fc60000000006 */
[----:B------:R0:W-:Y:S04]  /*9e310*/  STL [R1+0x5c], R5 ;  /* 0x00005c0501007387 */ /* 0x0001e80000100800 */
[----:B------:R-:W-:Y:S01]  /*9e320*/  STL [R1+0x58], R6 ;  /* 0x0000580601007387 */ /* 0x000fe20000100800 */
[----:B------:R-:W-:Y:S02]  /*9e330*/  PRMT R11, R7, 0x3340, R11 ;  /* 0x00003340070b7816 */ /* 0x000fe4000000000b */
[----:B0-----:R-:W-:Y:S02]  /*9e340*/  F2FP.SATFINITE.E4M3.F32.PACK_AB_MERGE_C R5, R29, R2, RZ ;  /* 0x000000021d05723e */ /* 0x001fe400048070ff */
[----:B------:R-:W-:Y:S01]  /*9e350*/  PRMT R2, R14, 0x5410, R10 ;  /* 0x000054100e027816 */ /* 0x000fe2000000000a */
[----:B------:R-:W3:Y:S01]  /*9e360*/  LDL.LU R29, [R1+0x54] ;  /* 0x00005400011d7983 */ /* 0x000ee20000300800 */
[----:B------:R-:W-:-:S03]  /*9e370*/  F2FP.SATFINITE.E4M3.F32.PACK_AB_MERGE_C R13, R13, R9, RZ ;  /* 0x000000090d0d723e */ /* 0x000fc600048070ff */
[----:B------:R0:W-:Y:S01]  /*9e380*/  STL [R1+0x170], R5 ;  /* 0x0001700501007387 */ /* 0x0001e20000100800 */
[----:B------:R-:W-:-:S03]  /*9e390*/  LOP3.LUT R9, R3, 0xffff, RZ, 0xc0, !PT ;  /* 0x0000ffff03097812 */ /* 0x000fc600078ec0ff */
[----:B------:R-:W4:Y:S01]  /*9e3a0*/  LDL.LU R7, [R1+0x4c] ;  /* 0x00004c0001077983 */ /* 0x000f220000300800 */
[----:B------:R-:W-:-:S03]  /*9e3b0*/  LOP3.LUT R14, R0, 0xffff, RZ, 0xc0, !PT ;  /* 0x0000ffff000e7812 */ /* 0x000fc600078ec0ff */
[----:B------:R1:W-:Y:S01]  /*9e3c0*/  STL [R1+0x1a0], R2 ;  /* 0x0001a00201007387 */ /* 0x0003e20000100800 */
[----:B0-----:R-:W-:-:S03]  /*9e3d0*/  PRMT R5, R15, 0x5410, R11 ;  /* 0x000054100f057816 */ /* 0x001fc6000000000b */
[----:B------:R-:W5:Y:S01]  /*9e3e0*/  LDL.LU R6, [R1+0x44] ;  /* 0x0000440001067983 */ /* 0x000f620000300800 */
[----:B------:R-:W-:-:S03]  /*9e3f0*/  LOP3.LUT R22, R22, 0xffff, RZ, 0xc0, !PT ;  /* 0x0000ffff16167812 */ /* 0x000fc600078ec0ff */
[----:B-1----:R-:W3:Y:S04]  /*9e400*/  LDL.LU R2, [R1+0x3c] ;  /* 0x00003c0001027983 */ /* 0x002ee80000300800 */
[----:B------:R0:W-:Y:S01]  /*9e410*/  STL [R1+0x194], R5 ;  /* 0x0001940501007387 */ /* 0x0001e20000100800 */
[----:B------:R-:W-:-:S03]  /*9e420*/  LOP3.LUT R10, R19, 0xffff, RZ, 0xc0, !PT ;  /* 0x0000ffff130a7812 */ /* 0x000fc600078ec0ff */
[----:B0-----:R-:W5:Y:S04]  /*9e430*/  LDL.LU R5, [R1+0x34] ;  /* 0x0000340001057983 */ /* 0x001f680000300800 */
[----:B------:R-:W-:Y:S04]  /*9e440*/  STL [R1+0x100], R9 ;  /* 0x0001000901007387 */ /* 0x000fe80000100800 */
[----:B------:R-:W4:Y:S04]  /*9e450*/  LDL.LU R8, [R1+0x33a4] ;  /* 0x0033a40001087983 */ /* 0x000f280000300800 */
[----:B------:R-:W-:Y:S04]  /*9e460*/  STL [R1+0xfc], R14 ;  /* 0x0000fc0e01007387 */ /* 0x000fe80000100800 */
[----:B------:R-:W-:Y:S04]  /*9e470*/  STL [R1+0xf8], R22 ;  /* 0x0000f81601007387 */ /* 0x000fe80000100800 */
[----:B------:R-:W5:Y:S04]  /*9e480*/  LDL.LU R3, [R1+0x30] ;  /* 0x0000300001037983 */ /* 0x000f680000300800 */
[----:B------:R-:W5:Y:S04]  /*9e490*/  LDL.LU R0, [R1+0x2c] ;  /* 0x00002c0001007983 */ /* 0x000f680000300800 */
[----:B------:R-:W3:Y:S01]  /*9e4a0*/  LDL.LU R19, [R1+0x340c] ;  /* 0x00340c0001137983 */ /* 0x000ee20000300800 */
[----:B------:R-:W0:Y:S02]  /*9e4b0*/  S2R R11, SR_TID.X ;  /* 0x00000000000b7919 */ /* 0x000e240000002100 */
[----:B0-----:R-:W-:Y:S01]  /*9e4c0*/  IMAD.SHL.U32 R11, R11, 0x80, RZ ;  /* 0x000000800b0b7824 */ /* 0x001fe200078e00ff */
[----:B--2---:R-:W-:-:S02]  /*9e4d0*/  LOP3.LUT R15, R4, 0xffff, RZ, 0xc0, !PT ;  /* 0x0000ffff040f7812 */ /* 0x004fc400078ec0ff */
[----:B------:R-:W-:-:S03]  /*9e4e0*/  LOP3.LUT R4, R20, 0xffff, RZ, 0xc0, !PT ;  /* 0x0000ffff14047812 */ /* 0x000fc600078ec0ff */
[----:B------:R-:W-:Y:S04]  /*9e4f0*/  STL [R1+0x48], R15 ;  /* 0x0000480f01007387 */ /* 0x000fe80000100800 */
[----:B------:R-:W-:Y:S04]  /*9e500*/  STL [R1+0x6c], R10 ;  /* 0x00006c0a01007387 */ /* 0x000fe80000100800 */
[----:B------:R0:W-:Y:S01]  /*9e510*/  STL [R1+0x38], R4 ;  /* 0x0000380401007387 */ /* 0x0001e20000100800 */
[----:B---3--:R-:W-:Y:S02]  /*9e520*/  PRMT R19, R4, 0x3340, R19 ;  /* 0x0000334004137816 */ /* 0x008fe40000000013 */
[----:B0-----:R-:W-:-:S02]  /*9e530*/  LOP3.LUT R4, R11, 0xc00, RZ, 0xc0, !PT ;  /* 0x00000c000b047812 */ /* 0x001fc400078ec0ff */
[----:B------:R-:W-:Y:S02]  /*9e540*/  PRMT R11, R22, 0x3340, R1 ;  /* 0x00003340160b7816 */ /* 0x000fe40000000001 */
[----:B------:R-:W2:Y:S01]  /*9e550*/  LDL.LU R22, [R1+0x3408] ;  /* 0x0034080001167983 */ /* 0x000ea20000300800 */
[----:B------:R-:W-:Y:S01]  /*9e560*/  IMAD.MOV.U32 R20, RZ, RZ, R15 ;  /* 0x000000ffff147224 */ /* 0x000fe200078e000f */
[----:B------:R-:W-:Y:S02]  /*9e570*/  LOP3.LUT R15, R21, 0xffff, RZ, 0xc0, !PT ;  /* 0x0000ffff150f7812 */ /* 0x000fe400078ec0ff */
[----:B------:R-:W-:Y:S01]  /*9e580*/  LOP3.LUT R17, R17, 0xffff, RZ, 0xc0, !PT ;  /* 0x0000ffff11117812 */ /* 0x000fe200078ec0ff */
[----:B------:R-:W-:Y:S01]  /*9e590*/  IMAD.MOV.U32 R21, RZ, RZ, R20 ;  /* 0x000000ffff157224 */ /* 0x000fe200078e0014 */
[----:B------:R-:W-:Y:S02]  /*9e5a0*/  LOP3.LUT R18, R18, 0xffff, RZ, 0xc0, !PT ;  /* 0x0000ffff12127812 */ /* 0x000fe400078ec0ff */
[----:B------:R-:W-:-:S02]  /*9e5b0*/  PRMT R10, R10, 0x3340, R1 ;  /* 0x000033400a0a7816 */ /* 0x000fc40000000001 */
[----:B------:R-:W-:Y:S02]  /*9e5c0*/  PRMT R20, R17, 0x3340, R18 ;  /* 0x0000334011147816 */ /* 0x000fe40000000012 */
[----:B------:R-:W-:Y:S02]  /*9e5d0*/  PRMT R21, R21, 0x3340, R15 ;  /* 0x0000334015157816 */ /* 0x000fe4000000000f */
[----:B------:R-:W-:Y:S02]  /*9e5e0*/  PRMT R14, R9, 0x3340, R14 ;  /* 0x00003340090e7816 */ /* 0x000fe4000000000e */
[----:B------:R-:W-:Y:S02]  /*9e5f0*/  PRMT R20, R20, 0x5410, R10 ;  /* 0x0000541014147816 */ /* 0x000fe4000000000a */
[----:B------:R-:W-:Y:S02]  /*9e600*/  PRMT R9, R21, 0x5410, R19 ;  /* 0x0000541015097816 */ /* 0x000fe40000000013 */
[----:B----4-:R-:W-:Y:S01]  /*9e610*/  LOP3.LUT R10, R4, 0x60, R8, 0xf8, !PT ;  /* 0x00000060040a7812 */ /* 0x010fe200078ef808 */
[----:B------:R-:W-:Y:S01]  /*9e620*/  STL [R1+0x174], R20 ;  /* 0x0001741401007387 */ /* 0x000fe20000100800 */
[----:B------:R-:W-:-:S03]  /*9e630*/  PRMT R8, R14, 0x5410, R11 ;  /* 0x000054100e087816 */ /* 0x000fc6000000000b */
[----:B------:R0:W-:Y:S01]  /*9e640*/  STL [R1+0x16c], R9 ;  /* 0x00016c0901007387 */ /* 0x0001e20000100800 */
[----:B------:R-:W-:Y:S02]  /*9e650*/  LOP3.LUT R14, R7, 0xffff, RZ, 0xc0, !PT ;  /* 0x0000ffff070e7812 */ /* 0x000fe400078ec0ff */
[----:B------:R-:W-:Y:S01]  /*9e660*/  LOP3.LUT R7, R2, 0xffff, RZ, 0xc0, !PT ;  /* 0x0000ffff02077812 */ /* 0x000fe200078ec0ff */
[----:B------:R-:W3:Y:S01]  /*9e670*/  LDL.LU R4, [R1+0x14] ;  /* 0x0000140001047983 */ /* 0x000ee20000300800 */
[----:B0-----:R-:W-:-:S03]  /*9e680*/  LOP3.LUT R9, R29, 0xffff, RZ, 0xc0, !PT ;  /* 0x0000ffff1d097812 */ /* 0x001fc600078ec0ff */
[----:B------:R0:W-:Y:S01]  /*9e690*/  STL [R1+0x190], R8 ;  /* 0x0001900801007387 */ /* 0x0001e20000100800 */
[----:B-----5:R-:W-:-:S03]  /*9e6a0*/  LOP3.LUT R11, R6, 0xffff, RZ, 0xc0, !PT ;  /* 0x0000ffff060b7812 */ /* 0x020fc600078ec0ff */
[----:B------:R-:W4:Y:S04]  /*9e6b0*/  LDL.LU R29, [R1+0x10] ;  /* 0x00001000011d7983 */ /* 0x000f280000300800 */
[----:B------:R-:W-:Y:S01]  /*9e6c0*/  STL [R1+0x70], R9 ;  /* 0x0000700901007387 */ /* 0x000fe20000100800 */
[----:B0-----:R-:W-:-:S03]  /*9e6d0*/  LOP3.LUT R8, R5, 0xffff, RZ, 0xc0, !PT ;  /* 0x0000ffff05087812 */ /* 0x001fc600078ec0ff */
[----:B------:R-:W5:Y:S04]  /*9e6e0*/  LDL.LU R2, [R1+0x8] ;  /* 0x0000080001027983 */ /* 0x000f680000300800 */
[----:B------:R-:W5:Y:S04]  /*9e6f0*/  LDL.LU R6, [R1] ;  /* 0x0000000001067983 */ /* 0x000f680000300800 */
[----:B------:R-:W-:Y:S04]  /*9e700*/  STL [R1+0xe0], R7 ;  /* 0x0000e00701007387 */ /* 0x000fe80000100800 */
[----:B------:R-:W-:Y:S01]  /*9e710*/  STL [R1+0xdc], R8 ;  /* 0x0000dc0801007387 */ /* 0x000fe20000100800 */
[----:B--2---:R-:W-:-:S03]  /*9e720*/  LOP3.LUT R5, R22, 0xffff, RZ, 0xc0, !PT ;  /* 0x0000ffff16057812 */ /* 0x004fc600078ec0ff */
[----:B------:R-:W2:Y:S01]  /*9e730*/  LDL.LU R22, [R1+0x3404] ;  /* 0x0034040001167983 */ /* 0x000ea20000300800 */
[----:B------:R-:W-:Y:S02]  /*9e740*/  LOP3.LUT R20, R3, 0xffff, RZ, 0xc0, !PT ;  /* 0x0000ffff03147812 */ /* 0x000fe400078ec0ff */
[----:B------:R-:W-:Y:S02]  /*9e750*/  LOP3.LUT R3, R0, 0xffff, RZ, 0xc0, !PT ;  /* 0x0000ffff00037812 */ /* 0x000fe400078ec0ff */
[----:B------:R-:W-:Y:S01]  /*9e760*/  LOP3.LUT R21, R26, 0xffff, RZ, 0xc0, !PT ;  /* 0x0000ffff1a157812 */ /* 0x000fe200078ec0ff */
[----:B------:R0:W-:Y:S01]  /*9e770*/  STL [R1+0xd4], R20 ;  /* 0x0000d41401007387 */ /* 0x0001e20000100800 */
[----:B------:R-:W-:Y:S02]  /*9e780*/  LOP3.LUT R26, R25, 0xffff, RZ, 0xc0, !PT ;  /* 0x0000ffff191a7812 */ /* 0x000fe400078ec0ff */
[----:B------:R-:W-:Y:S01]  /*9e790*/  LOP3.LUT R0, R24, 0xffff, RZ, 0xc0, !PT ;  /* 0x0000ffff18007812 */ /* 0x000fe200078ec0ff */
[----:B------:R-:W-:Y:S01]  /*9e7a0*/  STL [R1+0xbc], R3 ;  /* 0x0000bc0301007387 */ /* 0x000fe20000100800 */
[----:B------:R-:W-:-:S03]  /*9e7b0*/  LOP3.LUT R23, R23, 0xffff, RZ, 0xc0, !PT ;  /* 0x0000ffff17177812 */ /* 0x000fc600078ec0ff */
[----:B------:R-:W-:Y:S04]  /*9e7c0*/  STL [R1+0xb8], R5 ;  /* 0x0000b80501007387 */ /* 0x000fe80000100800 */
[----:B------:R-:W-:Y:S01]  /*9e7d0*/  STL [R1+0xb4], R21 ;  /* 0x0000b41501007387 */ /* 0x000fe20000100800 */
[----:B------:R-:W-:-:S03]  /*9e7e0*/  PRMT R19, R11, 0x3340, R1 ;  /* 0x000033400b137816 */ /* 0x000fc60000000001 */
[----:B------:R1:W-:Y:S04]  /*9e7f0*/  STL [R1+0x114], R26 ;  /* 0x0001141a01007387 */ /* 0x0003e80000100800 */
[----:B------:R-:W-:Y:S01]  /*9e800*/  STL [R1+0x110], R0 ;  /* 0x0001100001007387 */ /* 0x000fe20000100800 */
[----:B------:R-:W-:-:S03]  /*9e810*/  PRMT R24, R7, 0x3340, R8 ;  /* 0x0000334007187816 */ /* 0x000fc60000000008 */
[----:B------:R3:W-:Y:S01]  /*9e820*/  STL [R1+0x10c], R23 ;  /* 0x00010c1701007387 */ /* 0x0007e20000100800 */
[----:B------:R-:W-:Y:S02]  /*9e830*/  PRMT R25, R3, 0x3340, R5 ;  /* 0x0000334003197816 */ /* 0x000fe40000000005 */
[----:B0-----:R-:W-:Y:S02]  /*9e840*/  PRMT R20, R20, 0x3340, R1 ;  /* 0x0000334014147816 */ /* 0x001fe40000000001 */
[----:B-1----:R-:W-:Y:S02]  /*9e850*/  PRMT R26, R26, 0x3340, R0 ;  /* 0x000033401a1a7816 */ /* 0x002fe40000000000 */
[----:B------:R-:W-:Y:S02]  /*9e860*/  PRMT R24, R24, 0x5410, R20 ;  /* 0x0000541018187816 */ /* 0x000fe40000000014 */
[----:B--2---:R-:W-:Y:S02]  /*9e870*/  PRMT R22, R23, 0x3340, R22 ;  /* 0x0000334017167816 */ /* 0x004fe40000000016 */
[----:B---3--:R-:W-:-:S02]  /*9e880*/  PRMT R23, R9, 0x3340, R14 ;  /* 0x0000334009177816 */ /* 0x008fc4000000000e */
[----:B------:R-:W2:Y:S02]  /*9e890*/  LDL.LU R9, [R1+0x3400] ;  /* 0x0034000001097983 */ /* 0x000ea40000300800 */
[----:B------:R-:W-:Y:S02]  /*9e8a0*/  PRMT R23, R23, 0x5410, R19 ;  /* 0x0000541017177816 */ /* 0x000fe40000000013 */
[----:B------:R-:W3:Y:S04]  /*9e8b0*/  LDL.LU R8, [R1+0x33fc] ;  /* 0x0033fc0001087983 */ /* 0x000ee80000300800 */
[----:B------:R-:W3:Y:S04]  /*9e8c0*/  LDL.LU R7, [R1+0x33f8] ;  /* 0x0033f80001077983 */ /* 0x000ee80000300800 */
[----:B------:R-:W3:Y:S04]  /*9e8d0*/  LDL.LU R5, [R1+0x33f4] ;  /* 0x0033f40001057983 */ /* 0x000ee80000300800 */
[----:B------:R-:W3:Y:S04]  /*9e8e0*/  LDL.LU R3, [R1+0x33f0] ;  /* 0x0033f00001037983 */ /* 0x000ee80000300800 */
[----:B------:R-:W3:Y:S04]  /*9e8f0*/  LDL.LU R0, [R1+0x33ec] ;  /* 0x0033ec0001007983 */ /* 0x000ee80000300800 */
[----:B------:R-:W3:Y:S04]  /*9e900*/  LDL.LU R19, [R1+0x18] ;  /* 0x0000180001137983 */ /* 0x000ee80000300800 */
[----:B------:R0:W-:Y:S04]  /*9e910*/  STL [R1+0x158], R23 ;  /* 0x0001581701007387 */ /* 0x0001e80000100800 */
[----:B0-----:R-:W3:Y:S04]  /*9e920*/  LDL.LU R23, [R1+0x4] ;  /* 0x0000040001177983 */ /* 0x001ee80000300800 */
[----:B------:R-:W3:Y:S01]  /*9e930*/  LDL.LU R20, [R1+0x1c] ;  /* 0x00001c0001147983 */ /* 0x000ee20000300800 */
[----:B------:R-:W-:-:S04]  /*9e940*/  PRMT R21, R21, 0x3340, R1 ;  /* 0x0000334015157816 */ /* 0x000fc80000000001 */
[----:B------:R-:W-:Y:S01]  /*9e950*/  PRMT R21, R25, 0x5410, R21 ;  /* 0x0000541019157816 */ /* 0x000fe20000000015 */
[----:B------:R0:W-:Y:S01]  /*9e960*/  STL [R1+0x154], R24 ;  /* 0x0001541801007387 */ /* 0x0001e20000100800 */
[----:B------:R-:W-:Y:S02]  /*9e970*/  PRMT R22, R26, 0x5410, R22 ;  /* 0x000054101a167816 */ /* 0x000fe40000000016 */
[----:B------:R-:W-:Y:S02]  /*9e980*/  LOP3.LUT R4, R4, 0xffff, RZ, 0xc0, !PT ;  /* 0x0000ffff04047812 */ /* 0x000fe400078ec0ff */
[----:B----4-:R-:W-:Y:S01]  /*9e990*/  LOP3.LUT R29, R29, 0xffff, RZ, 0xc0, !PT ;  /* 0x0000ffff1d1d7812 */ /* 0x010fe200078ec0ff */
[----:B0-----:R-:W4:Y:S04]  /*9e9a0*/  LDL.LU R24, [R1+0xc] ;  /* 0x00000c0001187983 */ /* 0x001f280000300800 */
[----:B------:R-:W-:Y:S01]  /*9e9b0*/  STL [R1+0x150], R21 ;  /* 0x0001501501007387 */ /* 0x000fe20000100800 */
[----:B-----5:R-:W-:-:S02]  /*9e9c0*/  LOP3.LUT R2, R2, 0xffff, RZ, 0xc0, !PT ;  /* 0x0000ffff02027812 */ /* 0x020fc400078ec0ff */
[----:B------:R-:W-:Y:S01]  /*9e9d0*/  LOP3.LUT R6, R6, 0xffff, RZ, 0xc0, !PT ;  /* 0x0000ffff06067812 */ /* 0x000fe200078ec0ff */
[----:B------:R2:W-:Y:S01]  /*9e9e0*/  STL [R1+0x18c], R22 ;  /* 0x00018c1601007387 */ /* 0x0005e20000100800 */
[----:B------:R-:W-:Y:S02]  /*9e9f0*/  LOP3.LUT R13, R13, 0xffff, RZ, 0xc0, !PT ;  /* 0x0000ffff0d0d7812 */ /* 0x000fe400078ec0ff */
[----:B--2---:R-:W-:Y:S02]  /*9ea00*/  LOP3.LUT R22, R9, 0xffff, RZ, 0xc0, !PT ;  /* 0x0000ffff09167812 */ /* 0x004fe400078ec0ff */
[----:B------:R-:W-:Y:S02]  /*9ea10*/  PRMT R9, R29, 0x3340, R2 ;  /* 0x000033401d097816 */ /* 0x000fe40000000002 */
[----:B---3--:R-:W-:Y:S02]  /*9ea20*/  LOP3.LUT R5, R5, 0xffff, RZ, 0xc0, !PT ;  /* 0x0000ffff05057812 */ /* 0x008fe400078ec0ff */
[----:B------:R-:W-:-:S02]  /*9ea30*/  LOP3.LUT R26, R3, 0xffff, RZ, 0xc0, !PT ;  /* 0x0000ffff031a7812 */ /* 0x000fc400078ec0ff */
[----:B------:R-:W-:Y:S02]  /*9ea40*/  LOP3.LUT R21, R19, 0xffff, RZ, 0xc0, !PT ;  /* 0x0000ffff13157812 */ /* 0x000fe400078ec0ff */
[----:B------:R-:W-:Y:S02]  /*9ea50*/  LOP3.LUT R25, R0, 0xffff, RZ, 0xc0, !PT ;  /* 0x0000ffff00197812 */ /* 0x000fe400078ec0ff */
[----:B------:R-:W-:Y:S02]  /*9ea60*/  LOP3.LUT R19, R7, 0xffff, RZ, 0xc0, !PT ;  /* 0x0000ffff07137812 */ /* 0x000fe400078ec0ff */
[----:B------:R-:W-:-:S05]  /*9ea70*/  LOP3.LUT R20, R20, 0xffff, RZ, 0xc0, !PT ;  /* 0x0000ffff14147812 */ /* 0x000fca00078ec0ff */
[----:B------:R-:W-:Y:S04]  /*9ea80*/  STL [R1+0x13c], R20 ;  /* 0x00013c1401007387 */ /* 0x000fe80000100800 */
[----:B------:R-:W-:Y:S04]  /*9ea90*/  STL [R1+0x138], R21 ;  /* 0x0001381501007387 */ /* 0x000fe80000100800 */
[----:B------:R-:W-:Y:S04]  /*9eaa0*/  STL [R1+0x134], R4 ;  /* 0x0001340401007387 */ /* 0x000fe80000100800 */
[----:B------:R-:W-:Y:S04]  /*9eab0*/  STL [R1+0x10], R29 ;  /* 0x0000101d01007387 */ /* 0x000fe80000100800 */
[----:B------:R-:W-:Y:S01]  /*9eac0*/  STL [R1+0x8], R2 ;  /* 0x0000080201007387 */ /* 0x000fe20000100800 */
[----:B------:R-:W-:-:S03]  /*9ead0*/  PRMT R0, R6, 0x3340, R1 ;  /* 0x0000334006007816 */ /* 0x000fc60000000001 */
[----:B------:R0:W-:Y:S04]  /*9eae0*/  STL [R1], R6 ;  /* 0x0000000601007387 */ /* 0x0001e80000100800 */
[----:B------:R-:W-:Y:S04]  /*9eaf0*/  STL [R1+0xf4], R25 ;  /* 0x0000f41901007387 */ /* 0x000fe80000100800 */
[----:B------:R-:W-:Y:S04]  /*9eb00*/  STL [R1+0xf0], R26 ;  /* 0x0000f01a01007387 */ /* 0x000fe80000100800 */
[----:B------:R1:W-:Y:S01]  /*9eb10*/  STL [R1+0xec], R5 ;  /* 0x0000ec0501007387 */ /* 0x0003e20000100800 */
[----:B------:R-:W-:-:S03]  /*9eb20*/  PRMT R7, R4, 0x3340, R1 ;  /* 0x0000334004077816 */ /* 0x000fc60000000001 */
[----:B0-----:R-:W2:Y:S04]  /*9eb30*/  LDL.LU R6, [R1+0x33e8] ;  /* 0x0033e80001067983 */ /* 0x001ea80000300800 */
[----:B------:R-:W-:Y:S04]  /*9eb40*/  STL [R1+0x1c], R19 ;  /* 0x00001c1301007387 */ /* 0x000fe80000100800 */
[----:B------:R0:W-:Y:S04]  /*9eb50*/  STL [R1+0x104], R13 ;  /* 0x0001040d01007387 */ /* 0x0001e80000100800 */
[----:B------:R-:W-:Y:S01]  /*9eb60*/  STL [R1+0x14], R22 ;  /* 0x0000141601007387 */ /* 0x000fe20000100800 */
[----:B------:R-:W-:-:S03]  /*9eb70*/  PRMT R3, R5, 0x3340, R1 ;  /* 0x0000334005037816 */ /* 0x000fc60000000001 */
[----:B------:R-:W3:Y:S01]  /*9eb80*/  LDL.LU R4, [R1+0x33e4] ;  /* 0x0033e40001047983 */ /* 0x000ee20000300800 */
[----:B-1----:R-:W-:-:S03]  /*9eb90*/  PRMT R5, R13, 0x3340, R1 ;  /* 0x000033400d057816 */ /* 0x002fc60000000001 */
[----:B------:R-:W5:Y:S01]  /*9eba0*/  LDL.LU R2, [R1+0x33e0] ;  /* 0x0033e00001027983 */ /* 0x000f620000300800 */
[----:B0-----:R-:W-:-:S03]  /*9ebb0*/  PRMT R13, R25, 0x3340, R26 ;  /* 0x00003340190d7816 */ /* 0x001fc6000000001a */
[----:B------:R-:W5:Y:S01]  /*9ebc0*/  LDL.LU R29, [R1+0x33dc] ;  /* 0x0033dc00011d7983 */ /* 0x000f620000300800 */
[----:B------:R-:W-:Y:S02]  /*9ebd0*/  PRMT R0, R9, 0x5410, R0 ;  /* 0x0000541009007816 */ /* 0x000fe40000000000 */
[----:B------:R-:W-:Y:S02]  /*9ebe0*/  PRMT R19, R19, 0x3340, R22 ;  /* 0x0000334013137816 */ /* 0x000fe40000000016 */
[----:B------:R-:W-:Y:S01]  /*9ebf0*/  PRMT R20, R20, 0x3340, R21 ;  /* 0x0000334014147816 */ /* 0x000fe20000000015 */
[----:B------:R0:W-:Y:S01]  /*9ec00*/  STL [R1+0x14c], R0 ;  /* 0x00014c0001007387 */ /* 0x0001e20000100800 */
[----:B------:R-:W-:Y:S02]  /*9ec10*/  PRMT R9, R13, 0x5410, R3 ;  /* 0x000054100d097816 */ /* 0x000fe40000000003 */
[----:B------:R-:W-:-:S03]  /*9ec20*/  PRMT R3, R19, 0x5410, R5 ;  /* 0x0000541013037816 */ /* 0x000fc60000000005 */
[----:B------:R1:W-:Y:S01]  /*9ec30*/  STL [R1+0x148], R9 ;  /* 0x0001480901007387 */ /* 0x0003e20000100800 */
[----:B0-----:R-:W-:-:S03]  /*9ec40*/  PRMT R0, R20, 0x5410, R7 ;  /* 0x0000541014007816 */ /* 0x001fc60000000007 */
[----:B------:R0:W-:Y:S04]  /*9ec50*/  STL [R1+0x144], R3 ;  /* 0x0001440301007387 */ /* 0x0001e80000100800 */
[----:B------:R5:W-:Y:S04]  /*9ec60*/  STL [R1+0x178], R0 ;  /* 0x0001780001007387 */ /* 0x000be80000100800 */
[----:B------:R-:W5:Y:S01]  /*9ec70*/  LDL.LU R19, [R1+0x3d0] ;  /* 0x0003d00001137983 */ /* 0x000f620000300800 */
[----:B------:R-:W0:Y:S01]  /*9ec80*/  S2R R21, SR_TID.X ;  /* 0x0000000000157919 */ /* 0x000e220000002100 */
[----:B----4-:R-:W-:-:S02]  /*9ec90*/  LOP3.LUT R22, R24, 0xffff, RZ, 0xc0, !PT ;  /* 0x0000ffff18167812 */ /* 0x010fc400078ec0ff */
[----:B------:R-:W-:Y:S02]  /*9eca0*/  LOP3.LUT R20, R23, 0xffff, RZ, 0xc0, !PT ;  /* 0x0000ffff17147812 */ /* 0x000fe400078ec0ff */
[----:B-1----:R-:W-:Y:S01]  /*9ecb0*/  LOP3.LUT R9, R8, 0xffff, RZ, 0xc0, !PT ;  /* 0x0000ffff08097812 */ /* 0x002fe200078ec0ff */
[----:B------:R-:W-:Y:S01]  /*9ecc0*/  STL [R1+0x108], R22 ;  /* 0x0001081601007387 */ /* 0x000fe20000100800 */
[----:B------:R-:W-:Y:S02]  /*9ecd0*/  LOP3.LUT R12, R12, 0xffff, RZ, 0xc0, !PT ;  /* 0x0000ffff0c0c7812 */ /* 0x000fe400078ec0ff */
[----:B0-----:R-:W-:Y:S01]  /*9ece0*/  LOP3.LUT R3, R16, 0xffff, RZ, 0xc0, !PT ;  /* 0x0000ffff10037812 */ /* 0x001fe200078ec0ff */
[----:B------:R-:W-:Y:S01]  /*9ecf0*/  STL [R1+0xc], R20 ;  /* 0x00000c1401007387 */ /* 0x000fe20000100800 */
[C---:B------:R-:W-:Y:S02]  /*9ed00*/  IMAD.SHL.U32 R7, R21.reuse, 0x200, RZ ;  /* 0x0000020015077824 */ /* 0x040fe400078e00ff */
[----:B------:R-:W-:-:S03]  /*9ed10*/  IMAD.SHL.U32 R8, R21, 0x10, RZ ;  /* 0x0000001015087824 */ /* 0x000fc600078e00ff */
[----:B------:R-:W-:Y:S02]  /*9ed20*/  LOP3.LUT R7, R7, 0xc00, RZ, 0xc0, !PT ;  /* 0x00000c0007077812 */ /* 0x000fe400078ec0ff */
[----:B--2---:R-:W-:Y:S02]  /*9ed30*/  LOP3.LUT R6, R6, 0xffff, RZ, 0xc0, !PT ;  /* 0x0000ffff06067812 */ /* 0x004fe400078ec0ff */
[----:B---3--:R-:W-:Y:S02]  /*9ed40*/  LOP3.LUT R13, R4, 0xffff, RZ, 0xc0, !PT ;  /* 0x0000ffff040d7812 */ /* 0x008fe400078ec0ff */
[----:B-----5:R-:W-:Y:S02]  /*9ed50*/  LOP3.LUT R5, R2, 0xffff, RZ, 0xc0, !PT ;  /* 0x0000ffff02057812 */ /* 0x020fe400078ec0ff */
[----:B------:R-:W-:-:S03]  /*9ed60*/  LOP3.LUT R29, R29, 0xffff, RZ, 0xc0, !PT ;  /* 0x0000ffff1d1d7812 */ /* 0x000fc600078ec0ff */
[----:B------:R0:W-:Y:S01]  /*9ed70*/  STL [R1+0x12c], R5 ;  /* 0x00012c0501007387 */ /* 0x0001e20000100800 */
[----:B------:R-:W-:Y:S02]  /*9ed80*/  PRMT R4, R22, 0x3340, R20 ;  /* 0x0000334016047816 */ /* 0x000fe40000000014 */
[--C-:B------:R-:W-:Y:S01]  /*9ed90*/  PRMT R0, R29, 0x3340, R1.reuse ;  /* 0x000033401d007816 */ /* 0x100fe20000000001 */
[----:B------:R-:W-:Y:S01]  /*9eda0*/  STL [R1+0x128], R13 ;  /* 0x0001280d01007387 */ /* 0x000fe20000100800 */
[----:B------:R-:W-:-:S03]  /*9edb0*/  PRMT R2, R6, 0x3340, R1 ;  /* 0x0000334006027816 */ /* 0x000fc60000000001 */
[----:B------:R1:W-:Y:S01]  /*9edc0*/  STL [R1+0x124], R6 ;  /* 0x0001240601007387 */ /* 0x0003e20000100800 */
[----:B------:R-:W-:-:S03]  /*9edd0*/  PRMT R0, R4, 0x5410, R0 ;  /* 0x0000541004007816 */ /* 0x000fc60000000000 */
[----:B------:R-:W-:Y:S01]  /*9ede0*/  STL [R1+0x120], R9 ;  /* 0x0001200901007387 */ /* 0x000fe20000100800 */
[----:B0-----:R-:W-:-:S03]  /*9edf0*/  PRMT R5, R5, 0x3340, R13 ;  /* 0x0000334005057816 */ /* 0x001fc6000000000d */
[----:B------:R-:W-:Y:S01]  /*9ee00*/  STL [R1+0x11c], R12 ;  /* 0x00011c0c01007387 */ /* 0x000fe20000100800 */
[----:B------:R-:W-:Y:S02]  /*9ee10*/  SHF.R.U32.HI R4, RZ, 0x4, R21 ;  /* 0x00000004ff047819 */ /* 0x000fe40000011615 */
[----:B-1----:R-:W-:Y:S01]  /*9ee20*/  PRMT R6, R9, 0x3340, R12 ;  /* 0x0000334009067816 */ /* 0x002fe2000000000c */
[----:B------:R0:W-:Y:S01]  /*9ee30*/  STL [R1+0x118], R3 ;  /* 0x0001180301007387 */ /* 0x0001e20000100800 */
[----:B------:R-:W-:-:S03]  /*9ee40*/  PRMT R2, R5, 0x5410, R2 ;  /* 0x0000541005027816 */ /* 0x000fc60000000002 */
[----:B------:R1:W-:Y:S01]  /*9ee50*/  STL [R1+0x160], R0 ;  /* 0x0001600001007387 */ /* 0x0003e20000100800 */
[----:B0-----:R-:W-:-:S04]  /*9ee60*/  PRMT R3, R3, 0x3340, R1 ;  /* 0x0000334003037816 */ /* 0x001fc80000000001 */
[----:B------:R-:W-:Y:S02]  /*9ee70*/  PRMT R3, R6, 0x5410, R3 ;  /* 0x0000541006037816 */ /* 0x000fe40000000003 */
[----:B-1----:R-:W-:Y:S02]  /*9ee80*/  LOP3.LUT R0, R7, 0x1f0, R8, 0xf8, !PT ;  /* 0x000001f007007812 */ /* 0x002fe400078ef808 */
[C-C-:B------:R-:W-:Y:S01]  /*9ee90*/  LOP3.LUT R7, R19.reuse, 0x1fc, R4.reuse, 0xfe, !PT ;  /* 0x000001fc13077812 */ /* 0x140fe200078efe04 */
[----:B------:R-:W-:Y:S01]  /*9eea0*/  STL [R1+0x164], R2 ;  /* 0x0001640201007387 */ /* 0x000fe20000100800 */
[----:B------:R-:W-:-:S03]  /*9eeb0*/  LOP3.LUT R8, R19, 0x1bc, R4, 0xfe, !PT ;  /* 0x000001bc13087812 */ /* 0x000fc600078efe04 */
[----:B------:R-:W-:Y:S04]  /*9eec0*/  STL [R1+0x168], R3 ;  /* 0x0001680301007387 */ /* 0x000fe80000100800 */
[----:B------:R0:W-:Y:S01]  /*9eed0*/  STL [R1+0x15c], R7 ;  /* 0x00015c0701007387 */ /* 0x0001e20000100800 */
[----:B------:R-:W-:-:S03]  /*9eee0*/  LOP3.LUT R9, R19, 0x13c, R4, 0xfe, !PT ;  /* 0x0000013c13097812 */ /* 0x000fc600078efe04 */
[----:B------:R1:W-:Y:S01]  /*9eef0*/  STL [R1+0x130], R8 ;  /* 0x0001300801007387 */ /* 0x0003e20000100800 */
[C-C-:B0-----:R-:W-:Y:S01]  /*9ef00*/  LOP3.LUT R7, R19.reuse, 0x17c, R4.reuse, 0xfe, !PT ;  /* 0x0000017c13077812 */ /* 0x141fe200078efe04 */
[----:B------:R-:W-:Y:S01]  /*9ef10*/  VIADD R5, R4, 0x3c ;  /* 0x0000003c04057836 */ /* 0x000fe20000000000 */
[----:B-1----:R-:W-:-:S03]  /*9ef20*/  LOP3.LUT R8, R19, 0xfc, R4, 0xfe, !PT ;  /* 0x000000fc13087812 */ /* 0x002fc600078efe04 */
[----:B------:R0:W-:Y:S01]  /*9ef30*/  STL [R1+0xe8], R7 ;  /* 0x0000e80701007387 */ /* 0x0001e20000100800 */
[----:B------:R-:W-:Y:S01]  /*9ef40*/  SHF.R.U32.HI R2, RZ, 0x4, R21 ;  /* 0x00000004ff027819 */ /* 0x000fe20000011615 */
[----:B------:R-:W-:Y:S02]  /*9ef50*/  VIADD R6, R4, 0x7c ;  /* 0x0000007c04067836 */ /* 0x000fe40000000000 */
[----:B------:R-:W-:Y:S01]  /*9ef60*/  STL [R1+0xe4], R9 ;  /* 0x0000e40901007387 */ /* 0x000fe20000100800 */
[----:B0-----:R-:W-:-:S03]  /*9ef70*/  LOP3.LUT R7, R19, 0xbc, R4, 0xfe, !PT ;  /* 0x000000bc13077812 */ /* 0x001fc600078efe04 */
[----:B------:R-:W-:Y:S01]  /*9ef80*/  STL [R1+0xd8], R8 ;  /* 0x0000d80801007387 */ /* 0x000fe20000100800 */
[----:B------:R-:W-:-:S03]  /*9ef90*/  SGXT.U32 R2, R2, 0x2 ;  /* 0x000000020202781a */ /* 0x000fc60000000000 */
[----:B------:R0:W-:Y:S01]  /*9efa0*/  STL [R1+0xd0], R7 ;  /* 0x0000d00701007387 */ /* 0x0001e20000100800 */
[C---:B------:R-:W-:Y:S02]  /*9efb0*/  LOP3.LUT R6, R19.reuse, R6, RZ, 0xfc, !PT ;  /* 0x0000000613067212 */ /* 0x040fe400078efcff */
[C---:B0-----:R-:W-:Y:S02]  /*9efc0*/  LOP3.LUT R7, R19.reuse, R5, RZ, 0xfc, !PT ;  /* 0x0000000513077212 */ /* 0x041fe400078efcff */
[----:B------:R-:W-:-:S03]  /*9efd0*/  LOP3.LUT R5, R19, R2, RZ, 0xfc, !PT ;  /* 0x0000000213057212 */ /* 0x000fc600078efcff */
[----:B------:R0:W-:Y:S04]  /*9efe0*/  STL [R1+0x78], R7 ;  /* 0x0000780701007387 */ /* 0x0001e80000100800 */
[----:B------:R1:W-:Y:S01]  /*9eff0*/  STL [R1+0xc8], R6 ;  /* 0x0000c80601007387 */ /* 0x0003e20000100800 */
[----:B0-----:R-:W-:-:S03]  /*9f000*/  LOP3.LUT R7, R19, 0x4, R2, 0xfe, !PT ;  /* 0x0000000413077812 */ /* 0x001fc600078efe02 */
[----:B------:R0:W-:Y:S01]  /*9f010*/  STL [R1+0x20], R5 ;  /* 0x0000200501007387 */ /* 0x0001e20000100800 */
[----:B-1----:R-:W-:-:S03]  /*9f020*/  LOP3.LUT R6, R19, 0x8, R2, 0xfe, !PT ;  /* 0x0000000813067812 */ /* 0x002fc600078efe02 */
[----:B------:R1:W-:Y:S04]  /*9f030*/  STL [R1+0x24], R7 ;  /* 0x0000240701007387 */ /* 0x0003e80000100800 */
[----:B------:R2:W-:Y:S01]  /*9f040*/  STL [R1+0x28], R6 ;  /* 0x0000280601007387 */ /* 0x0005e20000100800 */
[C-C-:B0-----:R-:W-:Y:S02]  /*9f050*/  LOP3.LUT R5, R19.reuse, 0xc, R2.reuse, 0xfe, !PT ;  /* 0x0000000c13057812 */ /* 0x141fe400078efe02 */
[----:B-1----:R-:W-:-:S03]  /*9f060*/  LOP3.LUT R7, R19, 0x10, R2, 0xfe, !PT ;  /* 0x0000001013077812 */ /* 0x002fc600078efe02 */
[----:B------:R0:W-:Y:S01]  /*9f070*/  STL [R1+0x2c], R5 ;  /* 0x00002c0501007387 */ /* 0x0001e20000100800 */
[----:B--2---:R-:W-:-:S03]  /*9f080*/  LOP3.LUT R6, R19, 0x14, R2, 0xfe, !PT ;  /* 0x0000001413067812 */ /* 0x004fc600078efe02 */
        /* <DEDUP_REMOVED lines=181> */
[----:B------:R-:W2:Y:S04]  /*9fbe0*/  LDL.LU R13, [R1+0x60] ;  /* 0x00006000010d7983 */ /* 0x000ea80000300800 */
[----:B------:R3:W-:Y:S04]  /*9fbf0*/  STL [R1+0x2cc], R6 ;  /* 0x0002cc0601007387 */ /* 0x0007e80000100800 */
[----:B------:R-:W4:Y:S01]  /*9fc00*/  LDL.LU R9, [R1+0x5c] ;  /* 0x00005c0001097983 */ /* 0x000f220000300800 */
[----:B0-----:R-:W-:-:S02]  /*9fc10*/  LOP3.LUT R5, R19, 0x198, R2, 0xfe, !PT ;  /* 0x0000019813057812 */ /* 0x001fc400078efe02 */
[C-C-:B-1----:R-:W-:Y:S02]  /*9fc20*/  LOP3.LUT R7, R19.reuse, 0x1a0, R2.reuse, 0xfe, !PT ;  /* 0x000001a013077812 */ /* 0x142fe400078efe02 */
[C-C-:B---3--:R-:W-:Y:S01]  /*9fc30*/  LOP3.LUT R6, R19.reuse, 0x19c, R2.reuse, 0xfe, !PT ;  /* 0x0000019c13067812 */ /* 0x148fe200078efe02 */
[----:B------:R0:W-:Y:S04]  /*9fc40*/  STL [R1+0x2d0], R5 ;  /* 0x0002d00501007387 */ /* 0x0001e80000100800 */
[----:B------:R-:W3:Y:S04]  /*9fc50*/  LDL.LU R24, [R1+0x58] ;  /* 0x0000580001187983 */ /* 0x000ee80000300800 */
[----:B------:R-:W5:Y:S01]  /*9fc60*/  LDL.LU R23, [R1+0x80] ;  /* 0x0000800001177983 */ /* 0x000f620000300800 */
[----:B0-----:R-:W-:-:S03]  /*9fc70*/  LOP3.LUT R5, R19, 0x1a4, R2, 0xfe, !PT ;  /* 0x000001a413057812 */ /* 0x001fc600078efe02 */
[----:B------:R0:W-:Y:S04]  /*9fc80*/  STL [R1+0x2d4], R6 ;  /* 0x0002d40601007387 */ /* 0x0001e80000100800 */
[----:B------:R1:W-:Y:S01]  /*9fc90*/  STL [R1+0x2d8], R7 ;  /* 0x0002d80701007387 */ /* 0x0003e20000100800 */
[----:B0-----:R-:W-:-:S03]  /*9fca0*/  LOP3.LUT R6, R19, 0x1a8, R2, 0xfe, !PT ;  /* 0x000001a813067812 */ /* 0x001fc600078efe02 */
[----:B------:R0:W-:Y:S01]  /*9fcb0*/  STL [R1+0x2dc], R5 ;  /* 0x0002dc0501007387 */ /* 0x0001e20000100800 */
[----:B-1----:R-:W-:-:S03]  /*9fcc0*/  LOP3.LUT R7, R19, 0x1ac, R2, 0xfe, !PT ;  /* 0x000001ac13077812 */ /* 0x002fc600078efe02 */
        /* <DEDUP_REMOVED lines=9> */
[----:B------:R-:W-:-:S03]  /*9fd60*/  LOP3.LUT R6, R19, 0x1c4, R2, 0xfe, !PT ;  /* 0x000001c413067812 */ /* 0x000fc600078efe02 */
        /* <DEDUP_REMOVED lines=12> */
[----:B------:R-:W5:Y:S04]  /*9fe30*/  LDL.LU R26, [R1+0x6c] ;  /* 0x00006c00011a7983 */ /* 0x000f680000300800 */
[----:B------:R1:W-:Y:S04]  /*9fe40*/  STL [R1+0x30c], R5 ;  /* 0x00030c0501007387 */ /* 0x0003e80000100800 */
[----:B------:R1:W-:Y:S01]  /*9fe50*/  STL [R1+0x310], R6 ;  /* 0x0003100601007387 */ /* 0x0003e20000100800 */
[----:B0-----:R-:W-:-:S03]  /*9fe60*/  LOP3.LUT R7, R19, 0x1e4, R2, 0xfe, !PT ;  /* 0x000001e413077812 */ /* 0x001fc600078efe02 */
[----:B------:R-:W5:Y:S01]  /*9fe70*/  LDL.LU R22, [R1+0x48] ;  /* 0x0000480001167983 */ /* 0x000f620000300800 */
[----:B-1----:R-:W-:-:S03]  /*9fe80*/  LOP3.LUT R5, R19, 0x1e0, R2, 0xfe, !PT ;  /* 0x000001e013057812 */ /* 0x002fc600078efe02 */
[----:B------:R-:W5:Y:S01]  /*9fe90*/  LDL.LU R25, [R1+0x38] ;  /* 0x0000380001197983 */ /* 0x000f620000300800 */
[----:B------:R-:W-:-:S03]  /*9fea0*/  LOP3.LUT R6, R19, 0x1e8, R2, 0xfe, !PT ;  /* 0x000001e813067812 */ /* 0x000fc600078efe02 */
[----:B------:R0:W-:Y:S01]  /*9feb0*/  STL [R1+0x314], R5 ;  /* 0x0003140501007387 */ /* 0x0001e20000100800 */
[----:B------:R-:W-:Y:S02]  /*9fec0*/  SHF.R.U32.HI R3, RZ, 0x8, R28 ;  /* 0x00000008ff037819 */ /* 0x000fe4000001161c */
[----:B------:R-:W-:Y:S01]  /*9fed0*/  SHF.R.U32.HI R27, RZ, 0x8, R27 ;  /* 0x00000008ff1b7819 */ /* 0x000fe2000001161b */
[----:B------:R1:W-:Y:S01]  /*9fee0*/  STL [R1+0x318], R7 ;  /* 0x0003180701007387 */ /* 0x0003e20000100800 */
[----:B0-----:R-:W-:-:S03]  /*9fef0*/  LOP3.LUT R5, R19, 0x1ec, R2, 0xfe, !PT ;  /* 0x000001ec13057812 */ /* 0x001fc600078efe02 */
[----:B------:R0:W-:Y:S01]  /*9ff00*/  STL [R1+0x31c], R6 ;  /* 0x00031c0601007387 */ /* 0x0001e20000100800 */
[----:B-1----:R-:W-:-:S03]  /*9ff10*/  LOP3.LUT R7, R19, 0x1f0, R2, 0xfe, !PT ;  /* 0x000001f013077812 */ /* 0x002fc600078efe02 */
[----:B------:R1:W-:Y:S01]  /*9ff20*/  STL [R1+0x320], R5 ;  /* 0x0003200501007387 */ /* 0x0003e20000100800 */
[----:B------:R-:W-:Y:S02]  /*9ff30*/  LOP3.LUT R4, R27, 0xffff, RZ, 0xc0, !PT ;  /* 0x0000ffff1b047812 */ /* 0x000fe400078ec0ff */
[----:B------:R-:W-:Y:S02]  /*9ff40*/  LOP3.LUT R3, R3, 0xffff, RZ, 0xc0, !PT ;  /* 0x0000ffff03037812 */ /* 0x000fe400078ec0ff */
[C-C-:B0-----:R-:W-:Y:S01]  /*9ff50*/  LOP3.LUT R6, R19.reuse, 0x1f4, R2.reuse, 0xfe, !PT ;  /* 0x000001f413067812 */ /* 0x141fe200078efe02 */
[----:B------:R-:W-:Y:S01]  /*9ff60*/  STL [R1+0x324], R7 ;  /* 0x0003240701007387 */ /* 0x000fe20000100800 */
[----:B-1----:R-:W-:-:S03]  /*9ff70*/  LOP3.LUT R5, R19, 0x1f8, R2, 0xfe, !PT ;  /* 0x000001f813057812 */ /* 0x002fc600078efe02 */
[----:B------:R0:W-:Y:S01]  /*9ff80*/  STL [R1+0x328], R6 ;  /* 0x0003280601007387 */ /* 0x0001e20000100800 */
[----:B------:R-:W-:-:S03]  /*9ff90*/  PRMT R3, R3, 0x3340, R4 ;  /* 0x0000334003037816 */ /* 0x000fc60000000004 */
[----:B------:R5:W-:Y:S04]  /*9ffa0*/  STL [R1+0x2b8], R5 ;  /* 0x0002b80501007387 */ /* 0x000be80000100800 */
[----:B------:R-:W5:Y:S01]  /*9ffb0*/  LDL.LU R20, [R1+0x100] ;  /* 0x0001000001147983 */ /* 0x000f620000300800 */
[----:B----4-:R-:W-:-:S03]  /*9ffc0*/  SHF.R.U32.HI R4, RZ, 0x8, R9 ;  /* 0x00000008ff047819 */ /* 0x010fc60000011609 */
[----:B------:R-:W4:Y:S01]  /*9ffd0*/  LDL.LU R9, [R1+0xfc] ;  /* 0x0000fc0001097983 */ /* 0x000f220000300800 */
[----:B--2---:R-:W-:Y:S02]  /*9ffe0*/  SHF.R.U32.HI R2, RZ, 0x8, R13 ;  /* 0x00000008ff027819 */ /* 0x004fe4000001160d */
[----:B------:R-:W-:Y:S02]  /*9fff0*/  LOP3.LUT R4, R4, 0xffff, RZ, 0xc0, !PT ;  /* 0x0000ffff04047812 */ /* 0x000fe400078ec0ff */
[----:B------:R-:W-:Y:S02]  /*a0000*/  LOP3.LUT R2, R2, 0xffff, RZ, 0xc0, !PT ;  /* 0x0000ffff02027812 */ /* 0x000fe400078ec0ff */
[----:B---3--:R-:W-:Y:S02]  /*a0010*/  SHF.R.U32.HI R13, RZ, 0x8, R24 ;  /* 0x00000008ff0d7819 */ /* 0x008fe40000011618 */
[----:B------:R-:W-:Y:S02]  /*a0020*/  SHF.R.U32.HI R17, RZ, 0x8, R17 ;  /* 0x00000008ff117819 */ /* 0x000fe40000011611 */
[----:B------:R-:W-:-:S02]  /*a0030*/  SHF.R.U32.HI R18, RZ, 0x8, R18 ;  /* 0x00000008ff127819 */ /* 0x000fc40000011612 */
[----:B------:R-:W-:Y:S01]  /*a0040*/  SHF.R.U32.HI R15, RZ, 0x8, R15 ;  /* 0x00000008ff0f7819 */ /* 0x000fe2000001160f */
[----:B0-----:R-:W-:Y:S01]  /*a0050*/  IMAD.SHL.U32 R6, R21, 0x4, RZ ;  /* 0x0000000415067824 */ /* 0x001fe200078e00ff */
[----:B------:R-:W-:Y:S01]  /*a0060*/  LOP3.LUT R13, R13, 0xffff, RZ, 0xc0, !PT ;  /* 0x0000ffff0d0d7812 */ /* 0x000fe200078ec0ff */
[----:B------:R-:W2:Y:S01]  /*a0070*/  LDL.LU R24, [R1+0xf8] ;  /* 0x0000f80001187983 */ /* 0x000ea20000300800 */
[----:B------:R-:W-:Y:S02]  /*a0080*/  PRMT R19, R2, 0x3340, R1 ;  /* 0x0000334002137816 */ /* 0x000fe40000000001 */
[----:B------:R-:W-:Y:S02]  /*a0090*/  PRMT R13, R4, 0x3340, R13 ;  /* 0x00003340040d7816 */ /* 0x000fe4000000000d */
[----:B-----5:R-:W-:Y:S02]  /*a00a0*/  SHF.R.U32.HI R5, RZ, 0x8, R23 ;  /* 0x00000008ff057819 */ /* 0x020fe40000011617 */
[----:B------:R-:W-:Y:S01]  /*a00b0*/  LOP3.LUT R17, R17, 0xffff, RZ, 0xc0, !PT ;  /* 0x0000ffff11117812 */ /* 0x000fe200078ec0ff */
[----:B------:R-:W3:Y:S01]  /*a00c0*/  LDL.LU R23, [R1+0x70] ;  /* 0x0000700001177983 */ /* 0x000ee20000300800 */
[----:B------:R-:W-:-:S02]  /*a00d0*/  LOP3.LUT R12, R18, 0xffff, RZ, 0xc0, !PT ;  /* 0x0000ffff120c7812 */ /* 0x000fc400078ec0ff */
[----:B------:R-:W-:Y:S02]  /*a00e0*/  LOP3.LUT R5, R5, 0xffff, RZ, 0xc0, !PT ;  /* 0x0000ffff05057812 */ /* 0x000fe400078ec0ff */
[----:B------:R-:W-:Y:S02]  /*a00f0*/  PRMT R12, R17, 0x3340, R12 ;  /* 0x00003340110c7816 */ /* 0x000fe4000000000c */
[----:B------:R-:W-:Y:S01]  /*a0100*/  PRMT R27, R5, 0x3340, R1 ;  /* 0x00003340051b7816 */ /* 0x000fe20000000001 */
[----:B------:R-:W5:Y:S01]  /*a0110*/  LDL.LU R17, [R1+0xdc] ;  /* 0x0000dc0001117983 */ /* 0x000f620000300800 */
[----:B------:R-:W-:-:S04]  /*a0120*/  SHF.R.U32.HI R2, RZ, 0x8, R26 ;  /* 0x00000008ff027819 */ /* 0x000fc8000001161a */
[----:B------:R-:W-:Y:S02]  /*a0130*/  LOP3.LUT R26, R2, 0xffff, RZ, 0xc0, !PT ;  /* 0x0000ffff021a7812 */ /* 0x000fe400078ec0ff */
[----:B------:R-:W-:Y:S02]  /*a0140*/  LOP3.LUT R2, R15, 0xffff, RZ, 0xc0, !PT ;  /* 0x0000ffff0f027812 */ /* 0x000fe400078ec0ff */
[----:B------:R-:W-:Y:S02]  /*a0150*/  SHF.R.U32.HI R4, RZ, 0x8, R22 ;  /* 0x00000008ff047819 */ /* 0x000fe40000011616 */
[----:B------:R-:W2:Y:S02]  /*a0160*/  LDL.LU R22, [R1+0xd4] ;  /* 0x0000d40001167983 */ /* 0x000ea40000300800 */
[----:B------:R-:W-:Y:S02]  /*a0170*/  LOP3.LUT R4, R4, 0xffff, RZ, 0xc0, !PT ;  /* 0x0000ffff04047812 */ /* 0x000fe400078ec0ff */
[----:B------:R-:W-:Y:S01]  /*a0180*/  SHF.R.U32.HI R5, RZ, 0x8, R25 ;  /* 0x00000008ff057819 */ /* 0x000fe20000011619 */
[----:B------:R-:W5:Y:S01]  /*a0190*/  LDL.LU R28, [R1+0xbc] ;  /* 0x0000bc00011c7983 */ /* 0x000f620000300800 */
[----:B------:R-:W-:-:S02]  /*a01a0*/  PRMT R2, R4, 0x3340, R2 ;  /* 0x0000334004027816 */ /* 0x000fc40000000002 */
[----:B------:R-:W-:Y:S01]  /*a01b0*/  LOP3.LUT R4, R10, 0x70, R6, 0x78, !PT ;  /* 0x000000700a047812 */ /* 0x000fe200078e7806 */
[----:B------:R-:W2:Y:S01]  /*a01c0*/  LDL.LU R16, [R1+0xb8] ;  /* 0x0000b80001107983 */ /* 0x000ea20000300800 */
[----:B------:R-:W-:-:S03]  /*a01d0*/  LOP3.LUT R5, R5, 0xffff, RZ, 0xc0, !PT ;  /* 0x0000ffff05057812 */ /* 0x000fc600078ec0ff */
[----:B------:R-:W2:Y:S04]  /*a01e0*/  LDL.LU R21, [R1+0xb4] ;  /* 0x0000b40001157983 */ /* 0x000ea80000300800 */
[----:B------:R-:W2:Y:S01]  /*a01f0*/  LDL.LU R10, [R1+0xe0] ;  /* 0x0000e000010a7983 */ /* 0x000ea20000300800 */
[----:B------:R-:W-:-:S03]  /*a0200*/  PRMT R25, R5, 0x3340, R1 ;  /* 0x0000334005197816 */ /* 0x000fc60000000001 */
[----:B------:R3:W-:Y:S04]  /*a0210*/  STL [R1+0x18], R4 ;  /* 0x0000180401007387 */ /* 0x0007e80000100800 */
[----:B------:R-:W2:Y:S04]  /*a0220*/  LDL.LU R15, [R1+0x114] ;  /* 0x00011400010f7983 */ /* 0x000ea80000300800 */
[----:B------:R-:W2:Y:S04]  /*a0230*/  LDL.LU R6, [R1+0x10c] ;  /* 0x00010c0001067983 */ /* 0x000ea80000300800 */
[----:B------:R-:W2:Y:S04]  /*a0240*/  LDL.LU R7, [R1+0x10] ;  /* 0x0000100001077983 */ /* 0x000ea80000300800 */
[----:B------:R-:W2:Y:S01]  /*a0250*/  LDL.LU R18, [R1+0x8] ;  /* 0x0000080001127983 */ /* 0x000ea20000300800 */
[----:B------:R-:W-:-:S03]  /*a0260*/  SHF.R.U32.HI R5, RZ, 0x8, R20 ;  /* 0x00000008ff057819 */ /* 0x000fc60000011614 */
[----:B------:R-:W2:Y:S01]  /*a0270*/  LDL.LU R20, [R1] ;  /* 0x0000000001147983 */ /* 0x000ea20000300800 */
[----:B----4-:R-:W-:Y:S02]  /*a0280*/  SHF.R.U32.HI R8, RZ, 0x8, R9 ;  /* 0x00000008ff087819 */ /* 0x010fe40000011609 */
[----:B------:R-:W-:Y:S02]  /*a0290*/  SHF.R.U32.HI R9, RZ, 0x8, R14 ;  /* 0x00000008ff097819 */ /* 0x000fe4000001160e */
[----:B------:R-:W4:Y:S01]  /*a02a0*/  LDL.LU R14, [R1+0x110] ;  /* 0x00011000010e7983 */ /* 0x000f220000300800 */
[----:B------:R-:W-:Y:S02]  /*a02b0*/  LOP3.LUT R8, R8, 0xffff, RZ, 0xc0, !PT ;  /* 0x0000ffff08087812 */ /* 0x000fe400078ec0ff */
[----:B------:R-:W-:Y:S02]  /*a02c0*/  LOP3.LUT R9, R9, 0xffff, RZ, 0xc0, !PT ;  /* 0x0000ffff09097812 */ /* 0x000fe400078ec0ff */
[----:B------:R-:W-:-:S04]  /*a02d0*/  LOP3.LUT R5, R5, 0xffff, RZ, 0xc0, !PT ;  /* 0x0000ffff05057812 */ /* 0x000fc800078ec0ff */
[----:B------:R-:W-:Y:S02]  /*a02e0*/  PRMT R8, R5, 0x3340, R8 ;  /* 0x0000334005087816 */ /* 0x000fe40000000008 */
[----:B---3--:R-:W-:-:S04]  /*a02f0*/  SHF.R.U32.HI R4, RZ, 0x8, R23 ;  /* 0x00000008ff047819 */ /* 0x008fc80000011617 */
[----:B------:R-:W-:Y:S02]  /*a0300*/  LOP3.LUT R4, R4, 0xffff, RZ, 0xc0, !PT ;  /* 0x0000ffff04047812 */ /* 0x000fe400078ec0ff */
[----:B------:R-:W-:Y:S02]  /*a0310*/  SHF.R.U32.HI R23, RZ, 0x8, R11 ;  /* 0x00000008ff177819 */ /* 0x000fe4000001160b */
[----:B------:R-:W-:Y:S02]  /*a0320*/  PRMT R9, R4, 0x3340, R9 ;  /* 0x0000334004097816 */ /* 0x000fe40000000009 */
[----:B-----5:R-:W-:Y:S02]  /*a0330*/  SHF.R.U32.HI R4, RZ, 0x8, R28 ;  /* 0x00000008ff047819 */ /* 0x020fe4000001161c */
[----:B--2---:R-:W-:Y:S02]  /*a0340*/  SHF.R.U32.HI R11, RZ, 0x8, R16 ;  /* 0x00000008ff0b7819 */ /* 0x004fe40000011610 */
[----:B------:R-:W-:-:S02]  /*a0350*/  LOP3.LUT R4, R4, 0xffff, RZ, 0xc0, !PT ;  /* 0x0000ffff04047812 */ /* 0x000fc400078ec0ff */
[----:B------:R-:W-:Y:S02]  /*a0360*/  LOP3.LUT R11, R11, 0xffff, RZ, 0xc0, !PT ;  /* 0x0000ffff0b0b7812 */ /* 0x000fe400078ec0ff */
[----:B------:R-:W-:Y:S02]  /*a0370*/  SHF.R.U32.HI R5, RZ, 0x8, R10 ;  /* 0x00000008ff057819 */ /* 0x000fe4000001160a */
[----:B------:R-:W-:Y:S02]  /*a0380*/  SHF.R.U32.HI R10, RZ, 0x8, R17 ;  /* 0x00000008ff0a7819 */ /* 0x000fe40000011611 */
[----:B------:R-:W-:Y:S01]  /*a0390*/  SHF.R.U32.HI R15, RZ, 0x8, R15 ;  /* 0x00000008ff0f7819 */ /* 0x000fe2000001160f */
[----:B------:R-:W2:Y:S01]  /*a03a0*/  LDL.LU R17, [R1+0xf4] ;  /* 0x0000f40001117983 */ /* 0x000ea20000300800 */
[----:B------:R-:W-:Y:S02]  /*a03b0*/  LOP3.LUT R10, R10, 0xffff, RZ, 0xc0, !PT ;  /* 0x0000ffff0a0a7812 */ /* 0x000fe400078ec0ff */
[----:B------:R-:W-:Y:S01]  /*a03c0*/  LOP3.LUT R15, R15, 0xffff, RZ, 0xc0, !PT ;  /* 0x0000ffff0f0f7812 */ /* 0x000fe200078ec0ff */
[----:B------:R-:W3:Y:S01]  /*a03d0*/  LDL.LU R16, [R1+0xf0] ;  /* 0x0000f00001107983 */ /* 0x000ee20000300800 */
[----:B------:R-:W-:-:S02]  /*a03e0*/  LOP3.LUT R5, R5, 0xffff, RZ, 0xc0, !PT ;  /* 0x0000ffff05057812 */ /* 0x000fc400078ec0ff */
[----:B------:R-:W-:Y:S01]  /*a03f0*/  PRMT R11, R4, 0x3340, R11 ;  /* 0x00003340040b7816 */ /* 0x000fe2000000000b */
[----:B------:R-:W5:Y:S01]  /*a0400*/  LDL.LU R28, [R1+0x104] ;  /* 0x00010400011c7983 */ /* 0x000f620000300800 */
[----:B------:R-:W-:Y:S02]  /*a0410*/  SHF.R.U32.HI R4, RZ, 0x8, R6 ;  /* 0x00000008ff047819 */ /* 0x000fe40000011606 */
[----:B------:R-:W-:Y:S02]  /*a0420*/  PRMT R10, R5, 0x3340, R10 ;  /* 0x00003340050a7816 */ /* 0x000fe4000000000a */
[----:B------:R-:W-:Y:S02]  /*a0430*/  SHF.R.U32.HI R6, RZ, 0x8, R18 ;  /* 0x00000008ff067819 */ /* 0x000fe40000011612 */
[----:B------:R-:W5:Y:S01]  /*a0440*/  LDL.LU R18, [R1+0x13c] ;  /* 0x00013c0001127983 */ /* 0x000f620000300800 */
[----:B------:R-:W-:-:S03]  /*a0450*/  SHF.R.U32.HI R5, RZ, 0x8, R20 ;  /* 0x00000008ff057819 */ /* 0x000fc60000011614 */
[----:B------:R-:W5:Y:S01]  /*a0460*/  LDL.LU R20, [R1+0x134] ;  /* 0x0001340001147983 */ /* 0x000f620000300800 */
[----:B----4-:R-:W-:-:S04]  /*a0470*/  SHF.R.U32.HI R14, RZ, 0x8, R14 ;  /* 0x00000008ff0e7819 */ /* 0x010fc8000001160e */
[----:B------:R-:W-:-:S04]  /*a0480*/  LOP3.LUT R14, R14, 0xffff, RZ, 0xc0, !PT ;  /* 0x0000ffff0e0e7812 */ /* 0x000fc800078ec0ff */
[----:B------:R-:W-:Y:S02]  /*a0490*/  PRMT R14, R15, 0x3340, R14 ;  /* 0x000033400f0e7816 */ /* 0x000fe4000000000e */
[----:B------:R-:W4:Y:S04]  /*a04a0*/  LDL.LU R15, [R1+0x1c] ;  /* 0x00001c00010f7983 */ /* 0x000f280000300800 */
[----:B------:R0:W-:Y:S04]  /*a04b0*/  STL [R1+0x4], R14 ;  /* 0x0000040e01007387 */ /* 0x0001e80000100800 */
[----:B0-----:R-:W4:Y:S01]  /*a04c0*/  LDL.LU R14, [R1+0x14] ;  /* 0x00001400010e7983 */ /* 0x001f220000300800 */
[----:B------:R-:W-:-:S02]  /*a04d0*/  SHF.R.U32.HI R7, RZ, 0x8, R7 ;  /* 0x00000008ff077819 */ /* 0x000fc40000011607 */
[----:B------:R-:W-:Y:S02]  /*a04e0*/  LOP3.LUT R6, R6, 0xffff, RZ, 0xc0, !PT ;  /* 0x0000ffff06067812 */ /* 0x000fe400078ec0ff */
[----:B------:R-:W-:-:S04]  /*a04f0*/  LOP3.LUT R7, R7, 0xffff, RZ, 0xc0, !PT ;  /* 0x0000ffff07077812 */ /* 0x000fc800078ec0ff */
[----:B------:R-:W-:Y:S02]  /*a0500*/  PRMT R7, R7, 0x3340, R6 ;  /* 0x0000334007077816 */ /* 0x000fe40000000006 */
[----:B------:R-:W4:Y:S04]  /*a0510*/  LDL.LU R6, [R1+0xec] ;  /* 0x0000ec0001067983 */ /* 0x000f280000300800 */
[----:B------:R5:W-:Y:S01]  /*a0520*/  STL [R1], R7 ;  /* 0x0000000701007387 */ /* 0x000be20000100800 */
[----:B--2---:R-:W-:Y:S02]  /*a0530*/  SHF.R.U32.HI R17, RZ, 0x8, R17 ;  /* 0x00000008ff117819 */ /* 0x004fe40000011611 */
[----:B---3--:R-:W-:Y:S02]  /*a0540*/  SHF.R.U32.HI R16, RZ, 0x8, R16 ;  /* 0x00000008ff107819 */ /* 0x008fe40000011610 */
[----:B------:R-:W-:-:S02]  /*a0550*/  LOP3.LUT R17, R17, 0xffff, RZ, 0xc0, !PT ;  /* 0x0000ffff11117812 */ /* 0x000fc400078ec0ff */
[----:B------:R-:W-:Y:S02]  /*a0560*/  LOP3.LUT R16, R16, 0xffff, RZ, 0xc0, !PT ;  /* 0x0000ffff10107812 */ /* 0x000fe400078ec0ff */
[----:B-----5:R-:W-:Y:S02]  /*a0570*/  SHF.R.U32.HI R7, RZ, 0x8, R28 ;  /* 0x00000008ff077819 */ /* 0x020fe4000001161c */
[----:B------:R-:W2:Y:S01]  /*a0580*/  LDL.LU R28, [R1+0x120] ;  /* 0x00012000011c7983 */ /* 0x000ea20000300800 */
[----:B------:R-:W-:-:S03]  /*a0590*/  PRMT R16, R17, 0x3340, R16 ;  /* 0x0000334011107816 */ /* 0x000fc60000000010 */
[----:B------:R-:W3:Y:S04]  /*a05a0*/  LDL.LU R17, [R1+0x138] ;  /* 0x0001380001117983 */ /* 0x000ee80000300800 */
[----:B------:R0:W-:Y:S04]  /*a05b0*/  STL [R1+0x10], R16 ;  /* 0x0000101001007387 */ /* 0x0001e80000100800 */
[----:B0-----:R-:W5:Y:S01]  /*a05c0*/  LDL.LU R16, [R1+0x108] ;  /* 0x0001080001107983 */ /* 0x001f620000300800 */
[----:B----4-:R-:W-:-:S04]  /*a05d0*/  SHF.R.U32.HI R15, RZ, 0x8, R15 ;  /* 0x00000008ff0f7819 */ /* 0x010fc8000001160f */
[----:B------:R-:W-:Y:S02]  /*a05e0*/  LOP3.LUT R15, R15, 0xffff, RZ, 0xc0, !PT ;  /* 0x0000ffff0f0f7812 */ /* 0x000fe400078ec0ff */
[----:B------:R-:W-:-:S04]  /*a05f0*/  SHF.R.U32.HI R14, RZ, 0x8, R14 ;  /* 0x00000008ff0e7819 */ /* 0x000fc8000001160e */
[----:B------:R-:W-:-:S04]  /*a0600*/  LOP3.LUT R14, R14, 0xffff, RZ, 0xc0, !PT ;  /* 0x0000ffff0e0e7812 */ /* 0x000fc800078ec0ff */
[----:B------:R-:W-:Y:S02]  /*a0610*/  PRMT R15, R15, 0x3340, R14 ;  /* 0x000033400f0f7816 */ /* 0x000fe4000000000e */
[----:B------:R-:W4:Y:S01]  /*a0620*/  LDL.LU R14, [R1+0xc] ;  /* 0x00000c00010e7983 */ /* 0x000f220000300800 */
[----:B------:R-:W-:-:S03]  /*a0630*/  SHF.R.U32.HI R18, RZ, 0x8, R18 ;  /* 0x00000008ff127819 */ /* 0x000fc60000011612 */
[----:B------:R4:W-:Y:S01]  /*a0640*/  STL [R1+0x14], R15 ;  /* 0x0000140f01007387 */ /* 0x0009e20000100800 */
[----:B------:R-:W-:Y:S02]  /*a0650*/  LOP3.LUT R18, R18, 0xffff, RZ, 0xc0, !PT ;  /* 0x0000ffff12127812 */ /* 0x000fe400078ec0ff */
[----:B---3--:R-:W-:-:S04]  /*a0660*/  SHF.R.U32.HI R17, RZ, 0x8, R17 ;  /* 0x00000008ff117819 */ /* 0x008fc80000011611 */
[----:B------:R-:W-:-:S04]  /*a0670*/  LOP3.LUT R17, R17, 0xffff, RZ, 0xc0, !PT ;  /* 0x0000ffff11117812 */ /* 0x000fc800078ec0ff */
[----:B------:R-:W-:Y:S02]  /*a0680*/  PRMT R18, R18, 0x3340, R17 ;  /* 0x0000334012127816 */ /* 0x000fe40000000011 */
[----:B-----5:R-:W-:-:S04]  /*a0690*/  SHF.R.U32.HI R16, RZ, 0x8, R16 ;  /* 0x00000008ff107819 */ /* 0x020fc80000011610 */
[----:B------:R-:W-:Y:S02]  /*a06a0*/  LOP3.LUT R16, R16, 0xffff, RZ, 0xc0, !PT ;  /* 0x0000ffff10107812 */ /* 0x000fe400078ec0ff */
[----:B----4-:R-:W-:Y:S02]  /*a06b0*/  SHF.R.U32.HI R15, RZ, 0x8, R14 ;  /* 0x00000008ff0f7819 */ /* 0x010fe4000001160e */
[----:B------:R-:W-:Y:S02]  /*a06c0*/  SHF.R.U32.HI R14, RZ, 0x8, R29 ;  /* 0x00000008ff0e7819 */ /* 0x000fe4000001161d */
[----:B------:R-:W3:Y:S04]  /*a06d0*/  LDL.LU R29, [R1+0x12c] ;  /* 0x00012c00011d7983 */ /* 0x000ee80000300800 */
[----:B------:R-:W4:Y:S01]  /*a06e0*/  LDL.LU R17, [R1+0x11c] ;  /* 0x00011c0001117983 */ /* 0x000f220000300800 */
[----:B------:R-:W-:-:S03]  /*a06f0*/  LOP3.LUT R15, R15, 0xffff, RZ, 0xc0, !PT ;  /* 0x0000ffff0f0f7812 */ /* 0x000fc600078ec0ff */
[----:B------:R0:W-:Y:S01]  /*a0700*/  STL [R1+0x8], R18 ;  /* 0x0000081201007387 */ /* 0x0001e20000100800 */
[----:B------:R-:W-:-:S03]  /*a0710*/  PRMT R16, R16, 0x3340, R15 ;  /* 0x0000334010107816 */ /* 0x000fc6000000000f */
[----:B0-----:R-:W5:Y:S04]  /*a0720*/  LDL.LU R18, [R1+0x118] ;  /* 0x0001180001127983 */ /* 0x001f680000300800 */
[----:B------:R-:W5:Y:S01]  /*a0730*/  LDL.LU R15, [R1+0x128] ;  /* 0x00012800010f7983 */ /* 0x000f620000300800 */
[----:B--2---:R-:W-:-:S04]  /*a0740*/  SHF.R.U32.HI R28, RZ, 0x8, R28 ;  /* 0x00000008ff1c7819 */ /* 0x004fc8000001161c */
[----:B------:R-:W-:Y:S02]  /*a0750*/  LOP3.LUT R28, R28, 0xffff, RZ, 0xc0, !PT ;  /* 0x0000ffff1c1c7812 */ /* 0x000fe400078ec0ff */
[----:B------:R-:W-:Y:S02]  /*a0760*/  LOP3.LUT R14, R14, 0xffff, RZ, 0xc0, !PT ;  /* 0x0000ffff0e0e7812 */ /* 0x000fe400078ec0ff */
[----:B------:R-:W-:Y:S02]  /*a0770*/  PRMT R19, R3, 0x5410, R19 ;  /* 0x0000541003137816 */ /* 0x000fe40000000013 */
[----:B------:R-:W-:Y:S02]  /*a0780*/  MOV R3, 0x400 ;  /* 0x0000040000037802 */ /* 0x000fe40000000f00 */
[--C-:B------:R-:W-:Y:S01]  /*a0790*/  PRMT R14, R14, 0x3340, R1.reuse ;  /* 0x000033400e0e7816 */ /* 0x100fe20000000001 */
[----:B------:R0:W-:Y:S04]  /*a07a0*/  STL [R1+0xc], R16 ;  /* 0x00000c1001007387 */ /* 0x0001e80000100800 */
[----:B0-----:R-:W2:Y:S04]  /*a07b0*/  LDL.LU R16, [R1+0x124] ;  /* 0x0001240001107983 */ /* 0x001ea80000300800 */
[----:B------:R0:W-:Y:S02]  /*a07c0*/  STL [R1+0x33d8], R14 ;  /* 0x0033d80e01007387 */ /* 0x0001e40000100800 */
[----:B0-----:R-:W0:Y:S01]  /*a07d0*/  S2R R14, SR_TID.X ;  /* 0x00000000000e7919 */ /* 0x001e220000002100 */
[----:B------:R-:W-:-:S02]  /*a07e0*/  PRMT R26, R26, 0x3340, R1 ;  /* 0x000033401a1a7816 */ /* 0x000fc40000000001 */
[----:B------:R-:W-:Y:S02]  /*a07f0*/  PRMT R13, R13, 0x5410, R27 ;  /* 0x000054100d0d7816 */ /* 0x000fe4000000001b */
[----:B------:R-:W-:Y:S02]  /*a0800*/  PRMT R12, R12, 0x5410, R26 ;  /* 0x000054100c0c7816 */ /* 0x000fe4000000001a */
[----:B------:R-:W-:Y:S02]  /*a0810*/  PRMT R2, R2, 0x5410, R25 ;  /* 0x0000541002027816 */ /* 0x000fe40000000019 */
[----:B0-----:R-:W-:Y:S02]  /*a0820*/  LOP3.LUT R0, R0, 0x20, R14, 0x78, !PT ;  /* 0x0000002000007812 */ /* 0x001fe400078e780e */
[----:B----4-:R-:W-:-:S04]  /*a0830*/  SHF.R.U32.HI R17, RZ, 0x8, R17 ;  /* 0x00000008ff117819 */ /* 0x010fc80000011611 */
[----:B------:R-:W-:-:S04]  /*a0840*/  LOP3.LUT R17, R17, 0xffff, RZ, 0xc0, !PT ;  /* 0x0000ffff11117812 */ /* 0x000fc800078ec0ff */
[----:B------:R-:W-:Y:S02]  /*a0850*/  PRMT R17, R28, 0x3340, R17 ;  /* 0x000033401c117816 */ /* 0x000fe40000000011 */
[----:B------:R-:W0:Y:S01]  /*a0860*/  S2R R28, SR_CgaCtaId ;  /* 0x00000000001c7919 */ /* 0x000e220000008800 */
[----:B---3--:R-:W-:Y:S02]  /*a0870*/  SHF.R.U32.HI R29, RZ, 0x8, R29 ;  /* 0x00000008ff1d7819 */ /* 0x008fe4000001161d */
[----:B-----5:R-:W-:Y:S02]  /*a0880*/  SHF.R.U32.HI R15, RZ, 0x8, R15 ;  /* 0x00000008ff0f7819 */ /* 0x020fe4000001160f */
[----:B0-----:R-:W-:Y:S02]  /*a0890*/  LEA R3, R28, R3, 0x18 ;  /* 0x000000031c037211 */ /* 0x001fe400078ec0ff */
[----:B------:R-:W0:Y:S01]  /*a08a0*/  S2R R28, SR_TID.X ;  /* 0x00000000001c7919 */ /* 0x000e220000002100 */
[----:B------:R-:W-:-:S02]  /*a08b0*/  LOP3.LUT R15, R15, 0xffff, RZ, 0xc0, !PT ;  /* 0x0000ffff0f0f7812 */ /* 0x000fc400078ec0ff */
[----:B------:R-:W-:-:S04]  /*a08c0*/  LOP3.LUT R29, R29, 0xffff, RZ, 0xc0, !PT ;  /* 0x0000ffff1d1d7812 */ /* 0x000fc800078ec0ff */
[----:B------:R-:W-:Y:S02]  /*a08d0*/  PRMT R15, R29, 0x3340, R15 ;  /* 0x000033401d0f7816 */ /* 0x000fe4000000000f */
[----:B------:R-:W3:Y:S04]  /*a08e0*/  LDL.LU R29, [R1+0x10] ;  /* 0x00001000011d7983 */ /* 0x000ee80000300800 */
[----:B------:R1:W-:Y:S04]  /*a08f0*/  STL [R1+0x33d4], R15 ;  /* 0x0033d40f01007387 */ /* 0x0003e80000100800 */
[----:B------:R-:W4:Y:S04]  /*a0900*/  LDL.LU R14, [R1+0x8] ;  /* 0x00000800010e7983 */ /* 0x000f280000300800 */
[----:B-1----:R-:W5:Y:S01]  /*a0910*/  LDL.LU R15, [R1+0xc] ;  /* 0x00000c00010f7983 */ /* 0x002f620000300800 */
[----:B0-----:R-:W-:-:S05]  /*a0920*/  LOP3.LUT R28, R28, 0x20, RZ, 0xc0, !PT ;  /* 0x000000201c1c7812 */ /* 0x001fca00078ec0ff */
[----:B------:R-:W-:Y:S02]  /*a0930*/  IMAD R3, R28, 0x10, R3 ;  /* 0x000000101c037824 */ /* 0x000fe400078e0203 */
[----:B------:R-:W2:Y:S04]  /*a0940*/  LDL.LU R28, [R1+0x14] ;  /* 0x00001400011c7983 */ /* 0x000ea80000300800 */
[----:B------:R-:W5:Y:S04]  /*a0950*/  LDL.LU R27, [R1] ;  /* 0x00000000011b7983 */ /* 0x000f680000300800 */
[----:B------:R-:W5:Y:S04]  /*a0960*/  LDL.LU R26, [R1+0x4] ;  /* 0x00000400011a7983 */ /* 0x000f680000300800 */
[----:B------:R-:W5:Y:S01]  /*a0970*/  LDL.LU R25, [R1+0x18] ;  /* 0x0000180001197983 */ /* 0x000f620000300800 */
[----:B------:R-:W-:-:S02]  /*a0980*/  SHF.R.U32.HI R22, RZ, 0x8, R22 ;  /* 0x00000008ff167819 */ /* 0x000fc40000011616 */
[----:B------:R-:W-:Y:S02]  /*a0990*/  SHF.R.U32.HI R21, RZ, 0x8, R21 ;  /* 0x00000008ff157819 */ /* 0x000fe40000011615 */
[----:B------:R-:W-:Y:S02]  /*a09a0*/  SHF.R.U32.HI R24, RZ, 0x8, R24 ;  /* 0x00000008ff187819 */ /* 0x000fe40000011618 */
[----:B------:R-:W-:Y:S02]  /*a09b0*/  LOP3.LUT R23, R23, 0xffff, RZ, 0xc0, !PT ;  /* 0x0000ffff17177812 */ /* 0x000fe400078ec0ff */
[----:B------:R-:W-:Y:S02]  /*a09c0*/  LOP3.LUT R22, R22, 0xffff, RZ, 0xc0, !PT ;  /* 0x0000ffff16167812 */ /* 0x000fe400078ec0ff */
[----:B------:R-:W-:Y:S02]  /*a09d0*/  LOP3.LUT R21, R21, 0xffff, RZ, 0xc0, !PT ;  /* 0x0000ffff15157812 */ /* 0x000fe400078ec0ff */
[----:B------:R-:W-:-:S02]  /*a09e0*/  LOP3.LUT R4, R4, 0xffff, RZ, 0xc0, !PT ;  /* 0x0000ffff04047812 */ /* 0x000fc400078ec0ff */
[----:B------:R-:W-:Y:S02]  /*a09f0*/  LOP3.LUT R24, R24, 0xffff, RZ, 0xc0, !PT ;  /* 0x0000ffff18187812 */ /* 0x000fe400078ec0ff */
[--C-:B------:R-:W-:Y:S02]  /*a0a00*/  PRMT R23, R23, 0x3340, R1.reuse ;  /* 0x0000334017177816 */ /* 0x100fe40000000001 */
[--C-:B------:R-:W-:Y:S02]  /*a0a10*/  PRMT R22, R22, 0x3340, R1.reuse ;  /* 0x0000334016167816 */ /* 0x100fe40000000001 */
[----:B------:R-:W-:Y:S02]  /*a0a20*/  LOP3.LUT R5, R5, 0xffff, RZ, 0xc0, !PT ;  /* 0x0000ffff05057812 */ /* 0x000fe400078ec0ff */
[----:B------:R-:W-:Y:S02]  /*a0a30*/  SHF.R.U32.HI R6, RZ, 0x8, R6 ;  /* 0x00000008ff067819 */ /* 0x000fe40000011606 */
[----:B------:R-:W-:-:S02]  /*a0a40*/  PRMT R21, R21, 0x3340, R1 ;  /* 0x0000334015157816 */ /* 0x000fc40000000001 */
[--C-:B------:R-:W-:Y:S02]  /*a0a50*/  PRMT R4, R4, 0x3340, R1.reuse ;  /* 0x0000334004047816 */ /* 0x100fe40000000001 */
[--C-:B------:R-:W-:Y:S02]  /*a0a60*/  PRMT R24, R24, 0x3340, R1.reuse ;  /* 0x0000334018187816 */ /* 0x100fe40000000001 */
[----:B------:R-:W-:Y:S02]  /*a0a70*/  PRMT R5, R5, 0x3340, R1 ;  /* 0x0000334005057816 */ /* 0x000fe40000000001 */
[----:B------:R-:W-:Y:S02]  /*a0a80*/  LOP3.LUT R6, R6, 0xffff, RZ, 0xc0, !PT ;  /* 0x0000ffff06067812 */ /* 0x000fe400078ec0ff */
[----:B------:R-:W-:Y:S02]  /*a0a90*/  PRMT R9, R9, 0x5410, R23 ;  /* 0x0000541009097816 */ /* 0x000fe40000000017 */
[----:B------:R-:W5:Y:S01]  /*a0aa0*/  LDL.LU R23, [R1+0x1ec] ;  /* 0x0001ec0001177983 */ /* 0x000f620000300800 */
[----:B------:R-:W-:-:S02]  /*a0ab0*/  PRMT R10, R10, 0x5410, R22 ;  /* 0x000054100a0a7816 */ /* 0x000fc40000000016 */
[----:B------:R-:W-:Y:S01]  /*a0ac0*/  PRMT R11, R11, 0x5410, R21 ;  /* 0x000054100b0b7816 */ /* 0x000fe20000000015 */
[----:B------:R-:W5:Y:S01]  /*a0ad0*/  LDL.LU R22, [R1+0x1e0] ;  /* 0x0001e00001167983 */ /* 0x000f620000300800 */
[----:B------:R-:W-:Y:S02]  /*a0ae0*/  LOP3.LUT R7, R7, 0xffff, RZ, 0xc0, !PT ;  /* 0x0000ffff07077812 */ /* 0x000fe400078ec0ff */
[--C-:B------:R-:W-:Y:S01]  /*a0af0*/  PRMT R6, R6, 0x3340, R1.reuse ;  /* 0x0000334006067816 */ /* 0x100fe20000000001 */
[----:B------:R-:W5:Y:S01]  /*a0b00*/  LDL.LU R21, [R1+0x1d0] ;  /* 0x0001d00001157983 */ /* 0x000f620000300800 */
[----:B------:R-:W-:Y:S02]  /*a0b10*/  PRMT R8, R8, 0x5410, R24 ;  /* 0x0000541008087816 */ /* 0x000fe40000000018 */
[----:B------:R-:W-:Y:S02]  /*a0b20*/  SHF.R.U32.HI R20, RZ, 0x8, R20 ;  /* 0x00000008ff147819 */ /* 0x000fe40000011614 */
[----:B------:R-:W-:-:S02]  /*a0b30*/  PRMT R7, R7, 0x3340, R1 ;  /* 0x0000334007077816 */ /* 0x000fc40000000001 */
[----:B------:R-:W-:-:S04]  /*a0b40*/  LOP3.LUT R20, R20, 0xffff, RZ, 0xc0, !PT ;  /* 0x0000ffff14147812 */ /* 0x000fc800078ec0ff */
[----:B------:R-:W-:Y:S02]  /*a0b50*/  PRMT R20, R20, 0x3340, R1 ;  /* 0x0000334014147816 */ /* 0x000fe40000000001 */
[----:B---3--:R-:W-:Y:S02]  /*a0b60*/  PRMT R29, R29, 0x5410, R6 ;  /* 0x000054101d1d7816 */ /* 0x008fe40000000006 */
[----:B----4-:R-:W-:Y:S02]  /*a0b70*/  PRMT R20, R14, 0x5410, R20 ;  /* 0x000054100e147816 */ /* 0x010fe40000000014 */
[----:B--2---:R-:W-:Y:S01]  /*a0b80*/  PRMT R28, R28, 0x5410, R7 ;  /* 0x000054101c1c7816 */ /* 0x004fe20000000007 */
[----:B-----5:R-:W-:Y:S01]  /*a0b90*/  IMAD.IADD R3, R25, 0x1, R3 ;  /* 0x0000000119037824 */ /* 0x020fe200078e0203 */
[----:B------:R-:W-:Y:S02]  /*a0ba0*/  PRMT R25, R26, 0x5410, R4 ;  /* 0x000054101a197816 */ /* 0x000fe40000000004 */
[----:B------:R-:W2:Y:S01]  /*a0bb0*/  LDL.LU R4, [R1+0x1a0] ;  /* 0x0001a00001047983 */ /* 0x000ea20000300800 */
[----:B------:R-:W-:-:S03]  /*a0bc0*/  PRMT R26, R27, 0x5410, R5 ;  /* 0x000054101b1a7816 */ /* 0x000fc60000000005 */
[----:B------:R-:W3:Y:S04]  /*a0bd0*/  LDL.LU R24, [R1+0x190] ;  /* 0x0001900001187983 */ /* 0x000ee80000300800 */
[----:B------:R0:W-:Y:S04]  /*a0be0*/  STL [R1+0x4], R25 ;  /* 0x0000041901007387 */ /* 0x0001e80000100800 */
[----:B------:R-:W4:Y:S04]  /*a0bf0*/  LDL.LU R5, [R1+0x194] ;  /* 0x0001940001057983 */ /* 0x000f280000300800 */
[----:B0-----:R-:W5:Y:S04]  /*a0c00*/  LDL.LU R25, [R1+0x158] ;  /* 0x0001580001197983 */ /* 0x001f680000300800 */
[----:B------:R0:W-:Y:S04]  /*a0c10*/  STL [R1], R26 ;  /* 0x0000001a01007387 */ /* 0x0001e80000100800 */
[----:B0-----:R-:W5:Y:S04]  /*a0c20*/  LDL.LU R26, [R1+0x154] ;  /* 0x00015400011a7983 */ /* 0x001f680000300800 */
[----:B------:R-:W3:Y:S04]  /*a0c30*/  LDL.LU R27, [R1+0x150] ;  /* 0x00015000011b7983 */ /* 0x000ee80000300800 */
[----:B------:R-:W5:Y:S04]  /*a0c40*/  LDL.LU R6, [R1+0x174] ;  /* 0x0001740001067983 */ /* 0x000f680000300800 */
[----:B------:R0:W-:Y:S04]  /*a0c50*/  STL [R1+0x33cc], R29 ;  /* 0x0033cc1d01007387 */ /* 0x0001e80000100800 */
[----:B0-----:R-:W3:Y:S04]  /*a0c60*/  LDL.LU R29, [R1+0x19c] ;  /* 0x00019c00011d7983 */ /* 0x001ee80000300800 */
[----:B------:R-:W3:Y:S04]  /*a0c70*/  LDL.LU R7, [R1+0x16c] ;  /* 0x00016c0001077983 */ /* 0x000ee80000300800 */
[----:B------:R0:W-:Y:S04]  /*a0c80*/  STL [R1+0x33d0], R28 ;  /* 0x0033d01c01007387 */ /* 0x0001e80000100800 */
[----:B0-----:R-:W3:Y:S04]  /*a0c90*/  LDL.LU R28, [R1+0x1dc] ;  /* 0x0001dc00011c7983 */ /* 0x001ee80000300800 */
[----:B------:R-:W2:Y:S04]  /*a0ca0*/  LDL.LU R14, [R1+0x33d8] ;  /* 0x0033d800010e7983 */ /* 0x000ea80000300800 */
[----:B------:R0:W-:Y:S04]  /*a0cb0*/  STL [R1+0x8], R20 ;  /* 0x0000081401007387 */ /* 0x0001e80000100800 */
[----:B0-----:R-:W4:Y:S01]  /*a0cc0*/  LDL.LU R20, [R1+0x184] ;  /* 0x0001840001147983 */ /* 0x001f220000300800 */
[----:B--2---:R-:W-:-:S03]  /*a0cd0*/  PRMT R14, R15, 0x5410, R14 ;  /* 0x000054100f0e7816 */ /* 0x004fc6000000000e */
[----:B------:R-:W2:Y:S01]  /*a0ce0*/  LDL.LU R15, [R1+0x33d4] ;  /* 0x0033d400010f7983 */ /* 0x000ea20000300800 */
[----:B------:R-:W-:-:S04]  /*a0cf0*/  SHF.R.U32.HI R16, RZ, 0x8, R16 ;  /* 0x00000008ff107819 */ /* 0x000fc80000011610 */
[----:B------:R-:W-:-:S04]  /*a0d00*/  LOP3.LUT R16, R16, 0xffff, RZ, 0xc0, !PT ;  /* 0x0000ffff10107812 */ /* 0x000fc800078ec0ff */
[----:B------:R-:W-:Y:S01]  /*a0d10*/  PRMT R16, R16, 0x3340, R1 ;  /* 0x0000334010107816 */ /* 0x000fe20000000001 */
[----:B------:R0:W-:Y:S04]  /*a0d20*/  STL [R1+0xc], R14 ;  /* 0x00000c0e01007387 */ /* 0x0001e80000100800 */
[----:B0-----:R-:W3:Y:S01]  /*a0d30*/  LDL.LU R14, [R1+0x1e8] ;  /* 0x0001e800010e7983 */ /* 0x001ee20000300800 */
[----:B--2---:R-:W-:-:S03]  /*a0d40*/  PRMT R15, R15, 0x5410, R16 ;  /* 0x000054100f0f7816 */ /* 0x004fc60000000010 */
[----:B------:R-:W2:Y:S01]  /*a0d50*/  LDL.LU R16, [R1+0x1f0] ;  /* 0x0001f00001107983 */ /* 0x000ea20000300800 */
[----:B------:R-:W-:Y:S02]  /*a0d60*/  LOP3.LUT R23, R23, 0xffff, RZ, 0xc0, !PT ;  /* 0x0000ffff17177812 */ /* 0x000fe400078ec0ff */
[----:B------:R-:W-:Y:S02]  /*a0d70*/  LOP3.LUT R22, R22, 0xffff, RZ, 0xc0, !PT ;  /* 0x0000ffff16167812 */ /* 0x000fe400078ec0ff */
[----:B------:R-:W-:Y:S02]  /*a0d80*/  LOP3.LUT R21, R21, 0xffff, RZ, 0xc0, !PT ;  /* 0x0000ffff15157812 */ /* 0x000fe400078ec0ff */
[----:B----4-:R-:W-:Y:S02]  /*a0d90*/  LOP3.LUT R20, R20, 0xffff, RZ, 0xc0, !PT ;  /* 0x0000ffff14147812 */ /* 0x010fe400078ec0ff */
[----:B------:R-:W-:Y:S02]  /*a0da0*/  PRMT R4, R4, 0x4210, R23 ;  /* 0x0000421004047816 */ /* 0x000fe40000000017 */
[----:B------:R-:W-:-:S02]  /*a0db0*/  PRMT R5, R5, 0x4210, R22 ;  /* 0x0000421005057816 */ /* 0x000fc40000000016 */
[----:B-----5:R-:W-:Y:S02]  /*a0dc0*/  PRMT R6, R6, 0x4210, R21 ;  /* 0x0000421006067816 */ /* 0x020fe40000000015 */
[----:B---3--:R-:W-:-:S05]  /*a0dd0*/  PRMT R7, R7, 0x4210, R20 ;  /* 0x0000421007077816 */ /* 0x008fca0000000014 */
[----:B------:R0:W-:Y:S01]  /*a0de0*/  STS.128 [R3], R4 ;  /* 0x0000000403007388 */ /* 0x0001e20000000c00 */
[----:B------:R-:W-:-:S04]  /*a0df0*/  SHF.R.U32.HI R18, RZ, 0x8, R18 ;  /* 0x00000008ff127819 */ /* 0x000fc80000011612 */
[----:B------:R-:W-:Y:S02]  /*a0e00*/  LOP3.LUT R18, R18, 0xffff, RZ, 0xc0, !PT ;  /* 0x0000ffff12127812 */ /* 0x000fe400078ec0ff */
[----:B0-----:R-:W-:Y:S02]  /*a0e10*/  PRMT R5, R13, 0x5210, R22 ;  /* 0x000052100d057816 */ /* 0x001fe40000000016 */
[----:B------:R-:W-:Y:S01]  /*a0e20*/  PRMT R18, R18, 0x3340, R1 ;  /* 0x0000334012127816 */ /* 0x000fe20000000001 */
[----:B------:R0:W-:Y:S01]  /*a0e30*/  STL [R1+0x1c], R15 ;  /* 0x00001c0f01007387 */ /* 0x0001e20000100800 */
[----:B------:R-:W-:Y:S02]  /*a0e40*/  PRMT R7, R2, 0x5210, R20 ;  /* 0x0000521002077816 */ /* 0x000fe40000000014 */
[----:B------:R-:W-:Y:S02]  /*a0e50*/  PRMT R6, R12, 0x5210, R21 ;  /* 0x000052100c067816 */ /* 0x000fe40000000015 */
[----:B------:R-:W-:-:S02]  /*a0e60*/  LOP3.LUT R2, R29, 0xffff, RZ, 0xc0, !PT ;  /* 0x0000ffff1d027812 */ /* 0x000fc400078ec0ff */
[----:B0-----:R-:W-:Y:S02]  /*a0e70*/  PRMT R15, R17, 0x5410, R18 ;  /* 0x00005410110f7816 */ /* 0x001fe40000000012 */
[----:B------:R-:W-:-:S03]  /*a0e80*/  LOP3.LUT R17, R14, 0xffff, RZ, 0xc0, !PT ;  /* 0x0000ffff0e117812 */ /* 0x000fc600078ec0ff */
[----:B------:R0:W-:Y:S01]  /*a0e90*/  STL [R1+0x18], R15 ;  /* 0x0000180f01007387 */ /* 0x0001e20000100800 */
[----:B------:R-:W-:Y:S02]  /*a0ea0*/  PRMT R4, R19, 0x5210, R23 ;  /* 0x0000521013047816 */ /* 0x000fe40000000017 */
[----:B------:R-:W-:Y:S02]  /*a0eb0*/  MOV R29, 0x400 ;  /* 0x00000400001d7802 */ /* 0x000fe40000000f00 */
[--C-:B0-----:R-:W-:Y:S02]  /*a0ec0*/  PRMT R15, R27, 0x4210, R2.reuse ;  /* 0x000042101b0f7816 */ /* 0x101fe40000000002 */
[----:B------:R-:W-:Y:S02]  /*a0ed0*/  PRMT R11, R11, 0x5210, R2 ;  /* 0x000052100b0b7816 */ /* 0x000fe40000000002 */
[----:B--2---:R-:W-:Y:S02]  /*a0ee0*/  LOP3.LUT R13, R16, 0xffff, RZ, 0xc0, !PT ;  /* 0x0000ffff100d7812 */ /* 0x004fe400078ec0ff */
[----:B------:R-:W-:-:S02]  /*a0ef0*/  LOP3.LUT R16, R28, 0xffff, RZ, 0xc0, !PT ;  /* 0x0000ffff1c107812 */ /* 0x000fc400078ec0ff */
[----:B------:R-:W0:Y:S01]  /*a0f00*/  S2R R28, SR_CgaCtaId ;  /* 0x00000000001c7919 */ /* 0x000e220000008800 */
[--C-:B------:R-:W-:Y:S02]  /*a0f10*/  PRMT R12, R24, 0x4210, R13.reuse ;  /* 0x00004210180c7816 */ /* 0x100fe4000000000d */
[----:B------:R-:W-:Y:S01]  /*a0f20*/  PRMT R8, R8, 0x5210, R13 ;  /* 0x0000521008087816 */ /* 0x000fe2000000000d */
[----:B------:R-:W2:Y:S01]  /*a0f30*/  LDL.LU R24, [R1+0x1d4] ;  /* 0x0001d40001187983 */ /* 0x000ea20000300800 */
[----:B------:R-:W-:Y:S02]  /*a0f40*/  PRMT R13, R25, 0x4210, R17 ;  /* 0x00004210190d7816 */ /* 0x000fe40000000011 */
[--C-:B------:R-:W-:Y:S01]  /*a0f50*/  PRMT R14, R26, 0x4210, R16.reuse ;  /* 0x000042101a0e7816 */ /* 0x100fe20000000010 */
[----:B------:R-:W3:Y:S04]  /*a0f60*/  LDL.LU R25, [R1+0x188] ;  /* 0x0001880001197983 */ /* 0x000ee80000300800 */
[----:B------:R-:W4:Y:S04]  /*a0f70*/  LDL.LU R26, [R1+0x180] ;  /* 0x00018000011a7983 */ /* 0x000f280000300800 */
[----:B------:R-:W5:Y:S04]  /*a0f80*/  LDL.LU R27, [R1+0x140] ;  /* 0x00014000011b7983 */ /* 0x000f680000300800 */
[----:B------:R-:W5:Y:S04]  /*a0f90*/  LDL.LU R20, [R1+0x18c] ;  /* 0x00018c0001147983 */ /* 0x000f680000300800 */
[----:B------:R-:W5:Y:S04]  /*a0fa0*/  LDL.LU R21, [R1+0x14c] ;  /* 0x00014c0001157983 */ /* 0x000f680000300800 */
[----:B------:R-:W5:Y:S01]  /*a0fb0*/  LDL.LU R22, [R1+0x148] ;  /* 0x0001480001167983 */ /* 0x000f620000300800 */
[----:B------:R-:W-:-:S03]  /*a0fc0*/  PRMT R10, R10, 0x5210, R16 ;  /* 0x000052100a0a7816 */ /* 0x000fc60000000010 */
[----:B------:R-:W5:Y:S01]  /*a0fd0*/  LDL.LU R23, [R1+0x144] ;  /* 0x0001440001177983 */ /* 0x000f620000300800 */
[----:B------:R-:W-:Y:S02]  /*a0fe0*/  LOP3.LUT R16, R0, 0x40, RZ, 0x3c, !PT ;  /* 0x0000004000107812 */ /* 0x000fe400078e3cff */
[----:B0-----:R-:W-:Y:S01]  /*a0ff0*/  LEA R29, R28, R29, 0x18 ;  /* 0x0000001d1c1d7211 */ /* 0x001fe200078ec0ff */
[----:B------:R-:W5:Y:S04]  /*a1000*/  LDL.LU R2, [R1+0x33a8] ;  /* 0x0033a80001027983 */ /* 0x000f680000300800 */
[----:B------:R0:W-:Y:S04]  /*a1010*/  STS.128 [R3+0x80], R12 ;  /* 0x0000800c03007388 */ /* 0x0001e80000000c00 */
[----:B------:R-:W5:Y:S01]  /*a1020*/  LDL.LU R28, [R1+0x4] ;  /* 0x00000400011c7983 */ /* 0x000f620000300800 */
[----:B0-----:R-:W-:-:S02]  /*a1030*/  IMAD.IADD R15, R29, 0x1, R0 ;  /* 0x000000011d0f7824 */ /* 0x001fc400078e0200 */
[----:B------:R-:W-:Y:S02]  /*a1040*/  IMAD.IADD R12, R29, 0x1, R16 ;  /* 0x000000011d0c7824 */ /* 0x000fe400078e0210 */
[----:B------:R-:W5:Y:S01]  /*a1050*/  LDL.LU R29, [R1] ;  /* 0x00000000011d7983 */ /* 0x000f620000300800 */
[----:B------:R-:W-:-:S03]  /*a1060*/  PRMT R9, R9, 0x5210, R17 ;  /* 0x0000521009097816 */ /* 0x000fc60000000011 */
[----:B------:R0:W-:Y:S04]  /*a1070*/  STS.128 [R3+0x100], R4 ;  /* 0x0001000403007388 */ /* 0x0001e80000000c00 */
[----:B------:R-:W-:Y:S01]  /*a1080*/  STS.128 [R3+0x180], R8 ;  /* 0x0001800803007388 */ /* 0x000fe20000000c00 */
[----:B------:R-:W-:Y:S06]  /*a1090*/  BAR.SYNC.DEFER_BLOCKING 0x0 ;  /* 0x0000000000007b1d */ /* 0x000fec0000010000 */
[----:B------:R-:W-:Y:S01]  /*a10a0*/  STL [R1+0x10], R15 ;  /* 0x0000100f01007387 */ /* 0x000fe20000100800 */
[----:B0-----:R-:W-:-:S03]  /*a10b0*/  IMAD.MOV.U32 R7, RZ, RZ, R12 ;  /* 0x000000ffff077224 */ /* 0x001fc600078e000c */
[----:B------:R-:W-:Y:S04]  /*a10c0*/  STL [R1+0x14], R12 ;  /* 0x0000140c01007387 */ /* 0x000fe80000100800 */
[----:B------:R-:W0:Y:S04]  /*a10d0*/  LDS.128 R16, [R15] ;  /* 0x000000000f107984 */ /* 0x000e280000000c00 */
[----:B------:R-:W1:Y:S04]  /*a10e0*/  LDS.128 R12, [R15+0x200] ;  /* 0x000200000f0c7984 */ /* 0x000e680000000c00 */
[----:B------:R-:W5:Y:S04]  /*a10f0*/  LDS.128 R8, [R7] ;  /* 0x0000000007087984 */ /* 0x000f680000000c00 */
[----:B------:R-:W5:Y:S04]  /*a1100*/  LDS.128 R4, [R7+0x200] ;  /* 0x0002000007047984 */ /* 0x000f680000000c00 */
[----:B0-----:R0:W-:Y:S04]  /*a1110*/  STL [R1+0x33c8], R17 ;  /* 0x0033c81101007387 */ /* 0x0011e80000100800 */
[----:B0-----:R-:W5:Y:S04]  /*a1120*/  LDL.LU R17, [R1+0x20] ;  /* 0x0000200001117983 */ /* 0x001f680000300800 */
[----:B------:R0:W-:Y:S04]  /*a1130*/  STL [R1+0x33c4], R18 ;  /* 0x0033c41201007387 */ /* 0x0001e80000100800 */
[----:B------:R1:W-:Y:S04]  /*a1140*/  STL [R1+0x33c0], R19 ;  /* 0x0033c01301007387 */ /* 0x0003e80000100800 */
[----:B0-----:R-:W5:Y:S04]  /*a1150*/  LDL.LU R18, [R1+0x1c] ;  /* 0x00001c0001127983 */ /* 0x001f680000300800 */
[----:B-1----:R-:W5:Y:S04]  /*a1160*/  LDL.LU R19, [R1+0x18] ;  /* 0x0000180001137983 */ /* 0x002f680000300800 */
[----:B------:R0:W-:Y:S04]  /*a1170*/  STL.64 [R1+0x33b8], R14 ;  /* 0x0033b80e01007387 */ /* 0x0001e80000100a00 */
[----:B0-----:R-:W5:Y:S04]  /*a1180*/  LDL.LU R14, [R1+0x164] ;  /* 0x00016400010e7983 */ /* 0x001f680000300800 */
[----:B------:R-:W5:Y:S04]  /*a1190*/  LDL.LU R15, [R1+0x168] ;  /* 0x00016800010f7983 */ /* 0x000f680000300800 */
[----:B------:R0:W-:Y:S04]  /*a11a0*/  STL.64 [R1+0x33b0], R12 ;  /* 0x0033b00c01007387 */ /* 0x0001e80000100a00 */
[----:B0-----:R-:W5:Y:S04]  /*a11b0*/  LDL.LU R12, [R1+0x178] ;  /* 0x00017800010c7983 */ /* 0x001f680000300800 */
[----:B------:R-:W5:Y:S01]  /*a11c0*/  LDL.LU R13, [R1+0x160] ;  /* 0x00016000010d7983 */ /* 0x000f620000300800 */
[----:B--2---:R-:W-:-:S02]  /*a11d0*/  LOP3.LUT R24, R24, 0xffff, RZ, 0xc0, !PT ;  /* 0x0000ffff18187812 */ /* 0x004fc400078ec0ff */
[----:B---3--:R-:W-:Y:S02]  /*a11e0*/  LOP3.LUT R25, R25, 0xffff, RZ, 0xc0, !PT ;  /* 0x0000ffff19197812 */ /* 0x008fe400078ec0ff */
[----:B----4-:R-:W-:Y:S02]  /*a11f0*/  LOP3.LUT R26, R26, 0xffff, RZ, 0xc0, !PT ;  /* 0x0000ffff1a1a7812 */ /* 0x010fe400078ec0ff */
[----:B-----5:R-:W-:Y:S02]  /*a1200*/  LOP3.LUT R27, R27, 0xffff, RZ, 0xc0, !PT ;  /* 0x0000ffff1b1b7812 */ /* 0x020fe400078ec0ff */
[----:B------:R-:W-:Y:S02]  /*a1210*/  PRMT R20, R20, 0x4210, R24 ;  /* 0x0000421014147816 */ /* 0x000fe40000000018 */
[----:B------:R-:W-:Y:S02]  /*a1220*/  PRMT R21, R21, 0x4210, R25 ;  /* 0x0000421015157816 */ /* 0x000fe40000000019 */
[----:B------:R-:W-:-:S02]  /*a1230*/  PRMT R22, R22, 0x4210, R26 ;  /* 0x0000421016167816 */ /* 0x000fc4000000001a */
[----:B------:R-:W-:Y:S01]  /*a1240*/  PRMT R23, R23, 0x4210, R27 ;  /* 0x0000421017177816 */ /* 0x000fe2000000001b */
[----:B------:R-:W-:Y:S01]  /*a1250*/  BAR.SYNC.DEFER_BLOCKING 0x0 ;  /* 0x0000000000007b1d */ /* 0x000fe20000010000 */
[----:B------:R-:W-:-:S05]  /*a1260*/  PRMT R24, R28, 0x5210, R24 ;  /* 0x000052101c187816 */ /* 0x000fca0000000018 */
[----:B------:R0:W-:Y:S01]  /*a1270*/  STS.128 [R3], R20 ;  /* 0x0000001403007388 */ /* 0x0001e20000000c00 */
[----:B------:R-:W-:-:S03]  /*a1280*/  PRMT R25, R29, 0x5210, R25 ;  /* 0x000052101d197816 */ /* 0x000fc60000000019 */
[----:B0-----:R-:W2:Y:S04]  /*a1290*/  LDL.LU R20, [R1+0x1e4] ;  /* 0x0001e40001147983 */ /* 0x001ea80000300800 */
[----:B------:R-:W3:Y:S04]  /*a12a0*/  LDL.LU R21, [R1+0x1d8] ;  /* 0x0001d80001157983 */ /* 0x000ee80000300800 */
[----:B------:R-:W4:Y:S04]  /*a12b0*/  LDL.LU R22, [R1+0x198] ;  /* 0x0001980001167983 */ /* 0x000f280000300800 */
[----:B------:R-:W5:Y:S04]  /*a12c0*/  LDL.LU R23, [R1+0x170] ;  /* 0x0001700001177983 */ /* 0x000f680000300800 */
[----:B------:R-:W2:Y:S04]  /*a12d0*/  LDL.LU R28, [R1+0x33d0] ;  /* 0x0033d000011c7983 */ /* 0x000ea80000300800 */
[----:B------:R-:W3:Y:S01]  /*a12e0*/  LDL.LU R29, [R1+0x33cc] ;  /* 0x0033cc00011d7983 */ /* 0x000ee20000300800 */
[C---:B------:R-:W-:Y:S01]  /*a12f0*/  ISETP.GE.AND P0, PT, R2.reuse, UR14, PT ;  /* 0x0000000e02007c0c */ /* 0x040fe2000bf06270 */
[----:B------:R-:W-:Y:S01]  /*a1300*/  IMAD R2, R2, UR4, RZ ;  /* 0x0000000402027c24 */ /* 0x000fe2000f8e02ff */
[----:B------:R-:W-:Y:S01]  /*a1310*/  ULDC UR4, c[0x0][0x248] ;  /* 0x0000920000047ab9 */ /* 0x000fe20000000800 */
[----:B------:R-:W-:Y:S01]  /*a1320*/  ULDC UR14, c[0x0][0x22c] ;  /* 0x00008b00000e7ab9 */ /* 0x000fe20000000800 */
[----:B--2---:R-:W-:-:S02]  /*a1330*/  PRMT R27, R28, 0x5210, R27 ;  /* 0x000052101c1b7816 */ /* 0x004fc4000000001b */
[----:B---3--:R-:W-:Y:S02]  /*a1340*/  PRMT R26, R29, 0x5210, R26 ;  /* 0x000052101d1a7816 */ /* 0x008fe4000000001a */
[----:B------:R-:W2:Y:S04]  /*a1350*/  LDL.LU R29, [R1+0x8] ;  /* 0x00000800011d7983 */ /* 0x000ea80000300800 */
[----:B------:R-:W3:Y:S01]  /*a1360*/  LDL.LU R28, [R1+0xc] ;  /* 0x00000c00011c7983 */ /* 0x000ee20000300800 */
[----:B------:R-:W-:Y:S02]  /*a1370*/  LOP3.LUT R20, R20, 0xffff, RZ, 0xc0, !PT ;  /* 0x0000ffff14147812 */ /* 0x000fe400078ec0ff */
[----:B------:R-:W-:Y:S02]  /*a1380*/  IADD3 R0, P1, R2, UR6, RZ ;  /* 0x0000000602007c10 */ /* 0x000fe4000ff3e0ff */
[----:B----4-:R-:W-:-:S02]  /*a1390*/  LOP3.LUT R22, R22, 0xffff, RZ, 0xc0, !PT ;  /* 0x0000ffff16167812 */ /* 0x010fc400078ec0ff */
[----:B------:R-:W-:Y:S02]  /*a13a0*/  LOP3.LUT R21, R21, 0xffff, RZ, 0xc0, !PT ;  /* 0x0000ffff15157812 */ /* 0x000fe400078ec0ff */
[----:B-----5:R-:W-:Y:S01]  /*a13b0*/  LOP3.LUT R23, R23, 0xffff, RZ, 0xc0, !PT ;  /* 0x0000ffff17177812 */ /* 0x020fe200078ec0ff */
[----:B------:R0:W-:Y:S01]  /*a13c0*/  STS.128 [R3+0x100], R24 ;  /* 0x0001001803007388 */ /* 0x0001e20000000c00 */
[----:B------:R-:W-:Y:S01]  /*a13d0*/  PRMT R12, R12, 0x4210, R20 ;  /* 0x000042100c0c7816 */ /* 0x000fe20000000014 */
[----:B------:R-:W-:Y:S01]  /*a13e0*/  ULDC UR6, c[0x0][0x248] ;  /* 0x0000920000067ab9 */ /* 0x000fe20000000800 */
[----:B------:R-:W-:Y:S01]  /*a13f0*/  LEA.HI.X.SX32 R2, R2, UR7, 0x1, P1 ;  /* 0x0000000702027c11 */ /* 0x000fe200088f0eff */
[----:B------:R-:W-:Y:S01]  /*a1400*/  ULDC UR7, c[0x0][0x22c] ;  /* 0x00008b0000077ab9 */ /* 0x000fe20000000800 */
[----:B------:R-:W-:Y:S02]  /*a1410*/  ISETP.LT.AND P1, PT, R17, UR15, !P0 ;  /* 0x0000000f11007c0c */ /* 0x000fe4000c721270 */
[----:B------:R-:W-:-:S02]  /*a1420*/  PRMT R14, R14, 0x4210, R22 ;  /* 0x000042100e0e7816 */ /* 0x000fc40000000016 */
[----:B------:R-:W-:Y:S02]  /*a1430*/  PRMT R13, R13, 0x4210, R21 ;  /* 0x000042100d0d7816 */ /* 0x000fe40000000015 */
[----:B------:R-:W-:Y:S02]  /*a1440*/  PRMT R22, R18, 0x5210, R22 ;  /* 0x0000521012167816 */ /* 0x000fe40000000016 */
[--C-:B------:R-:W-:Y:S02]  /*a1450*/  PRMT R15, R15, 0x4210, R23.reuse ;  /* 0x000042100f0f7816 */ /* 0x100fe40000000017 */
[----:B------:R-:W-:-:S03]  /*a1460*/  PRMT R23, R19, 0x5210, R23 ;  /* 0x0000521013177816 */ /* 0x000fc60000000017 */
[----:B------:R1:W-:Y:S01]  /*a1470*/  STS.128 [R3+0x80], R12 ;  /* 0x0000800c03007388 */ /* 0x0003e20000000c00 */
[----:B0-----:R-:W-:Y:S02]  /*a1480*/  PRMT R24, R16, 0x7770, RZ ;  /* 0x0000777010187816 */ /* 0x001fe400000000ff */
[----:B--2---:R-:W-:Y:S01]  /*a1490*/  PRMT R20, R29, 0x5210, R20 ;  /* 0x000052101d147816 */ /* 0x004fe20000000014 */
[----:B------:R-:W-:Y:S01]  /*a14a0*/  IMAD R29, R17, UR4, RZ ;  /* 0x00000004111d7c24 */ /* 0x000fe2000f8e02ff */
[----:B------:R-:W-:Y:S01]  /*a14b0*/  ULDC UR4, c[0x0][0x248] ;  /* 0x0000920000047ab9 */ /* 0x000fe20000000800 */
[----:B------:R-:W2:Y:S01]  /*a14c0*/  LDL.LU R17, [R1+0x33c8] ;  /* 0x0033c80001117983 */ /* 0x000ea20000300800 */
[----:B---3--:R-:W-:-:S03]  /*a14d0*/  PRMT R21, R28, 0x5210, R21 ;  /* 0x000052101c157816 */ /* 0x008fc60000000015 */
[----:B------:R-:W3:Y:S04]  /*a14e0*/  LDL.LU R18, [R1+0x33c4] ;  /* 0x0033c40001127983 */ /* 0x000ee80000300800 */
[----:B------:R-:W4:Y:S04]  /*a14f0*/  LDL.LU R19, [R1+0x33c0] ;  /* 0x0033c00001137983 */ /* 0x000f280000300800 */
[----:B------:R-:W5:Y:S04]  /*a1500*/  LDL.LU R25, [R1+0x28] ;  /* 0x0000280001197983 */ /* 0x000f680000300800 */
[----:B------:R-:W2:Y:S04]  /*a1510*/  LDL.LU R26, [R1+0x2c] ;  /* 0x00002c00011a7983 */ /* 0x000ea80000300800 */
[----:B------:R-:W3:Y:S04]  /*a1520*/  LDL.LU R27, [R1+0x30] ;  /* 0x00003000011b7983 */ /* 0x000ee80000300800 */
[----:B-1----:R-:W4:Y:S04]  /*a1530*/  LDL.LU.64 R14, [R1+0x33b8] ;  /* 0x0033b800010e7983 */ /* 0x002f280000300a00 */
[----:B------:R-:W4:Y:S04]  /*a1540*/  LDL.LU.64 R12, [R1+0x33b0] ;  /* 0x0033b000010c7983 */ /* 0x000f280000300a00 */
[----:B------:R0:W-:Y:S04]  /*a1550*/  STS.128 [R3+0x180], R20 ;  /* 0x0001801403007388 */ /* 0x0001e80000000c00 */
[----:B0-----:R-:W2:Y:S01]  /*a1560*/  LDL.LU R3, [R1+0x24] ;  /* 0x0000240001037983 */ /* 0x001ea20000300800 */
[----:B------:R-:W-:Y:S01]  /*a1570*/  BAR.SYNC.DEFER_BLOCKING 0x0 ;  /* 0x0000000000007b1d */ /* 0x000fe20000010000 */
[----:B------:R-:W-:-:S04]  /*a1580*/  IADD3 R28, P2, R29, R0, RZ ;  /* 0x000000001d1c7210 */ /* 0x000fc80007f5e0ff */
[----:B------:R-:W-:-:S05]  /*a1590*/  LEA.HI.X.SX32 R29, R29, R2, 0x1, P2 ;  /* 0x000000021d1d7211 */ /* 0x000fca00010f0eff */
[----:B------:R0:W-:Y:S04]  /*a15a0*/  @P1 STG.E.U8 desc[UR8][R28.64], R24 ;  /* 0x000000181c001986 */ /* 0x0001e8000c101108 */
[----:B0-----:R-:W4:Y:S01]  /*a15b0*/  LDL.LU R29, [R1+0x40] ;  /* 0x00004000011d7983 */ /* 0x001f220000300800 */
[----:B------:R-:W-:-:S03]  /*a15c0*/  PRMT R21, R8, 0x7770, RZ ;  /* 0x0000777008157816 */ /* 0x000fc600000000ff */
[----:B------:R-:W4:Y:S01]  /*a15d0*/  LDL.LU R28, [R1+0x44] ;  /* 0x00004400011c7983 */ /* 0x000f220000300800 */
[----:B-----5:R-:W-:Y:S01]  /*a15e0*/  ISETP.LT.AND P2, PT, R25, UR13, !P0 ;  /* 0x0000000d19007c0c */ /* 0x020fe2000c741270 */
[----:B------:R-:W-:Y:S01]  /*a15f0*/  ULDC UR13, c[0x0][0x22c] ;  /* 0x00008b00000d7ab9 */ /* 0x000fe20000000800 */
[C---:B--2---:R-:W-:Y:S01]  /*a1600*/  IMAD R20, R3.reuse, UR4, RZ ;  /* 0x0000000403147c24 */ /* 0x044fe2000f8e02ff */
[----:B------:R-:W-:Y:S01]  /*a1610*/  ISETP.LT.AND P1, PT, R3, UR7, !P0 ;  /* 0x0000000703007c0c */ /* 0x000fe2000c721270 */
[----:B------:R-:W-:Y:S01]  /*a1620*/  IMAD R3, R25, UR5, RZ ;  /* 0x0000000519037c24 */ /* 0x000fe2000f8e02ff */
[----:B------:R-:W-:Y:S01]  /*a1630*/  ULDC UR4, c[0x0][0x248] ;  /* 0x0000920000047ab9 */ /* 0x000fe20000000800 */
[C---:B------:R-:W-:Y:S01]  /*a1640*/  ISETP.LT.AND P3, PT, R26.reuse, UR14, !P0 ;  /* 0x0000000e1a007c0c */ /* 0x040fe2000c761270 */
[----:B------:R-:W-:Y:S01]  /*a1650*/  IMAD R23, R26, UR6, RZ ;  /* 0x000000061a177c24 */ /* 0x000fe2000f8e02ff */
[C---:B------:R-:W-:Y:S01]  /*a1660*/  IADD3 R24, P5, R20.reuse, R0, RZ ;  /* 0x0000000014187210 */ /* 0x040fe20007fbe0ff */
[----:B---3--:R-:W-:Y:S01]  /*a1670*/  IMAD R26, R27, UR4, RZ ;  /* 0x000000041b1a7c24 */ /* 0x008fe2000f8e02ff */
[----:B------:R-:W-:Y:S01]  /*a1680*/  ULDC UR6, c[0x0][0x248] ;  /* 0x0000920000067ab9 */ /* 0x000fe20000000800 */
[----:B------:R-:W-:Y:S01]  /*a1690*/  ULDC UR14, c[0x0][0x22c] ;  /* 0x00008b00000e7ab9 */ /* 0x000fe20000000800 */
[----:B------:R-:W-:Y:S01]  /*a16a0*/  LEA.HI.X.SX32 R25, R20, R2, 0x1, P5 ;  /* 0x0000000214197211 */ /* 0x000fe200028f0eff */
[----:B------:R-:W-:Y:S01]  /*a16b0*/  ULDC UR7, c[0x0][0x22c] ;  /* 0x00008b0000077ab9 */ /* 0x000fe20000000800 */
[C---:B------:R-:W-:Y:S01]  /*a16c0*/  IADD3 R20, P6, R3.reuse, R0, RZ ;  /* 0x0000000003147210 */ /* 0x040fe20007fde0ff */
[----:B------:R-:W-:Y:S01]  /*a16d0*/  ULDC UR4, c[0x0][0x248] ;  /* 0x0000920000047ab9 */ /* 0x000fe20000000800 */
[----:B------:R-:W-:Y:S01]  /*a16e0*/  ULDC UR5, c[0x0][0x248] ;  /* 0x0000920000057ab9 */ /* 0x000fe20000000800 */
[----:B------:R0:W-:Y:S02]  /*a16f0*/  @P1 STG.E.U8 desc[UR8][R24.64], R21 ;  /* 0x0000001518001986 */ /* 0x0001e4000c101108 */
[----:B0-----:R-:W-:-:S02]  /*a1700*/  LEA.HI.X.SX32 R21, R3, R2, 0x1, P6 ;  /* 0x0000000203157211 */ /* 0x001fc400030f0eff */
[----:B----4-:R-:W-:-:S05]  /*a1710*/  PRMT R3, R12, 0x7770, RZ ;  /* 0x000077700c037816 */ /* 0x010fca00000000ff */
[----:B------:R0:W-:Y:S04]  /*a1720*/  @P2 STG.E.U8 desc[UR8][R20.64], R3 ;  /* 0x0000000314002986 */ /* 0x0001e8000c101108 */
[----:B0-----:R-:W2:Y:S04]  /*a1730*/  LDL.LU R20, [R1+0x34] ;  /* 0x0000340001147983 */ /* 0x001ea80000300800 */
[----:B------:R-:W3:Y:S01]  /*a1740*/  LDL.LU R21, [R1+0x3c] ;  /* 0x00003c0001157983 */ /* 0x000ee20000300800 */
[-C--:B------:R-:W-:Y:S02]  /*a1750*/  IADD3 R24, P1, R26, R0.reuse, RZ ;  /* 0x000000001a187210 */ /* 0x080fe40007f3e0ff */
[----:B------:R-:W-:-:S02]  /*a1760*/  IADD3 R22, P5, R23, R0, RZ ;  /* 0x0000000017167210 */ /* 0x000fc40007fbe0ff */
[-C--:B------:R-:W-:Y:S02]  /*a1770*/  LEA.HI.X.SX32 R25, R26, R2.reuse, 0x1, P1 ;  /* 0x000000021a197211 */ /* 0x080fe400008f0eff */
[----:B------:R-:W-:Y:S02]  /*a1780*/  LEA.HI.X.SX32 R23, R23, R2, 0x1, P5 ;  /* 0x0000000217177211 */ /* 0x000fe400028f0eff */
[----:B------:R-:W-:-:S05]  /*a1790*/  PRMT R26, R4, 0x7770, RZ ;  /* 0x00007770041a7816 */ /* 0x000fca00000000ff */
[----:B------:R0:W-:Y:S01]  /*a17a0*/  @P3 STG.E.U8 desc[UR8][R22.64], R26 ;  /* 0x0000001a16003986 */ /* 0x0001e2000c101108 */
[C---:B------:R-:W-:Y:S01]  /*a17b0*/  ISETP.LT.AND P3, PT, R29.reuse, UR14, !P0 ;  /* 0x0000000e1d007c0c */ /* 0x040fe2000c761270 */
[----:B------:R-:W-:Y:S01]  /*a17c0*/  ULDC UR14, c[0x0][0x22c] ;  /* 0x00008b00000e7ab9 */ /* 0x000fe20000000800 */
[----:B0-----:R-:W-:Y:S01]  /*a17d0*/  IMAD R23, R29, UR6, RZ ;  /* 0x000000061d177c24 */ /* 0x001fe2000f8e02ff */
[----:B------:R-:W-:Y:S01]  /*a17e0*/  ISETP.LT.AND P4, PT, R27, UR7, !P0 ;  /* 0x000000071b007c0c */ /* 0x000fe2000c781270 */
[----:B------:R-:W4:Y:S01]  /*a17f0*/  LDL.LU R29, [R1+0x54] ;  /* 0x00005400011d7983 */ /* 0x000f220000300800 */
[----:B------:R-:W-:Y:S01]  /*a1800*/  ULDC UR7, c[0x0][0x22c] ;  /* 0x00008b0000077ab9 */ /* 0x000fe20000000800 */
[----:B------:R-:W-:Y:S01]  /*a1810*/  PRMT R27, R16, 0x7771, RZ ;  /* 0x00007771101b7816 */ /* 0x000fe200000000ff */
[----:B------:R-:W-:-:S09]  /*a1820*/  ULDC UR6, c[0x0][0x248] ;  /* 0x0000920000067ab9 */ /* 0x000fd20000000800 */
[----:B------:R0:W-:Y:S02]  /*a1830*/  @P4 STG.E.U8 desc[UR8][R24.64], R27 ;  /* 0x0000001b18004986 */ /* 0x0001e4000c101108 */
[----:B0-----:R-:W-:Y:S02]  /*a1840*/  PRMT R27, R16, 0x7772, RZ ;  /* 0x00007772101b7816 */ /* 0x001fe400000000ff */
[C---:B--2---:R-:W-:Y:S01]  /*a1850*/  ISETP.LT.AND P1, PT, R20.reuse, UR7, !P0 ;  /* 0x0000000714007c0c */ /* 0x044fe2000c721270 */
[----:B------:R-:W-:Y:S01]  /*a1860*/  IMAD R20, R20, UR4, RZ ;  /* 0x0000000414147c24 */ /* 0x000fe2000f8e02ff */
[----:B------:R-:W-:Y:S01]  /*a1870*/  ULDC UR4, c[0x0][0x248] ;  /* 0x0000920000047ab9 */ /* 0x000fe20000000800 */
[----:B------:R-:W-:Y:S01]  /*a1880*/  ULDC UR7, c[0x0][0x22c] ;  /* 0x00008b0000077ab9 */ /* 0x000fe20000000800 */
[----:B---3--:R-:W-:Y:S02]  /*a1890*/  IMAD R3, R21, UR5, RZ ;  /* 0x0000000515037c24 */ /* 0x008fe4000f8e02ff */
[----:B------:R-:W-:-:S02]  /*a18a0*/  IADD3 R24, P5, R20, R0, RZ ;  /* 0x0000000014187210 */ /* 0x000fc40007fbe0ff */
[----:B------:R-:W-:Y:S01]  /*a18b0*/  ISETP.LT.AND P2, PT, R21, UR13, !P0 ;  /* 0x0000000d15007c0c */ /* 0x000fe2000c741270 */
[----:B------:R-:W-:Y:S01]  /*a18c0*/  IMAD R26, R28, UR4, RZ ;  /* 0x000000041c1a7c24 */ /* 0x000fe2000f8e02ff */
[----:B------:R-:W-:Y:S01]  /*a18d0*/  LEA.HI.X.SX32 R25, R20, R2, 0x1, P5 ;  /* 0x0000000214197211 */ /* 0x000fe200028f0eff */
[----:B------:R-:W-:Y:S01]  /*a18e0*/  ULDC UR4, c[0x0][0x248] ;  /* 0x0000920000047ab9 */ /* 0x000fe20000000800 */
[----:B------:R-:W-:Y:S01]  /*a18f0*/  PRMT R21, R8, 0x7771, RZ ;  /* 0x0000777108157816 */ /* 0x000fe200000000ff */
[----:B------:R-:W-:Y:S01]  /*a1900*/  ULDC UR5, c[0x0][0x248] ;  /* 0x0000920000057ab9 */ /* 0x000fe20000000800 */
[----:B------:R-:W-:Y:S01]  /*a1910*/  IADD3 R20, P6, R3, R0, RZ ;  /* 0x0000000003147210 */ /* 0x000fe20007fde0ff */
[----:B------:R-:W-:Y:S02]  /*a1920*/  ULDC UR13, c[0x0][0x22c] ;  /* 0x00008b00000d7ab9 */ /* 0x000fe40000000800 */
[----:B------:R0:W-:Y:S01]  /*a1930*/  @P1 STG.E.U8 desc[UR8][R24.64], R21 ;  /* 0x0000001518001986 */ /* 0x0001e2000c101108 */
[----:B------:R-:W-:Y:S01]  /*a1940*/  ISETP.LT.AND P4, PT, R28, UR7, !P0 ;  /* 0x000000071c007c0c */ /* 0x000fe2000c781270 */
[----:B------:R-:W-:-:S02]  /*a1950*/  ULDC UR7, c[0x0][0x22c] ;  /* 0x00008b0000077ab9 */ /* 0x000fc40000000800 */
[----:B------:R-:W2:Y:S01]  /*a1960*/  LDL.LU R28, [R1+0x64] ;  /* 0x00006400011c7983 */ /* 0x000ea20000300800 */
[----:B0-----:R-:W-:Y:S02]  /*a1970*/  LEA.HI.X.SX32 R21, R3, R2, 0x1, P6 ;  /* 0x0000000203157211 */ /* 0x001fe400030f0eff */
[----:B------:R-:W-:-:S05]  /*a1980*/  PRMT R3, R12, 0x7771, RZ ;  /* 0x000077710c037816 */ /* 0x000fca00000000ff */
[----:B------:R0:W-:Y:S04]  /*a1990*/  @P2 STG.E.U8 desc[UR8][R20.64], R3 ;  /* 0x0000000314002986 */ /* 0x0001e8000c101108 */
[----:B0-----:R-:W3:Y:S04]  /*a19a0*/  LDL.LU R20, [R1+0x4c] ;  /* 0x00004c0001147983 */ /* 0x001ee80000300800 */
[----:B------:R-:W5:Y:S01]  /*a19b0*/  LDL.LU R21, [R1+0x50] ;  /* 0x0000500001157983 */ /* 0x000f620000300800 */
[-C--:B------:R-:W-:Y:S02]  /*a19c0*/  IADD3 R24, P1, R26, R0.reuse, RZ ;  /* 0x000000001a187210 */ /* 0x080fe40007f3e0ff */
[----:B------:R-:W-:-:S02]  /*a19d0*/  IADD3 R22, P5, R23, R0, RZ ;  /* 0x0000000017167210 */ /* 0x000fc40007fbe0ff */
[-C--:B------:R-:W-:Y:S02]  /*a19e0*/  LEA.HI.X.SX32 R25, R26, R2.reuse, 0x1, P1 ;  /* 0x000000021a197211 */ /* 0x080fe400008f0eff */
[----:B------:R-:W-:Y:S02]  /*a19f0*/  LEA.HI.X.SX32 R23, R23, R2, 0x1, P5 ;  /* 0x0000000217177211 */ /* 0x000fe400028f0eff */
[----:B------:R-:W-:-:S05]  /*a1a00*/  PRMT R26, R4, 0x7771, RZ ;  /* 0x00007771041a7816 */ /* 0x000fca00000000ff */
[----:B------:R0:W-:Y:S01]  /*a1a10*/  @P3 STG.E.U8 desc[UR8][R22.64], R26 ;  /* 0x0000001a16003986 */ /* 0x0001e2000c101108 */
[C---:B----4-:R-:W-:Y:S01]  /*a1a20*/  ISETP.LT.AND P3, PT, R29.reuse, UR14, !P0 ;  /* 0x0000000e1d007c0c */ /* 0x050fe2000c761270 */
[----:B------:R-:W-:Y:S02]  /*a1a30*/  ULDC UR14, c[0x0][0x22c] ;  /* 0x00008b00000e7ab9 */ /* 0x000fe40000000800 */
[----:B------:R1:W-:Y:S01]  /*a1a40*/  @P4 STG.E.U8 desc[UR8][R24.64], R27 ;  /* 0x0000001b18004986 */ /* 0x0003e2000c101108 */
[----:B0-----:R-:W-:Y:S01]  /*a1a50*/  IMAD R23, R29, UR6, RZ ;  /* 0x000000061d177c24 */ /* 0x001fe2000f8e02ff */
[----:B------:R-:W-:Y:S01]  /*a1a60*/  PRMT R16, R16, 0x7773, RZ ;  /* 0x0000777310107816 */ /* 0x000fe200000000ff */
[----:B------:R-:W-:Y:S01]  /*a1a70*/  ULDC UR6, c[0x0][0x248] ;  /* 0x0000920000067ab9 */ /* 0x000fe20000000800 */
[----:B-1----:R-:W4:Y:S04]  /*a1a80*/  LDL.LU R27, [R1+0x74] ;  /* 0x00007400011b7983 */ /* 0x002f280000300800 */
[----:B------:R-:W4:Y:S01]  /*a1a90*/  LDL.LU R29, [R1+0x78] ;  /* 0x00007800011d7983 */ /* 0x000f220000300800 */
[C---:B---3--:R-:W-:Y:S01]  /*a1aa0*/  ISETP.LT.AND P1, PT, R20.reuse, UR7, !P0 ;  /* 0x0000000714007c0c */ /* 0x048fe2000c721270 */
[----:B------:R-:W-:Y:S01]  /*a1ab0*/  IMAD R20, R20, UR4, RZ ;  /* 0x0000000414147c24 */ /* 0x000fe2000f8e02ff */
[----:B------:R-:W-:Y:S01]  /*a1ac0*/  ULDC UR4, c[0x0][0x248] ;  /* 0x0000920000047ab9 */ /* 0x000fe20000000800 */
[----:B------:R-:W-:Y:S01]  /*a1ad0*/  ULDC UR7, c[0x0][0x22c] ;  /* 0x00008b0000077ab9 */ /* 0x000fe20000000800 */
[----:B-----5:R-:W-:-:S02]  /*a1ae0*/  IMAD R3, R21, UR5, RZ ;  /* 0x0000000515037c24 */ /* 0x020fc4000f8e02ff */
[----:B------:R-:W-:Y:S02]  /*a1af0*/  IADD3 R24, P5, R20, R0, RZ ;  /* 0x0000000014187210 */ /* 0x000fe40007fbe0ff */
[----:B------:R-:W-:Y:S01]  /*a1b00*/  ISETP.LT.AND P2, PT, R21, UR13, !P0 ;  /* 0x0000000d15007c0c */ /* 0x000fe2000c741270 */
[----:B--2---:R-:W-:Y:S01]  /*a1b10*/  IMAD R26, R28, UR4, RZ ;  /* 0x000000041c1a7c24 */ /* 0x004fe2000f8e02ff */
        /* <DEDUP_REMOVED lines=12> */
[----:B------:R0:W-:Y:S01]  /*a1be0*/  @P2 STG.E.U8 desc[UR8][R20.64], R3 ;  /* 0x0000000314002986 */ /* 0x0001e2000c101108 */
[----:B------:R-:W-:-:S03]  /*a1bf0*/  IADD3 R24, P1, R26, R0, RZ ;  /* 0x000000001a187210 */ /* 0x000fc60007f3e0ff */
[----:B0-----:R-:W3:Y:S01]  /*a1c00*/  LDL.LU R21, [R1+0x68] ;  /* 0x0000680001157983 */ /* 0x001ee20000300800 */
[C---:B------:R-:W-:Y:S02]  /*a1c10*/  IADD3 R22, P5, R23.reuse, R0, RZ ;  /* 0x0000000017167210 */ /* 0x040fe40007fbe0ff */
[-C--:B------:R-:W-:Y:S02]  /*a1c20*/  LEA.HI.X.SX32 R25, R26, R2.reuse, 0x1, P1 ;  /* 0x000000021a197211 */ /* 0x080fe400008f0eff */
[----:B------:R-:W-:Y:S02]  /*a1c30*/  LEA.HI.X.SX32 R23, R23, R2, 0x1, P5 ;  /* 0x0000000217177211 */ /* 0x000fe400028f0eff */
[----:B------:R-:W-:Y:S01]  /*a1c40*/  PRMT R26, R4, 0x7772, RZ ;  /* 0x00007772041a7816 */ /* 0x000fe200000000ff */
[C---:B----4-:R-:W-:Y:S01]  /*a1c50*/  IMAD R3, R27.reuse, UR5, RZ ;  /* 0x000000051b037c24 */ /* 0x050fe2000f8e02ff */
[----:B------:R-:W-:Y:S01]  /*a1c60*/  ISETP.LT.AND P2, PT, R27, UR13, !P0 ;  /* 0x0000000d1b007c0c */ /* 0x000fe2000c741270 */
[----:B------:R-:W-:Y:S01]  /*a1c70*/  ULDC UR5, c[0x0][0x248] ;  /* 0x0000920000057ab9 */ /* 0x000fe20000000800 */
[----:B------:R-:W-:Y:S01]  /*a1c80*/  PRMT R12, R12, 0x7773, RZ ;  /* 0x000077730c0c7816 */ /* 0x000fe200000000ff */
[----:B------:R0:W-:Y:S01]  /*a1c90*/  @P3 STG.E.U8 desc[UR8][R22.64], R26 ;  /* 0x0000001a16003986 */ /* 0x0001e2000c101108 */
[----:B------:R-:W-:Y:S01]  /*a1ca0*/  ISETP.LT.AND P3, PT, R29, UR14, !P0 ;  /* 0x0000000e1d007c0c */ /* 0x000fe2000c761270 */
[----:B------:R-:W-:Y:S01]  /*a1cb0*/  ULDC UR14, c[0x0][0x22c] ;  /* 0x00008b00000e7ab9 */ /* 0x000fe20000000800 */
[----:B------:R-:W-:Y:S01]  /*a1cc0*/  PRMT R4, R4, 0x7773, RZ ;  /* 0x0000777304047816 */ /* 0x000fe200000000ff */
[----:B------:R1:W-:Y:S01]  /*a1cd0*/  @P4 STG.E.U8 desc[UR8][R24.64], R16 ;  /* 0x0000001018004986 */ /* 0x0003e2000c101108 */
[----:B------:R-:W-:-:S03]  /*a1ce0*/  ULDC UR13, c[0x0][0x22c] ;  /* 0x00008b00000d7ab9 */ /* 0x000fc60000000800 */
[----:B0-----:R-:W4:Y:S01]  /*a1cf0*/  LDL.LU R26, [R1+0x84] ;  /* 0x00008400011a7983 */ /* 0x001f220000300800 */
[----:B-1----:R-:W-:-:S03]  /*a1d00*/  IMAD R16, R29, UR6, RZ ;  /* 0x000000061d107c24 */ /* 0x002fc6000f8e02ff */
[----:B------:R-:W5:Y:S01]  /*a1d10*/  LDL.LU R27, [R1+0x88] ;  /* 0x00008800011b7983 */ /* 0x000f620000300800 */
[----:B------:R-:W-:-:S03]  /*a1d20*/  ULDC UR6, c[0x0][0x248] ;  /* 0x0000920000067ab9 */ /* 0x000fc60000000800 */
[----:B------:R-:W5:Y:S01]  /*a1d30*/  LDL.LU R29, [R1+0x8c] ;  /* 0x00008c00011d7983 */ /* 0x000f620000300800 */
[C---:B---3--:R-:W-:Y:S01]  /*a1d40*/  IMAD R20, R21.reuse, UR4, RZ ;  /* 0x0000000415147c24 */ /* 0x048fe2000f8e02ff */
[----:B------:R-:W-:Y:S01]  /*a1d50*/  ISETP.LT.AND P1, PT, R21, UR7, !P0 ;  /* 0x0000000715007c0c */ /* 0x000fe2000c721270 */
[----:B------:R-:W-:Y:S01]  /*a1d60*/  ULDC UR4, c[0x0][0x248] ;  /* 0x0000920000047ab9 */ /* 0x000fe20000000800 */
[----:B------:R-:W-:Y:S02]  /*a1d70*/  ULDC UR7, c[0x0][0x22c] ;  /* 0x00008b0000077ab9 */ /* 0x000fe40000000800 */
[----:B------:R-:W-:Y:S02]  /*a1d80*/  IADD3 R24, P5, R20, R0, RZ ;  /* 0x0000000014187210 */ /* 0x000fe40007fbe0ff */
[----:B------:R-:W-:Y:S01]  /*a1d90*/  PRMT R21, R8, 0x7773, RZ ;  /* 0x0000777308157816 */ /* 0x000fe200000000ff */
[C---:B--2---:R-:W-:Y:S01]  /*a1da0*/  IMAD R8, R28.reuse, UR4, RZ ;  /* 0x000000041c087c24 */ /* 0x044fe2000f8e02ff */
[----:B------:R-:W-:Y:S01]  /*a1db0*/  ISETP.LT.AND P4, PT, R28, UR7, !P0 ;  /* 0x000000071c007c0c */ /* 0x000fe2000c781270 */
[----:B------:R-:W-:Y:S01]  /*a1dc0*/  ULDC UR4, c[0x0][0x248] ;  /* 0x0000920000047ab9 */ /* 0x000fe20000000800 */
[----:B------:R-:W-:Y:S01]  /*a1dd0*/  LEA.HI.X.SX32 R25, R20, R2, 0x1, P5 ;  /* 0x0000000214197211 */ /* 0x000fe200028f0eff */
[----:B------:R-:W2:Y:S01]  /*a1de0*/  LDL.LU R28, [R1+0x90] ;  /* 0x00009000011c7983 */ /* 0x000ea20000300800 */
[-C--:B------:R-:W-:Y:S01]  /*a1df0*/  IADD3 R22, P5, R16, R0.reuse, RZ ;  /* 0x0000000010167210 */ /* 0x080fe20007fbe0ff */
[----:B------:R-:W-:Y:S01]  /*a1e00*/  ULDC UR7, c[0x0][0x22c] ;  /* 0x00008b0000077ab9 */ /* 0x000fe20000000800 */
[----:B------:R-:W-:-:S02]  /*a1e10*/  IADD3 R20, P6, R3, R0, RZ ;  /* 0x0000000003147210 */ /* 0x000fc40007fde0ff */
[-C--:B------:R-:W-:Y:S01]  /*a1e20*/  LEA.HI.X.SX32 R23, R16, R2.reuse, 0x1, P5 ;  /* 0x0000000210177211 */ /* 0x080fe200028f0eff */
[----:B------:R0:W-:Y:S04]  /*a1e30*/  @P1 STG.E.U8 desc[UR8][R24.64], R21 ;  /* 0x0000001518001986 */ /* 0x0001e8000c101108 */
[----:B------:R-:W3:Y:S01]  /*a1e40*/  LDL.LU R16, [R1+0x94] ;  /* 0x0000940001107983 */ /* 0x000ee20000300800 */
[----:B0-----:R-:W-:Y:S02]  /*a1e50*/  LEA.HI.X.SX32 R21, R3, R2, 0x1, P6 ;  /* 0x0000000203157211 */ /* 0x001fe400030f0eff */
[----:B------:R-:W-:-:S03]  /*a1e60*/  IADD3 R24, P1, R8, R0, RZ ;  /* 0x0000000008187210 */ /* 0x000fc60007f3e0ff */
[----:B------:R-:W-:Y:S01]  /*a1e70*/  @P2 STG.E.U8 desc[UR8][R20.64], R12 ;  /* 0x0000000c14002986 */ /* 0x000fe2000c101108 */
[----:B------:R-:W-:Y:S01]  /*a1e80*/  LEA.HI.X.SX32 R25, R8, R2, 0x1, P1 ;  /* 0x0000000208197211 */ /* 0x000fe200008f0eff */
[C---:B----4-:R-:W-:Y:S01]  /*a1e90*/  IMAD R8, R26.reuse, UR4, RZ ;  /* 0x000000041a087c24 */ /* 0x050fe2000f8e02ff */
[----:B------:R-:W-:Y:S01]  /*a1ea0*/  ISETP.LT.AND P1, PT, R26, UR7, !P0 ;  /* 0x000000071a007c0c */ /* 0x000fe2000c721270 */
[----:B------:R0:W-:Y:S01]  /*a1eb0*/  @P3 STG.E.U8 desc[UR8][R22.64], R4 ;  /* 0x0000000416003986 */ /* 0x0001e2000c101108 */
[----:B-----5:R-:W-:Y:S01]  /*a1ec0*/  ISETP.LT.AND P3, PT, R29, UR14, !P0 ;  /* 0x0000000e1d007c0c */ /* 0x020fe2000c761270 */
[----:B------:R-:W-:Y:S01]  /*a1ed0*/  ULDC UR4, c[0x0][0x248] ;  /* 0x0000920000047ab9 */ /* 0x000fe20000000800 */
[----:B------:R-:W-:Y:S01]  /*a1ee0*/  PRMT R3, R17, 0x7770, RZ ;  /* 0x0000777011037816 */ /* 0x000fe200000000ff */
[----:B------:R-:W4:Y:S01]  /*a1ef0*/  LDL.LU R26, [R1+0x98] ;  /* 0x00009800011a7983 */ /* 0x000f220000300800 */
[----:B------:R-:W-:Y:S01]  /*a1f00*/  ISETP.LT.AND P2, PT, R27, UR13, !P0 ;  /* 0x0000000d1b007c0c */ /* 0x000fe2000c741270 */
[----:B------:R-:W-:Y:S01]  /*a1f10*/  ULDC UR7, c[0x0][0x22c] ;  /* 0x00008b0000077ab9 */ /* 0x000fe20000000800 */
[----:B------:R-:W-:Y:S01]  /*a1f20*/  ULDC UR13, c[0x0][0x22c] ;  /* 0x00008b00000d7ab9 */ /* 0x000fe20000000800 */
[----:B0-----:R-:W-:Y:S01]  /*a1f30*/  IMAD R4, R29, UR6, RZ ;  /* 0x000000061d047c24 */ /* 0x001fe2000f8e02ff */
[----:B------:R0:W-:Y:S01]  /*a1f40*/  @P4 STG.E.U8 desc[UR8][R24.64], R3 ;  /* 0x0000000318004986 */ /* 0x0001e2000c101108 */
[----:B------:R-:W-:Y:S01]  /*a1f50*/  PRMT R12, R9, 0x7770, RZ ;  /* 0x00007770090c7816 */ /* 0x000fe200000000ff */
[----:B------:R-:W-:Y:S01]  /*a1f60*/  ULDC UR6, c[0x0][0x22c] ;  /* 0x00008b0000067ab9 */ /* 0x000fe20000000800 */
[----:B------:R-:W-:Y:S01]  /*a1f70*/  ULDC UR14, c[0x0][0x22c] ;  /* 0x00008b00000e7ab9 */ /* 0x000fe20000000800 */
[----:B------:R-:W5:Y:S01]  /*a1f80*/  LDL.LU R29, [R1+0x9c] ;  /* 0x00009c00011d7983 */ /* 0x000f620000300800 */
[----:B0-----:R-:W-:Y:S01]  /*a1f90*/  IMAD R3, R27, UR5, RZ ;  /* 0x000000051b037c24 */ /* 0x001fe2000f8e02ff */
[----:B------:R-:W-:-:S02]  /*a1fa0*/  IADD3 R24, P5, R8, R0, RZ ;  /* 0x0000000008187210 */ /* 0x000fc40007fbe0ff */
[----:B------:R-:W4:Y:S01]  /*a1fb0*/  LDL.LU R27, [R1+0xa0] ;  /* 0x0000a000011b7983 */ /* 0x000f220000300800 */
[----:B------:R-:W-:Y:S01]  /*a1fc0*/  ULDC UR5, c[0x0][0x248] ;  /* 0x0000920000057ab9 */ /* 0x000fe20000000800 */
[----:B------:R-:W-:Y:S02]  /*a1fd0*/  LEA.HI.X.SX32 R25, R8, R2, 0x1, P5 ;  /* 0x0000000208197211 */ /* 0x000fe400028f0eff */
[CC--:B------:R-:W-:Y:S02]  /*a1fe0*/  IADD3 R20, P6, R3.reuse, R0.reuse, RZ ;  /* 0x0000000003147210 */ /* 0x0c0fe40007fde0ff */
[C---:B------:R-:W-:Y:S02]  /*a1ff0*/  IADD3 R22, P5, R4.reuse, R0, RZ ;  /* 0x0000000004167210 */ /* 0x040fe40007fbe0ff */
[-C--:B------:R-:W-:Y:S02]  /*a2000*/  LEA.HI.X.SX32 R21, R3, R2.reuse, 0x1, P6 ;  /* 0x0000000203157211 */ /* 0x080fe400030f0eff */
[----:B------:R-:W-:-:S02]  /*a2010*/  LEA.HI.X.SX32 R23, R4, R2, 0x1, P5 ;  /* 0x0000000204177211 */ /* 0x000fc400028f0eff */
[----:B------:R-:W-:Y:S02]  /*a2020*/  PRMT R3, R13, 0x7770, RZ ;  /* 0x000077700d037816 */ /* 0x000fe400000000ff */
[----:B------:R-:W-:Y:S01]  /*a2030*/  PRMT R4, R5, 0x7770, RZ ;  /* 0x0000777005047816 */ /* 0x000fe200000000ff */
[----:B------:R0:W-:Y:S04]  /*a2040*/  @P1 STG.E.U8 desc[UR8][R24.64], R12 ;  /* 0x0000000c18001986 */ /* 0x0001e8000c101108 */
[----:B------:R-:W-:Y:S04]  /*a2050*/  @P2 STG.E.U8 desc[UR8][R20.64], R3 ;  /* 0x0000000314002986 */ /* 0x000fe8000c101108 */
[----:B------:R3:W-:Y:S01]  /*a2060*/  @P3 STG.E.U8 desc[UR8][R22.64], R4 ;  /* 0x0000000416003986 */ /* 0x0007e2000c101108 */
[----:B--2---:R-:W-:Y:S01]  /*a2070*/  IMAD R8, R28, UR4, RZ ;  /* 0x000000041c087c24 */ /* 0x004fe2000f8e02ff */
[----:B------:R-:W-:-:S04]  /*a2080*/  ULDC UR4, c[0x0][0x248] ;  /* 0x0000920000047ab9 */ /* 0x000fc80000000800 */
[----:B0-----:R-:W-:Y:S01]  /*a2090*/  IADD3 R24, P1, R8, R0, RZ ;  /* 0x0000000008187210 */ /* 0x001fe20007f3e0ff */
[----:B---3--:R-:W-:Y:S01]  /*a20a0*/  IMAD R4, R16, UR4, RZ ;  /* 0x0000000410047c24 */ /* 0x008fe2000f8e02ff */
[----:B------:R-:W-:Y:S01]  /*a20b0*/  ISETP.LT.AND P4, PT, R28, UR7, !P0 ;  /* 0x000000071c007c0c */ /* 0x000fe2000c781270 */
[----:B------:R-:W-:Y:S01]  /*a20c0*/  ULDC UR4, c[0x0][0x248] ;  /* 0x0000920000047ab9 */ /* 0x000fe20000000800 */
[----:B------:R-:W-:Y:S01]  /*a20d0*/  LEA.HI.X.SX32 R25, R8, R2, 0x1, P1 ;  /* 0x0000000208197211 */ /* 0x000fe200008f0eff */
[----:B------:R-:W2:Y:S01]  /*a20e0*/  LDL.LU R28, [R1+0x17c] ;  /* 0x00017c00011c7983 */ /* 0x000ea20000300800 */
[----:B------:R-:W-:Y:S01]  /*a20f0*/  IADD3 R20, P1, R4, R0, RZ ;  /* 0x0000000004147210 */ /* 0x000fe20007f3e0ff */
[----:B------:R-:W-:Y:S01]  /*a2100*/  ULDC UR7, c[0x0][0x22c] ;  /* 0x00008b0000077ab9 */ /* 0x000fe20000000800 */
[----:B------:R-:W-:Y:S01]  /*a2110*/  ISETP.LT.AND P5, PT, R16, UR6, !P0 ;  /* 0x0000000610007c0c */ /* 0x000fe2000c7a1270 */
[----:B------:R-:W-:Y:S01]  /*a2120*/  ULDC UR6, c[0x0][0x248] ;  /* 0x0000920000067ab9 */ /* 0x000fe20000000800 */
[----:B------:R-:W-:Y:S01]  /*a2130*/  LEA.HI.X.SX32 R21, R4, R2, 0x1, P1 ;  /* 0x0000000204157211 */ /* 0x000fe200008f0eff */
[----:B------:R-:W3:Y:S01]  /*a2140*/  LDL.LU R16, [R1+0xa4] ;  /* 0x0000a40001107983 */ /* 0x000ee20000300800 */
[C---:B-----5:R-:W-:Y:S01]  /*a2150*/  ISETP.LT.AND P3, PT, R29.reuse, UR13, !P0 ;  /* 0x0000000d1d007c0c */ /* 0x060fe2000c761270 */
[----:B------:R-:W-:Y:S01]  /*a2160*/  IMAD R4, R29, UR4, RZ ;  /* 0x000000041d047c24 */ /* 0x000fe2000f8e02ff */
[----:B------:R-:W-:Y:S01]  /*a2170*/  PRMT R8, R17, 0x7771, RZ ;  /* 0x0000777111087816 */ /* 0x000fe200000000ff */
[----:B------:R-:W5:Y:S01]  /*a2180*/  LDL.LU R29, [R1+0xa8] ;  /* 0x0000a800011d7983 */ /* 0x000f620000300800 */
[----:B------:R-:W-:Y:S01]  /*a2190*/  PRMT R12, R9, 0x7771, RZ ;  /* 0x00007771090c7816 */ /* 0x000fe200000000ff */
[C---:B----4-:R-:W-:Y:S01]  /*a21a0*/  IMAD R3, R26.reuse, UR5, RZ ;  /* 0x000000051a037c24 */ /* 0x050fe2000f8e02ff */
[----:B------:R-:W-:Y:S01]  /*a21b0*/  ISETP.LT.AND P2, PT, R26, UR7, !P0 ;  /* 0x000000071a007c0c */ /* 0x000fe2000c741270 */
[----:B------:R0:W-:Y:S01]  /*a21c0*/  @P4 STG.E.U8 desc[UR8][R24.64], R8 ;  /* 0x0000000818004986 */ /* 0x0001e2000c101108 */
[----:B------:R-:W-:Y:S01]  /*a21d0*/  ULDC UR4, c[0x0][0x22c] ;  /* 0x00008b0000047ab9 */ /* 0x000fe20000000800 */
[----:B------:R-:W-:Y:S01]  /*a21e0*/  ULDC UR5, c[0x0][0x248] ;  /* 0x0000920000057ab9 */ /* 0x000fe20000000800 */
[----:B------:R-:W-:Y:S01]  /*a21f0*/  ULDC UR13, c[0x0][0x22c] ;  /* 0x00008b00000d7ab9 */ /* 0x000fe20000000800 */
[----:B------:R-:W4:Y:S01]  /*a2200*/  LDL.LU R26, [R1+0xac] ;  /* 0x0000ac00011a7983 */ /* 0x000f220000300800 */
[----:B------:R-:W-:-:S03]  /*a2210*/  ULDC UR7, c[0x0][0x22c] ;  /* 0x00008b0000077ab9 */ /* 0x000fc60000000800 */
[----:B------:R1:W-:Y:S01]  /*a2220*/  @P5 STG.E.U8 desc[UR8][R20.64], R12 ;  /* 0x0000000c14005986 */ /* 0x0003e2000c101108 */
[C---:B------:R-:W-:Y:S02]  /*a2230*/  IADD3 R22, P5, R4.reuse, R0, RZ ;  /* 0x0000000004167210 */ /* 0x040fe40007fbe0ff */
[C---:B------:R-:W-:Y:S01]  /*a2240*/  ISETP.LT.AND P4, PT, R27.reuse, UR14, !P0 ;  /* 0x0000000e1b007c0c */ /* 0x040fe2000c781270 */
[----:B0-----:R-:W-:Y:S01]  /*a2250*/  IMAD R8, R27, UR6, RZ ;  /* 0x000000061b087c24 */ /* 0x001fe2000f8e02ff */
[----:B------:R-:W-:Y:S01]  /*a2260*/  LEA.HI.X.SX32 R23, R4, R2, 0x1, P5 ;  /* 0x0000000204177211 */ /* 0x000fe200028f0eff */
[----:B------:R-:W4:Y:S01]  /*a2270*/  LDL.LU R27, [R1+0xb0] ;  /* 0x0000b000011b7983 */ /* 0x000f220000300800 */
[----:B-1----:R-:W-:Y:S01]  /*a2280*/  IADD3 R20, P1, R3, R0, RZ ;  /* 0x0000000003147210 */ /* 0x002fe20007f3e0ff */
[----:B------:R-:W-:Y:S01]  /*a2290*/  ULDC UR6, c[0x0][0x248] ;  /* 0x0000920000067ab9 */ /* 0x000fe20000000800 */
[----:B------:R-:W-:Y:S01]  /*a22a0*/  PRMT R4, R5, 0x7771, RZ ;  /* 0x0000777105047816 */ /* 0x000fe200000000ff */
[----:B------:R-:W-:Y:S01]  /*a22b0*/  ULDC UR14, c[0x0][0x22c] ;  /* 0x00008b00000e7ab9 */ /* 0x000fe20000000800 */
[----:B------:R-:W-:-:S02]  /*a22c0*/  LEA.HI.X.SX32 R21, R3, R2, 0x1, P1 ;  /* 0x0000000203157211 */ /* 0x000fc400008f0eff */
[----:B------:R-:W-:-:S05]  /*a22d0*/  PRMT R3, R13, 0x7771, RZ ;  /* 0x000077710d037816 */ /* 0x000fca00000000ff */
[----:B------:R-:W-:Y:S04]  /*a22e0*/  @P2 STG.E.U8 desc[UR8][R20.64], R3 ;  /* 0x0000000314002986 */ /* 0x000fe8000c101108 */
[----:B------:R0:W-:Y:S01]  /*a22f0*/  @P3 STG.E.U8 desc[UR8][R22.64], R4 ;  /* 0x0000000416003986 */ /* 0x0001e2000c101108 */
[----:B--2---:R-:W-:Y:S01]  /*a2300*/  ISETP.LT.AND P1, PT, R28, UR4, !P0 ;  /* 0x000000041c007c0c */ /* 0x004fe2000c721270 */
[----:B------:R-:W-:Y:S02]  /*a2310*/  ULDC UR4, c[0x0][0x248] ;  /* 0x0000920000047ab9 */ /* 0x000fe40000000800 */
[----:B------:R-:W2:Y:S01]  /*a2320*/  LDL.LU R28, [R1+0x1a4] ;  /* 0x0001a400011c7983 */ /* 0x000ea20000300800 */
[C---:B-----5:R-:W-:Y:S01]  /*a2330*/  ISETP.LT.AND P5, PT, R29.reuse, UR13, !P0 ;  /* 0x0000000d1d007c0c */ /* 0x060fe2000c7a1270 */
[----:B0-----:R-:W-:Y:S01]  /*a2340*/  IMAD R4, R29, UR5, RZ ;  /* 0x000000051d047c24 */ /* 0x001fe2000f8e02ff */
[----:B------:R-:W-:Y:S01]  /*a2350*/  IADD3 R24, P6, R8, R0, RZ ;  /* 0x0000000008187210 */ /* 0x000fe20007fde0ff */
[----:B------:R-:W5:Y:S01]  /*a2360*/  LDL.LU R29, [R1+0xc0] ;  /* 0x0000c000011d7983 */ /* 0x000f620000300800 */
[----:B---3--:R-:W-:Y:S01]  /*a2370*/  ISETP.LT.AND P2, PT, R16, UR7, !P0 ;  /* 0x0000000710007c0c */ /* 0x008fe2000c741270 */
[----:B------:R-:W-:Y:S01]  /*a2380*/  ULDC UR7, c[0x0][0x22c] ;  /* 0x00008b0000077ab9 */ /* 0x000fe20000000800 */
[----:B------:R-:W-:Y:S01]  /*a2390*/  LEA.HI.X.SX32 R25, R8, R2, 0x1, P6 ;  /* 0x0000000208197211 */ /* 0x000fe200030f0eff */
[----:B------:R-:W-:Y:S01]  /*a23a0*/  ULDC UR5, c[0x0][0x248] ;  /* 0x0000920000057ab9 */ /* 0x000fe20000000800 */
[----:B------:R-:W-:Y:S01]  /*a23b0*/  PRMT R8, R17, 0x7772, RZ ;  /* 0x0000777211087816 */ /* 0x000fe200000000ff */
[----:B----4-:R-:W-:Y:S01]  /*a23c0*/  IMAD R3, R26, UR6, RZ ;  /* 0x000000061a037c24 */ /* 0x010fe2000f8e02ff */
[----:B------:R-:W-:Y:S01]  /*a23d0*/  PRMT R12, R9, 0x7772, RZ ;  /* 0x00007772090c7816 */ /* 0x000fe200000000ff */
[----:B------:R-:W-:Y:S01]  /*a23e0*/  ULDC UR13, c[0x0][0x22c] ;  /* 0x00008b00000d7ab9 */ /* 0x000fe20000000800 */
[-C--:B------:R-:W-:Y:S01]  /*a23f0*/  IADD3 R20, P6, R4, R0.reuse, RZ ;  /* 0x0000000004147210 */ /* 0x080fe20007fde0ff */
[----:B------:R0:W-:Y:S01]  /*a2400*/  @P4 STG.E.U8 desc[UR8][R24.64], R8 ;  /* 0x0000000818004986 */ /* 0x0001e2000c101108 */
[----:B------:R-:W-:Y:S01]  /*a2410*/  ISETP.LT.AND P4, PT, R26, UR7, !P0 ;  /* 0x000000071a007c0c */ /* 0x000fe2000c781270 */
[----:B------:R-:W-:Y:S01]  /*a2420*/  ULDC UR7, c[0x0][0x22c] ;  /* 0x00008b0000077ab9 */ /* 0x000fe20000000800 */
[----:B------:R-:W-:Y:S01]  /*a2430*/  PRMT R17, R17, 0x7773, RZ ;  /* 0x0000777311117816 */ /* 0x000fe200000000ff */
[----:B------:R-:W-:Y:S01]  /*a2440*/  ULDC UR6, c[0x0][0x248] ;  /* 0x0000920000067ab9 */ /* 0x000fe20000000800 */
[----:B0-----:R-:W-:Y:S01]  /*a2450*/  IMAD R8, R16, UR4, RZ ;  /* 0x0000000410087c24 */ /* 0x001fe2000f8e02ff */
[----:B------:R-:W-:Y:S01]  /*a2460*/  ULDC UR4, c[0x0][0x248] ;  /* 0x0000920000047ab9 */ /* 0x000fe20000000800 */
[----:B------:R-:W3:Y:S03]  /*a2470*/  LDL.LU R16, [R1+0xc4] ;  /* 0x0000c40001107983 */ /* 0x000ee60000300800 */
[C---:B------:R-:W-:Y:S01]  /*a2480*/  IADD3 R22, P3, R8.reuse, R0, RZ ;  /* 0x0000000008167210 */ /* 0x040fe20007f7e0ff */
[----:B------:R-:W4:Y:S03]  /*a2490*/  LDL.LU R26, [R1+0xc8] ;  /* 0x0000c800011a7983 */ /* 0x000f260000300800 */
[-C--:B------:R-:W-:Y:S01]  /*a24a0*/  LEA.HI.X.SX32 R23, R8, R2.reuse, 0x1, P3 ;  /* 0x0000000208177211 */ /* 0x080fe200018f0eff */
[C---:B------:R-:W-:Y:S01]  /*a24b0*/  IMAD R8, R27.reuse, UR4, RZ ;  /* 0x000000041b087c24 */ /* 0x040fe2000f8e02ff */
[----:B------:R-:W-:Y:S01]  /*a24c0*/  ISETP.LT.AND P3, PT, R27, UR14, !P0 ;  /* 0x0000000e1b007c0c */ /* 0x000fe2000c761270 */
[----:B------:R-:W-:Y:S01]  /*a24d0*/  ULDC UR4, c[0x0][0x22c] ;  /* 0x00008b0000047ab9 */ /* 0x000fe20000000800 */
[----:B------:R-:W4:Y:S04]  /*a24e0*/  LDL.LU R27, [R1+0x1a8] ;  /* 0x0001a800011b7983 */ /* 0x000f280000300800 */
[----:B------:R0:W-:Y:S01]  /*a24f0*/  @P2 STG.E.U8 desc[UR8][R22.64], R12 ;  /* 0x0000000c16002986 */ /* 0x0001e2000c101108 */
[----:B------:R-:W-:-:S02]  /*a2500*/  LEA.HI.X.SX32 R21, R4, R2, 0x1, P6 ;  /* 0x0000000204157211 */ /* 0x000fc400030f0eff */
[----:B0-----:R-:W-:-:S04]  /*a2510*/  IADD3 R22, P2, R3, R0, RZ ;  /* 0x0000000003167210 */ /* 0x001fc80007f5e0ff */
[----:B------:R-:W-:Y:S02]  /*a2520*/  LEA.HI.X.SX32 R23, R3, R2, 0x1, P2 ;  /* 0x0000000203177211 */ /* 0x000fe400010f0eff */
[----:B------:R-:W-:-:S05]  /*a2530*/  PRMT R3, R13, 0x7772, RZ ;  /* 0x000077720d037816 */ /* 0x000fca00000000ff */
[----:B------:R0:W-:Y:S01]  /*a2540*/  @P5 STG.E.U8 desc[UR8][R20.64], R3 ;  /* 0x0000000314005986 */ /* 0x0001e2000c101108 */
[----:B--2---:R-:W-:Y:S01]  /*a2550*/  ISETP.LT.AND P2, PT, R28, UR4, !P0 ;  /* 0x000000041c007c0c */ /* 0x004fe2000c741270 */
[----:B------:R-:W-:Y:S02]  /*a2560*/  ULDC UR4, c[0x0][0x248] ;  /* 0x0000920000047ab9 */ /* 0x000fe40000000800 */
[----:B------:R-:W2:Y:S01]  /*a2570*/  LDL.LU R28, [R1+0xcc] ;  /* 0x0000cc00011c7983 */ /* 0x000ea20000300800 */
[----:B------:R-:W-:Y:S01]  /*a2580*/  IADD3 R24, P6, R8, R0, RZ ;  /* 0x0000000008187210 */ /* 0x000fe20007fde0ff */
[----:B0-----:R-:W0:Y:S01]  /*a2590*/  LDC R20, c[0x0][0x248] ;  /* 0x00009200ff147b82 */ /* 0x001e220000000800 */
[----:B------:R-:W-:Y:S02]  /*a25a0*/  PRMT R4, R5, 0x7772, RZ ;  /* 0x0000777205047816 */ /* 0x000fe400000000ff */
[----:B------:R-:W-:Y:S02]  /*a25b0*/  PRMT R12, R9, 0x7773, RZ ;  /* 0x00007773090c7816 */ /* 0x000fe400000000ff */
[----:B------:R-:W-:-:S03]  /*a25c0*/  PRMT R13, R13, 0x7773, RZ ;  /* 0x000077730d0d7816 */ /* 0x000fc600000000ff */
[----:B------:R-:W1:Y:S01]  /*a25d0*/  LDC R21, c[0x0][0x248] ;  /* 0x00009200ff157b82 */ /* 0x000e620000000800 */
[C---:B-----5:R-:W-:Y:S01]  /*a25e0*/  ISETP.LT.AND P5, PT, R29.reuse, UR7, !P0 ;  /* 0x000000071d007c0c */ /* 0x060fe2000c7a1270 */
[----:B------:R-:W-:Y:S01]  /*a25f0*/  IMAD R3, R29, UR4, RZ ;  /* 0x000000041d037c24 */ /* 0x000fe2000f8e02ff */
[----:B------:R-:W-:Y:S01]  /*a2600*/  LEA.HI.X.SX32 R25, R8, R2, 0x1, P6 ;  /* 0x0000000208197211 */ /* 0x000fe200030f0eff */
[----:B------:R-:W5:Y:S01]  /*a2610*/  LDL.LU R29, [R1+0x1ac] ;  /* 0x0001ac00011d7983 */ /* 0x000f620000300800 */
[----:B------:R-:W-:-:S03]  /*a2620*/  ULDC UR4, c[0x0][0x22c] ;  /* 0x00008b0000047ab9 */ /* 0x000fc60000000800 */
[----:B------:R0:W-:Y:S04]  /*a2630*/  @P4 STG.E.U8 desc[UR8][R22.64], R4 ;  /* 0x0000000416004986 */ /* 0x0001e8000c101108 */
[----:B------:R3:W-:Y:S01]  /*a2640*/  @P3 STG.E.U8 desc[UR8][R24.64], R17 ;  /* 0x0000001118003986 */ /* 0x0007e2000c101108 */
[----:B------:R-:W-:-:S03]  /*a2650*/  PRMT R5, R5, 0x7773, RZ ;  /* 0x0000777305057816 */ /* 0x000fc600000000ff */
[----:B0-----:R-:W5:Y:S01]  /*a2660*/  LDL.LU R23, [R1+0x1b0] ;  /* 0x0001b00001177983 */ /* 0x001f620000300800 */
[----:B---3--:R-:W0:Y:S01]  /*a2670*/  LDC R25, c[0x0][0x248] ;  /* 0x00009200ff197b82 */ /* 0x008e220000000800 */
[C---:B------:R-:W-:Y:S01]  /*a2680*/  ISETP.LT.AND P3, PT, R16.reuse, UR13, !P0 ;  /* 0x0000000d10007c0c */ /* 0x040fe2000c761270 */
[----:B------:R-:W-:Y:S01]  /*a2690*/  IMAD R4, R16, UR5, RZ ;  /* 0x0000000510047c24 */ /* 0x000fe2000f8e02ff */
[----:B------:R-:W-:Y:S01]  /*a26a0*/  IADD3 R16, P4, R3, R0, RZ ;  /* 0x0000000003107210 */ /* 0x000fe20007f9e0ff */
[----:B------:R-:W-:-:S03]  /*a26b0*/  ULDC UR5, c[0x0][0x22c] ;  /* 0x00008b0000057ab9 */ /* 0x000fc60000000800 */
[----:B------:R-:W-:Y:S02]  /*a26c0*/  IADD3 R8, P6, R4, R0, RZ ;  /* 0x0000000004087210 */ /* 0x000fe40007fde0ff */
[-C--:B------:R-:W-:Y:S01]  /*a26d0*/  LEA.HI.X.SX32 R17, R3, R2.reuse, 0x1, P4 ;  /* 0x0000000203117211 */ /* 0x080fe200020f0eff */
[C---:B----4-:R-:W-:Y:S01]  /*a26e0*/  IMAD R3, R26.reuse, UR6, RZ ;  /* 0x000000061a037c24 */ /* 0x050fe2000f8e02ff */
[----:B------:R-:W-:Y:S01]  /*a26f0*/  ISETP.LT.AND P4, PT, R26, UR4, !P0 ;  /* 0x000000041a007c0c */ /* 0x000fe2000c781270 */
[----:B------:R-:W-:Y:S01]  /*a2700*/  ULDC UR4, c[0x0][0x248] ;  /* 0x0000920000047ab9 */ /* 0x000fe20000000800 */
[----:B------:R-:W-:Y:S01]  /*a2710*/  LEA.HI.X.SX32 R9, R4, R2, 0x1, P6 ;  /* 0x0000000204097211 */ /* 0x000fe200030f0eff */
[----:B------:R3:W-:Y:S01]  /*a2720*/  @P5 STG.E.U8 desc[UR8][R16.64], R12 ;  /* 0x0000000c10005986 */ /* 0x0007e2000c101108 */
[----:B------:R-:W-:Y:S01]  /*a2730*/  ISETP.LT.AND P5, PT, R27, UR5, !P0 ;  /* 0x000000051b007c0c */ /* 0x000fe2000c7a1270 */
[----:B------:R-:W-:Y:S01]  /*a2740*/  ULDC UR5, c[0x0][0x22c] ;  /* 0x00008b0000057ab9 */ /* 0x000fe20000000800 */
[----:B------:R-:W-:Y:S01]  /*a2750*/  ULDC UR6, c[0x0][0x22c] ;  /* 0x00008b0000067ab9 */ /* 0x000fe20000000800 */
[----:B------:R-:W4:Y:S04]  /*a2760*/  LDL.LU R26, [R1+0x1b4] ;  /* 0x0001b400011a7983 */ /* 0x000f280000300800 */
[----:B------:R1:W-:Y:S01]  /*a2770*/  @P3 STG.E.U8 desc[UR8][R8.64], R13 ;  /* 0x0000000d08003986 */ /* 0x0003e2000c101108 */
[C---:B---3--:R-:W-:Y:S01]  /*a2780*/  IADD3 R12, P6, R3.reuse, R0, RZ ;  /* 0x00000000030c7210 */ /* 0x048fe20007fde0ff */
[----:B------:R-:W3:Y:S03]  /*a2790*/  LDC R16, c[0x0][0x248] ;  /* 0x00009200ff107b82 */ /* 0x000ee60000000800 */
[----:B-1----:R-:W-:-:S05]  /*a27a0*/  LEA.HI.X.SX32 R13, R3, R2, 0x1, P6 ;  /* 0x00000002030d7211 */ /* 0x002fca00030f0eff */
[----:B------:R-:W1:Y:S01]  /*a27b0*/  LDC R17, c[0x0][0x248] ;  /* 0x00009200ff117b82 */ /* 0x000e620000000800 */
[----:B------:R0:W-:Y:S01]  /*a27c0*/  @P4 STG.E.U8 desc[UR8][R12.64], R5 ;  /* 0x000000050c004986 */ /* 0x0001e2000c101108 */
[C---:B--2---:R-:W-:Y:S01]  /*a27d0*/  ISETP.LT.AND P3, PT, R28.reuse, UR5, !P0 ;  /* 0x000000051c007c0c */ /* 0x044fe2000c761270 */
[----:B------:R-:W-:Y:S01]  /*a27e0*/  IMAD R3, R28, UR4, RZ ;  /* 0x000000041c037c24 */ /* 0x000fe2000f8e02ff */
[----:B------:R-:W-:Y:S01]  /*a27f0*/  ULDC UR4, c[0x0][0x22c] ;  /* 0x00008b0000047ab9 */ /* 0x000fe20000000800 */
[----:B------:R-:W2:Y:S01]  /*a2800*/  LDL.LU R28, [R1+0x1b8] ;  /* 0x0001b800011c7983 */ /* 0x000ea20000300800 */
[----:B0-----:R-:W-:Y:S01]  /*a2810*/  PRMT R13, R18, 0x7770, RZ ;  /* 0x00007770120d7816 */ /* 0x001fe200000000ff */
[----:B------:R-:W-:Y:S02]  /*a2820*/  ULDC UR5, c[0x0][0x22c] ;  /* 0x00008b0000057ab9 */ /* 0x000fe40000000800 */
[----:B------:R-:W2:Y:S01]  /*a2830*/  LDL.LU R27, [R1+0x1bc] ;  /* 0x0001bc00011b7983 */ /* 0x000ea20000300800 */
[----:B-----5:R-:W-:Y:S01]  /*a2840*/  ISETP.LT.AND P4, PT, R29, UR4, !P0 ;  /* 0x000000041d007c0c */ /* 0x020fe2000c781270 */
[----:B------:R-:W-:-:S02]  /*a2850*/  IMAD R5, R20, 0x4, R3 ;  /* 0x0000000414057824 */ /* 0x000fc400078e0203 */
[----:B------:R-:W5:Y:S01]  /*a2860*/  LDL.LU R29, [R1+0x1c0] ;  /* 0x0001c000011d7983 */ /* 0x000f620000300800 */
[C---:B------:R-:W-:Y:S01]  /*a2870*/  IADD3 R8, P6, R3.reuse, R0, RZ ;  /* 0x0000000003087210 */ /* 0x040fe20007fde0ff */
[----:B------:R-:W0:Y:S01]  /*a2880*/  LDC R20, c[0x0][0x248] ;  /* 0x00009200ff147b82 */ /* 0x000e220000000800 */
[----:B------:R-:W-:Y:S01]  /*a2890*/  PRMT R12, R10, 0x7770, RZ ;  /* 0x000077700a0c7816 */ /* 0x000fe200000000ff */
[----:B------:R-:W-:Y:S01]  /*a28a0*/  ULDC UR4, c[0x0][0x22c] ;  /* 0x00008b0000047ab9 */ /* 0x000fe20000000800 */
[----:B------:R-:W-:Y:S01]  /*a28b0*/  LEA.HI.X.SX32 R9, R3, R2, 0x1, P6 ;  /* 0x0000000203097211 */ /* 0x000fe200030f0eff */
[----:B------:R-:W-:Y:S01]  /*a28c0*/  IMAD R3, R21, 0x4, R5 ;  /* 0x0000000415037824 */ /* 0x000fe200078e0205 */
[----:B------:R-:W-:-:S03]  /*a28d0*/  IADD3 R4, P6, R5, R0, RZ ;  /* 0x0000000005047210 */ /* 0x000fc60007fde0ff */
[----:B------:R3:W-:Y:S01]  /*a28e0*/  @P3 STG.E.U8 desc[UR8][R8.64], R13 ;  /* 0x0000000d08003986 */ /* 0x0007e2000c101108 */
[----:B------:R-:W-:Y:S01]  /*a28f0*/  LEA.HI.X.SX32 R5, R5, R2, 0x1, P6 ;  /* 0x0000000205057211 */ /* 0x000fe200030f0eff */
[----:B------:R-:W1:Y:S04]  /*a2900*/  LDC R21, c[0x0][0x248] ;  /* 0x00009200ff157b82 */ /* 0x000e680000000800 */
[----:B------:R3:W-:Y:S02]  /*a2910*/  @P1 STG.E.U8 desc[UR8][R4.64], R12 ;  /* 0x0000000c04001986 */ /* 0x0007e4000c101108 */
[C---:B---3--:R-:W-:Y:S02]  /*a2920*/  IADD3 R8, P3, R3.reuse, R0, RZ ;  /* 0x0000000003087210 */ /* 0x048fe40007f7e0ff */
[----:B------:R-:W3:Y:S02]  /*a2930*/  LDC R13, c[0x0][0x248] ;  /* 0x00009200ff0d7b82 */ /* 0x000ee40000000800 */
[----:B------:R-:W-:Y:S01]  /*a2940*/  LEA.HI.X.SX32 R9, R3, R2, 0x1, P3 ;  /* 0x0000000203097211 */ /* 0x000fe200018f0eff */
[----:B------:R-:W-:Y:S01]  /*a2950*/  IMAD R3, R16, 0x4, R3 ;  /* 0x0000000410037824 */ /* 0x000fe200078e0203 */
[----:B------:R-:W-:-:S02]  /*a2960*/  PRMT R4, R14, 0x7770, RZ ;  /* 0x000077700e047816 */ /* 0x000fc400000000ff */
[----:B------:R-:W-:Y:S01]  /*a2970*/  ISETP.LT.AND P6, PT, R23, UR4, !P0 ;  /* 0x0000000417007c0c */ /* 0x000fe2000c7c1270 */
[----:B------:R-:W-:Y:S01]  /*a2980*/  ULDC UR4, c[0x0][0x22c] ;  /* 0x00008b0000047ab9 */ /* 0x000fe20000000800 */
[----:B0-----:R-:W-:Y:S01]  /*a2990*/  IMAD R12, R20, 0x4, R3 ;  /* 0x00000004140c7824 */ /* 0x001fe200078e0203 */
[----:B------:R0:W-:Y:S01]  /*a29a0*/  @P2 STG.E.U8 desc[UR8][R8.64], R4 ;  /* 0x0000000408002986 */ /* 0x0001e2000c101108 */
[----:B------:R-:W1:Y:S01]  /*a29b0*/  LDC R16, c[0x0][0x248] ;  /* 0x00009200ff107b82 */ /* 0x000e620000000800 */
[----:B----4-:R-:W-:Y:S02]  /*a29c0*/  ISETP.LT.AND P1, PT, R26, UR4, !P0 ;  /* 0x000000041a007c0c */ /* 0x010fe4000c721270 */
[----:B------:R-:W4:Y:S01]  /*a29d0*/  LDL.LU R23, [R1+0x1c4] ;  /* 0x0001c40001177983 */ /* 0x000f220000300800 */
[----:B------:R-:W-:-:S04]  /*a29e0*/  ULDC UR4, c[0x0][0x22c] ;  /* 0x00008b0000047ab9 */ /* 0x000fc80000000800 */
[----:B------:R-:W4:Y:S01]  /*a29f0*/  LDC R20, c[0x0][0x248] ;  /* 0x00009200ff147b82 */ /* 0x000f220000000800 */
[----:B0-----:R-:W-:-:S04]  /*a2a00*/  IADD3 R4, P2, R3, R0, RZ ;  /* 0x0000000003047210 */ /* 0x001fc80007f5e0ff */
[----:B------:R-:W-:Y:S02]  /*a2a10*/  LEA.HI.X.SX32 R5, R3, R2, 0x1, P2 ;  /* 0x0000000203057211 */ /* 0x000fe400010f0eff */
[----:B------:R-:W-:Y:S02]  /*a2a20*/  PRMT R3, R6, 0x7770, RZ ;  /* 0x0000777006037816 */ /* 0x000fe400000000ff */
[----:B------:R-:W-:-:S03]  /*a2a30*/  IADD3 R8, P3, R12, R0, RZ ;  /* 0x000000000c087210 */ /* 0x000fc60007f7e0ff */
[----:B------:R0:W-:Y:S01]  /*a2a40*/  @P5 STG.E.U8 desc[UR8][R4.64], R3 ;  /* 0x0000000304005986 */ /* 0x0001e2000c101108 */
[----:B------:R-:W-:Y:S02]  /*a2a50*/  LEA.HI.X.SX32 R9, R12, R2, 0x1, P3 ;  /* 0x000000020c097211 */ /* 0x000fe400018f0eff */
[----:B--2---:R-:W-:Y:S01]  /*a2a60*/  ISETP.LT.AND P2, PT, R28, UR4, !P0 ;  /* 0x000000041c007c0c */ /* 0x004fe2000c741270 */
[----:B------:R-:W-:Y:S01]  /*a2a70*/  ULDC UR4, c[0x0][0x22c] ;  /* 0x00008b0000047ab9 */ /* 0x000fe20000000800 */
[----:B------:R-:W2:Y:S01]  /*a2a80*/  LDL.LU R28, [R1+0x1c8] ;  /* 0x0001c800011c7983 */ /* 0x000ea20000300800 */
[----:B------:R-:W-:Y:S01]  /*a2a90*/  ISETP.LT.AND P5, PT, R27, UR4, !P0 ;  /* 0x000000041b007c0c */ /* 0x000fe2000c7a1270 */
[----:B------:R-:W-:Y:S02]  /*a2aa0*/  ULDC UR4, c[0x0][0x22c] ;  /* 0x00008b0000047ab9 */ /* 0x000fe40000000800 */
[----:B------:R-:W2:Y:S01]  /*a2ab0*/  LDL.LU R26, [R1+0x1cc] ;  /* 0x0001cc00011a7983 */ /* 0x000ea20000300800 */
[----:B-----5:R-:W-:Y:S01]  /*a2ac0*/  ISETP.LT.AND P3, PT, R29, UR4, !P0 ;  /* 0x000000041d007c0c */ /* 0x020fe2000c761270 */
[----:B---3--:R-:W-:-:S02]  /*a2ad0*/  IMAD R12, R13, 0x4, R12 ;  /* 0x000000040d0c7824 */ /* 0x008fc400078e020c */
[----:B------:R-:W3:Y:S01]  /*a2ae0*/  LDL.LU R29, [R1+0x1f4] ;  /* 0x0001f400011d7983 */ /* 0x000ee20000300800 */
[----:B0-----:R-:W-:Y:S01]  /*a2af0*/  PRMT R3, R18, 0x7771, RZ ;  /* 0x0000777112037816 */ /* 0x001fe200000000ff */
[----:B------:R-:W-:Y:S01]  /*a2b00*/  ULDC UR4, c[0x0][0x22c] ;  /* 0x00008b0000047ab9 */ /* 0x000fe20000000800 */
[----:B-1----:R-:W-:Y:S01]  /*a2b10*/  IMAD R5, R17, 0x4, R12 ;  /* 0x0000000411057824 */ /* 0x002fe200078e020c */
[----:B------:R-:W-:Y:S01]  /*a2b20*/  PRMT R13, R10, 0x7771, RZ ;  /* 0x000077710a0d7816 */ /* 0x000fe200000000ff */
[----:B------:R-:W5:Y:S01]  /*a2b30*/  LDL.LU R27, [R1+0x1f8] ;  /* 0x0001f800011b7983 */ /* 0x000f620000300800 */
[----:B------:R-:W0:Y:S03]  /*a2b40*/  LDC R17, c[0x0][0x248] ;  /* 0x00009200ff117b82 */ /* 0x000e260000000800 */
[----:B------:R1:W-:Y:S02]  /*a2b50*/  @P4 STG.E.U8 desc[UR8][R8.64], R3 ;  /* 0x0000000308004986 */ /* 0x0003e4000c101108 */
[----:B-1----:R-:W-:-:S04]  /*a2b60*/  IADD3 R8, P4, R12, R0, RZ ;  /* 0x000000000c087210 */ /* 0x002fc80007f9e0ff */
[----:B------:R-:W-:Y:S01]  /*a2b70*/  LEA.HI.X.SX32 R9, R12, R2, 0x1, P4 ;  /* 0x000000020c097211 */ /* 0x000fe200020f0eff */
[----:B------:R-:W-:Y:S01]  /*a2b80*/  IMAD R12, R21, 0x4, R5 ;  /* 0x00000004150c7824 */ /* 0x000fe200078e0205 */
[C---:B------:R-:W-:Y:S02]  /*a2b90*/  IADD3 R4, P4, R5.reuse, R0, RZ ;  /* 0x0000000005047210 */ /* 0x040fe40007f9e0ff */
[----:B------:R-:W-:Y:S01]  /*a2ba0*/  PRMT R3, R14, 0x7771, RZ ;  /* 0x000077710e037816 */ /* 0x000fe200000000ff */
[----:B------:R1:W-:Y:S01]  /*a2bb0*/  @P6 STG.E.U8 desc[UR8][R8.64], R13 ;  /* 0x0000000d08006986 */ /* 0x0003e2000c101108 */
[----:B------:R-:W-:-:S05]  /*a2bc0*/  LEA.HI.X.SX32 R5, R5, R2, 0x1, P4 ;  /* 0x0000000205057211 */ /* 0x000fca00020f0eff */
[----:B------:R4:W-:Y:S01]  /*a2bd0*/  @P1 STG.E.U8 desc[UR8][R4.64], R3 ;  /* 0x0000000304001986 */ /* 0x0009e2000c101108 */
[C---:B-1----:R-:W-:Y:S01]  /*a2be0*/  IADD3 R8, P4, R12.reuse, R0, RZ ;  /* 0x000000000c087210 */ /* 0x042fe20007f9e0ff */
[----:B------:R-:W1:Y:S03]  /*a2bf0*/  LDC R13, c[0x0][0x248] ;  /* 0x00009200ff0d7b82 */ /* 0x000e660000000800 */
[----:B------:R-:W-:Y:S01]  /*a2c00*/  LEA.HI.X.SX32 R9, R12, R2, 0x1, P4 ;  /* 0x000000020c097211 */ /* 0x000fe200020f0eff */
[----:B------:R-:W-:Y:S01]  /*a2c10*/  IMAD R12, R16, 0x4, R12 ;  /* 0x00000004100c7824 */ /* 0x000fe200078e020c */
[----:B----4-:R-:W-:Y:S02]  /*a2c20*/  PRMT R3, R6, 0x7771, RZ ;  /* 0x0000777106037816 */ /* 0x010fe400000000ff */
[----:B------:R-:W-:Y:S01]  /*a2c30*/  ISETP.LT.AND P6, PT, R23, UR4, !P0 ;  /* 0x0000000417007c0c */ /* 0x000fe2000c7c1270 */
[----:B------:R-:W-:Y:S01]  /*a2c40*/  ULDC UR4, c[0x0][0x22c] ;  /* 0x00008b0000047ab9 */ /* 0x000fe20000000800 */
[----:B------:R-:W4:Y:S01]  /*a2c50*/  LDC R16, c[0x0][0x248] ;  /* 0x00009200ff107b82 */ /* 0x000f220000000800 */
[----:B------:R0:W-:Y:S01]  /*a2c60*/  @P2 STG.E.U8 desc[UR8][R8.64], R3 ;  /* 0x0000000308002986 */ /* 0x0001e2000c101108 */
[----:B------:R-:W-:-:S04]  /*a2c70*/  IADD3 R4, P2, R12, R0, RZ ;  /* 0x000000000c047210 */ /* 0x000fc80007f5e0ff */
[----:B------:R-:W-:Y:S02]  /*a2c80*/  LEA.HI.X.SX32 R5, R12, R2, 0x1, P2 ;  /* 0x000000020c057211 */ /* 0x000fe400010f0eff */
[----:B0-----:R-:W-:-:S05]  /*a2c90*/  PRMT R9, R18, 0x7772, RZ ;  /* 0x0000777212097816 */ /* 0x001fca00000000ff */
[----:B------:R0:W-:Y:S01]  /*a2ca0*/  @P5 STG.E.U8 desc[UR8][R4.64], R9 ;  /* 0x0000000904005986 */ /* 0x0001e2000c101108 */
[----:B--2---:R-:W-:Y:S01]  /*a2cb0*/  ISETP.LT.AND P1, PT, R28, UR4, !P0 ;  /* 0x000000041c007c0c */ /* 0x004fe2000c721270 */
[----:B------:R-:W-:Y:S02]  /*a2cc0*/  ULDC UR4, c[0x0][0x22c] ;  /* 0x00008b0000047ab9 */ /* 0x000fe40000000800 */
[----:B------:R-:W2:Y:S01]  /*a2cd0*/  LDL.LU R28, [R1+0x1fc] ;  /* 0x0001fc00011c7983 */ /* 0x000ea20000300800 */
[----:B------:R-:W-:Y:S01]  /*a2ce0*/  ISETP.LT.AND P4, PT, R26, UR4, !P0 ;  /* 0x000000041a007c0c */ /* 0x000fe2000c781270 */
[----:B------:R-:W-:Y:S02]  /*a2cf0*/  ULDC UR4, c[0x0][0x22c] ;  /* 0x00008b0000047ab9 */ /* 0x000fe40000000800 */
[----:B---3--:R-:W-:Y:S01]  /*a2d00*/  ISETP.LT.AND P5, PT, R29, UR4, !P0 ;  /* 0x000000041d007c0c */ /* 0x008fe2000c7a1270 */
[----:B------:R-:W-:Y:S01]  /*a2d10*/  IMAD R3, R17, 0x4, R12 ;  /* 0x0000000411037824 */ /* 0x000fe200078e020c */
[----:B------:R-:W3:Y:S01]  /*a2d20*/  LDL.LU R29, [R1+0x200] ;  /* 0x00020000011d7983 */ /* 0x000ee20000300800 */
[----:B0-----:R-:W-:Y:S01]  /*a2d30*/  PRMT R4, R10, 0x7772, RZ ;  /* 0x000077720a047816 */ /* 0x001fe200000000ff */
[----:B------:R-:W-:Y:S01]  /*a2d40*/  ULDC UR4, c[0x0][0x22c] ;  /* 0x00008b0000047ab9 */ /* 0x000fe20000000800 */
[----:B------:R-:W0:Y:S01]  /*a2d50*/  LDC R17, c[0x0][0x248] ;  /* 0x00009200ff117b82 */ /* 0x000e220000000800 */
[C---:B------:R-:W-:Y:S01]  /*a2d60*/  IADD3 R8, P2, R3.reuse, R0, RZ ;  /* 0x0000000003087210 */ /* 0x040fe20007f5e0ff */
[----:B------:R-:W3:Y:S03]  /*a2d70*/  LDL.LU R26, [R1+0xd0] ;  /* 0x0000d000011a7983 */ /* 0x000ee60000300800 */
[----:B------:R-:W-:Y:S01]  /*a2d80*/  LEA.HI.X.SX32 R9, R3, R2, 0x1, P2 ;  /* 0x0000000203097211 */ /* 0x000fe200010f0eff */
[----:B-1----:R-:W-:-:S04]  /*a2d90*/  IMAD R3, R13, 0x4, R3 ;  /* 0x000000040d037824 */ /* 0x002fc800078e0203 */
[----:B------:R1:W-:Y:S01]  /*a2da0*/  @P3 STG.E.U8 desc[UR8][R8.64], R4 ;  /* 0x0000000408003986 */ /* 0x0003e2000c101108 */
[----:B------:R-:W-:Y:S02]  /*a2db0*/  PRMT R13, R14, 0x7772, RZ ;  /* 0x000077720e0d7816 */ /* 0x000fe400000000ff */
[----:B------:R-:W-:Y:S02]  /*a2dc0*/  PRMT R12, R6, 0x7772, RZ ;  /* 0x00007772060c7816 */ /* 0x000fe400000000ff */
[----:B-1----:R-:W-:Y:S01]  /*a2dd0*/  IADD3 R4, P3, R3, R0, RZ ;  /* 0x0000000003047210 */ /* 0x002fe20007f7e0ff */
[----:B----4-:R-:W-:Y:S01]  /*a2de0*/  IMAD R9, R16, 0x4, R3 ;  /* 0x0000000410097824 */ /* 0x010fe200078e0203 */
[----:B-----5:R-:W-:Y:S01]  /*a2df0*/  ISETP.LT.AND P2, PT, R27, UR4, !P0 ;  /* 0x000000041b007c0c */ /* 0x020fe2000c741270 */
[----:B------:R-:W-:Y:S01]  /*a2e00*/  ULDC UR4, c[0x0][0x22c] ;  /* 0x00008b0000047ab9 */ /* 0x000fe20000000800 */
[----:B------:R-:W-:Y:S01]  /*a2e10*/  LEA.HI.X.SX32 R5, R3, R2, 0x1, P3 ;  /* 0x0000000203057211 */ /* 0x000fe200018f0eff */
[----:B------:R-:W4:Y:S01]  /*a2e20*/  LDL.LU R27, [R1+0x204] ;  /* 0x00020400011b7983 */ /* 0x000f220000300800 */
[C---:B------:R-:W-:Y:S01]  /*a2e30*/  IADD3 R8, P3, R9.reuse, R0, RZ ;  /* 0x0000000009087210 */ /* 0x040fe20007f7e0ff */
[----:B------:R-:W-:Y:S01]  /*a2e40*/  IMAD R3, R20, 0x4, R9 ;  /* 0x0000000414037824 */ /* 0x000fe200078e0209 */
[----:B------:R-:W1:Y:S02]  /*a2e50*/  LDC R16, c[0x0][0x248] ;  /* 0x00009200ff107b82 */ /* 0x000e640000000800 */
[----:B------:R-:W-:Y:S01]  /*a2e60*/  LEA.HI.X.SX32 R9, R9, R2, 0x1, P3 ;  /* 0x0000000209097211 */ /* 0x000fe200018f0eff */
[----:B------:R5:W-:Y:S04]  /*a2e70*/  @P6 STG.E.U8 desc[UR8][R4.64], R13 ;  /* 0x0000000d04006986 */ /* 0x000be8000c101108 */
[----:B------:R0:W-:Y:S01]  /*a2e80*/  @P1 STG.E.U8 desc[UR8][R8.64], R12 ;  /* 0x0000000c08001986 */ /* 0x0001e2000c101108 */
[----:B------:R-:W-:Y:S01]  /*a2e90*/  PRMT R18, R18, 0x7773, RZ ;  /* 0x0000777312127816 */ /* 0x000fe200000000ff */
[----:B------:R-:W4:Y:S01]  /*a2ea0*/  LDC R20, c[0x0][0x248] ;  /* 0x00009200ff147b82 */ /* 0x000f220000000800 */
[----:B-----5:R-:W-:-:S04]  /*a2eb0*/  IADD3 R4, P1, R3, R0, RZ ;  /* 0x0000000003047210 */ /* 0x020fc80007f3e0ff */
[----:B------:R-:W-:Y:S02]  /*a2ec0*/  LEA.HI.X.SX32 R5, R3, R2, 0x1, P1 ;  /* 0x0000000203057211 */ /* 0x000fe400008f0eff */
[----:B--2---:R-:W-:Y:S01]  /*a2ed0*/  ISETP.LT.AND P3, PT, R28, UR4, !P0 ;  /* 0x000000041c007c0c */ /* 0x004fe2000c761270 */
[----:B------:R-:W-:Y:S01]  /*a2ee0*/  ULDC UR4, c[0x0][0x22c] ;  /* 0x00008b0000047ab9 */ /* 0x000fe20000000800 */
[----:B------:R-:W2:Y:S01]  /*a2ef0*/  LDL.LU R28, [R1+0x208] ;  /* 0x00020800011c7983 */ /* 0x000ea20000300800 */
[----:B0-----:R-:W-:Y:S01]  /*a2f00*/  IMAD R13, R17, 0x4, R3 ;  /* 0x00000004110d7824 */ /* 0x001fe200078e0203 */
[----:B------:R-:W-:Y:S01]  /*a2f10*/  PRMT R10, R10, 0x7773, RZ ;  /* 0x000077730a0a7816 */ /* 0x000fe200000000ff */
[----:B------:R-:W0:Y:S01]  /*a2f20*/  LDC R12, c[0x0][0x248] ;  /* 0x00009200ff0c7b82 */ /* 0x000e220000000800 */
[----:B---3--:R-:W-:Y:S01]  /*a2f30*/  ISETP.LT.AND P1, PT, R29, UR4, !P0 ;  /* 0x000000041d007c0c */ /* 0x008fe2000c721270 */
[----:B------:R-:W-:Y:S01]  /*a2f40*/  ULDC UR4, c[0x0][0x248] ;  /* 0x0000920000047ab9 */ /* 0x000fe20000000800 */
[----:B------:R-:W3:Y:S01]  /*a2f50*/  LDL.LU R29, [R1+0x210] ;  /* 0x00021000011d7983 */ /* 0x000ee20000300800 */
[----:B------:R-:W-:Y:S01]  /*a2f60*/  IADD3 R8, P6, R13, R0, RZ ;  /* 0x000000000d087210 */ /* 0x000fe20007fde0ff */
[----:B------:R-:W-:-:S02]  /*a2f70*/  IMAD R3, R26, UR4, RZ ;  /* 0x000000041a037c24 */ /* 0x000fc4000f8e02ff */
[----:B------:R5:W-:Y:S01]  /*a2f80*/  @P4 STG.E.U8 desc[UR8][R4.64], R18 ;  /* 0x0000001204004986 */ /* 0x000be2000c101108 */
[----:B------:R-:W-:Y:S01]  /*a2f90*/  LEA.HI.X.SX32 R9, R13, R2, 0x1, P6 ;  /* 0x000000020d097211 */ /* 0x000fe200030f0eff */
[----:B-1----:R-:W-:Y:S01]  /*a2fa0*/  IMAD R13, R16, 0x4, R13 ;  /* 0x00000004100d7824 */ /* 0x002fe200078e020d */
[----:B------:R-:W-:Y:S01]  /*a2fb0*/  ISETP.LT.AND P4, PT, R26, UR5, !P0 ;  /* 0x000000051a007c0c */ /* 0x000fe2000c781270 */
[----:B------:R-:W-:Y:S01]  /*a2fc0*/  ULDC UR4, c[0x0][0x22c] ;  /* 0x00008b0000047ab9 */ /* 0x000fe20000000800 */
[----:B------:R-:W3:Y:S01]  /*a2fd0*/  LDL.LU R26, [R1+0x214] ;  /* 0x00021400011a7983 */ /* 0x000ee20000300800 */
[----:B------:R-:W-:Y:S01]  /*a2fe0*/  PRMT R14, R14, 0x7773, RZ ;  /* 0x000077730e0e7816 */ /* 0x000fe200000000ff */
[----:B------:R-:W1:Y:S01]  /*a2ff0*/  LDC R16, c[0x0][0x248] ;  /* 0x00009200ff107b82 */ /* 0x000e620000000800 */
[----:B------:R-:W-:Y:S01]  /*a3000*/  PRMT R6, R6, 0x7773, RZ ;  /* 0x0000777306067816 */ /* 0x000fe200000000ff */
[----:B------:R0:W-:Y:S01]  /*a3010*/  @P5 STG.E.U8 desc[UR8][R8.64], R10 ;  /* 0x0000000a08005986 */ /* 0x0001e2000c101108 */
[----:B------:R-:W-:Y:S01]  /*a3020*/  ULDC UR5, c[0x0][0x22c] ;  /* 0x00008b0000057ab9 */ /* 0x000fe20000000800 */
[----:B-----5:R-:W-:-:S04]  /*a3030*/  IADD3 R4, P5, R13, R0, RZ ;  /* 0x000000000d047210 */ /* 0x020fc80007fbe0ff */
[----:B------:R-:W-:Y:S02]  /*a3040*/  LEA.HI.X.SX32 R5, R13, R2, 0x1, P5 ;  /* 0x000000020d057211 */ /* 0x000fe400028f0eff */
[----:B0-----:R-:W-:-:S03]  /*a3050*/  IADD3 R8, P6, R3, R0, RZ ;  /* 0x0000000003087210 */ /* 0x001fc60007fde0ff */
[----:B------:R0:W-:Y:S01]  /*a3060*/  @P2 STG.E.U8 desc[UR8][R4.64], R14 ;  /* 0x0000000e04002986 */ /* 0x0001e2000c101108 */
[----:B------:R-:W5:Y:S01]  /*a3070*/  LDC R10, c[0x0][0x248] ;  /* 0x00009200ff0a7b82 */ /* 0x000f620000000800 */
[----:B----4-:R-:W-:Y:S01]  /*a3080*/  ISETP.LT.AND P5, PT, R27, UR6, !P0 ;  /* 0x000000061b007c0c */ /* 0x010fe2000c7a1270 */
[----:B------:R-:W-:Y:S01]  /*a3090*/  IMAD R13, R12, 0x8, R13 ;  /* 0x000000080c0d7824 */ /* 0x000fe200078e020d */
[----:B------:R-:W-:Y:S01]  /*a30a0*/  LEA.HI.X.SX32 R9, R3, R2, 0x1, P6 ;  /* 0x0000000203097211 */ /* 0x000fe200030f0eff */
[----:B------:R-:W4:Y:S01]  /*a30b0*/  LDL.LU R27, [R1+0x218] ;  /* 0x00021800011b7983 */ /* 0x000f220000300800 */
[----:B------:R-:W-:Y:S01]  /*a30c0*/  PRMT R18, R11, 0x7773, RZ ;  /* 0x000077730b127816 */ /* 0x000fe200000000ff */
[----:B------:R-:W-:Y:S02]  /*a30d0*/  ULDC UR6, c[0x0][0x22c] ;  /* 0x00008b0000067ab9 */ /* 0x000fe40000000800 */
[----:B------:R5:W-:Y:S01]  /*a30e0*/  @P4 STG.E.U8 desc[UR8][R8.64], R6 ;  /* 0x0000000608004986 */ /* 0x000be2000c101108 */
[----:B------:R-:W1:Y:S08]  /*a30f0*/  LDC R12, c[0x0][0x248] ;  /* 0x00009200ff0c7b82 */ /* 0x000e700000000800 */
[----:B0-----:R-:W0:Y:S01]  /*a3100*/  LDC R14, c[0x0][0x248] ;  /* 0x00009200ff0e7b82 */ /* 0x001e220000000800 */
[----:B--2---:R-:W-:Y:S01]  /*a3110*/  ISETP.LT.AND P2, PT, R28, UR4, !P0 ;  /* 0x000000041c007c0c */ /* 0x004fe2000c741270 */
[----:B------:R-:W-:Y:S01]  /*a3120*/  ULDC UR4, c[0x0][0x22c] ;  /* 0x00008b0000047ab9 */ /* 0x000fe20000000800 */
[----:B------:R-:W2:Y:S01]  /*a3130*/  LDL.LU R28, [R1+0x21c] ;  /* 0x00021c00011c7983 */ /* 0x000ea20000300800 */
[----:B---3--:R-:W-:Y:S01]  /*a3140*/  ISETP.LT.AND P4, PT, R29, UR4, !P0 ;  /* 0x000000041d007c0c */ /* 0x008fe2000c781270 */
[----:B-----5:R-:W-:-:S02]  /*a3150*/  IMAD R3, R10, 0x4, R13 ;  /* 0x000000040a037824 */ /* 0x020fc400078e020d */
[----:B------:R-:W3:Y:S01]  /*a3160*/  LDL.LU R29, [R1+0x220] ;  /* 0x00022000011d7983 */ /* 0x000ee20000300800 */
[----:B------:R-:W-:Y:S01]  /*a3170*/  IADD3 R4, P6, R13, R0, RZ ;  /* 0x000000000d047210 */ /* 0x000fe20007fde0ff */
[----:B------:R-:W-:Y:S01]  /*a3180*/  ULDC UR4, c[0x0][0x22c] ;  /* 0x00008b0000047ab9 */ /* 0x000fe20000000800 */
[----:B------:R-:W-:Y:S01]  /*a3190*/  PRMT R6, R19, 0x7770, RZ ;  /* 0x0000777013067816 */ /* 0x000fe200000000ff */
[----:B------:R-:W5:Y:S01]  /*a31a0*/  LDC R10, c[0x0][0x248] ;  /* 0x00009200ff0a7b82 */ /* 0x000f620000000800 */
[----:B------:R-:W-:Y:S02]  /*a31b0*/  LEA.HI.X.SX32 R5, R13, R2, 0x1, P6 ;  /* 0x000000020d057211 */ /* 0x000fe400030f0eff */
[----:B------:R-:W-:-:S05]  /*a31c0*/  IADD3 R8, P6, R3, R0, RZ ;  /* 0x0000000003087210 */ /* 0x000fca0007fde0ff */
[----:B------:R-:W0:Y:S01]  /*a31d0*/  LDC R13, c[0x0][0x248] ;  /* 0x00009200ff0d7b82 */ /* 0x000e220000000800 */
[----:B------:R1:W-:Y:S01]  /*a31e0*/  @P3 STG.E.U8 desc[UR8][R4.64], R6 ;  /* 0x0000000604003986 */ /* 0x0003e2000c101108 */
[----:B------:R-:W-:Y:S02]  /*a31f0*/  LEA.HI.X.SX32 R9, R3, R2, 0x1, P6 ;  /* 0x0000000203097211 */ /* 0x000fe400030f0eff */
[----:B------:R-:W-:Y:S01]  /*a3200*/  ISETP.LT.AND P3, PT, R26, UR4, !P0 ;  /* 0x000000041a007c0c */ /* 0x000fe2000c761270 */
[----:B------:R-:W-:Y:S01]  /*a3210*/  ULDC UR4, c[0x0][0x22c] ;  /* 0x00008b0000047ab9 */ /* 0x000fe20000000800 */
[----:B------:R-:W5:Y:S01]  /*a3220*/  LDL.LU R26, [R1+0x224] ;  /* 0x00022400011a7983 */ /* 0x000f620000300800 */
[----:B-1----:R-:W-:Y:S01]  /*a3230*/  IMAD R5, R16, 0x4, R3 ;  /* 0x0000000410057824 */ /* 0x002fe200078e0203 */
[----:B------:R-:W-:-:S04]  /*a3240*/  PRMT R3, R11, 0x7770, RZ ;  /* 0x000077700b037816 */ /* 0x000fc800000000ff */
[----:B------:R-:W-:Y:S01]  /*a3250*/  IADD3 R4, P6, R5, R0, RZ ;  /* 0x0000000005047210 */ /* 0x000fe20007fde0ff */
[----:B------:R1:W-:Y:S01]  /*a3260*/  @P1 STG.E.U8 desc[UR8][R8.64], R3 ;  /* 0x0000000308001986 */ /* 0x0003e2000c101108 */
[----:B------:R-:W-:Y:S01]  /*a3270*/  PRMT R6, R15, 0x7770, RZ ;  /* 0x000077700f067816 */ /* 0x000fe200000000ff */
[----:B-1----:R-:W-:Y:S01]  /*a3280*/  IMAD R3, R12, 0x4, R5 ;  /* 0x000000040c037824 */ /* 0x002fe200078e0205 */
[----:B------:R-:W-:Y:S01]  /*a3290*/  LEA.HI.X.SX32 R5, R5, R2, 0x1, P6 ;  /* 0x0000000205057211 */ /* 0x000fe200030f0eff */
[----:B------:R-:W1:Y:S03]  /*a32a0*/  LDC R12, c[0x0][0x248] ;  /* 0x00009200ff0c7b82 */ /* 0x000e660000000800 */
[----:B------:R-:W-:Y:S01]  /*a32b0*/  IADD3 R8, P6, R3, R0, RZ ;  /* 0x0000000003087210 */ /* 0x000fe20007fde0ff */
[----:B------:R0:W-:Y:S01]  /*a32c0*/  @P5 STG.E.U8 desc[UR8][R4.64], R6 ;  /* 0x0000000604005986 */ /* 0x0001e2000c101108 */
[----:B----4-:R-:W-:Y:S01]  /*a32d0*/  ISETP.LT.AND P1, PT, R27, UR4, !P0 ;  /* 0x000000041b007c0c */ /* 0x010fe2000c721270 */
[----:B------:R-:W-:Y:S01]  /*a32e0*/  ULDC UR4, c[0x0][0x22c] ;  /* 0x00008b0000047ab9 */ /* 0x000fe20000000800 */
[----:B------:R-:W-:Y:S01]  /*a32f0*/  LEA.HI.X.SX32 R9, R3, R2, 0x1, P6 ;  /* 0x0000000203097211 */ /* 0x000fe200030f0eff */
[----:B------:R-:W4:Y:S01]  /*a3300*/  LDL.LU R27, [R1+0x228] ;  /* 0x00022800011b7983 */ /* 0x000f220000300800 */
[----:B0-----:R-:W-:Y:S01]  /*a3310*/  IMAD R5, R13, 0x4, R3 ;  /* 0x000000040d057824 */ /* 0x001fe200078e0203 */
[----:B------:R-:W-:Y:S01]  /*a3320*/  PRMT R3, R7, 0x7770, RZ ;  /* 0x0000777007037816 */ /* 0x000fe200000000ff */
[----:B------:R-:W0:Y:S04]  /*a3330*/  LDC R13, c[0x0][0x248] ;  /* 0x00009200ff0d7b82 */ /* 0x000e280000000800 */
[----:B------:R5:W-:Y:S01]  /*a3340*/  @P2 STG.E.U8 desc[UR8][R8.64], R3 ;  /* 0x0000000308002986 */ /* 0x000be2000c101108 */
[----:B--2---:R-:W-:Y:S01]  /*a3350*/  ISETP.LT.AND P5, PT, R28, UR4, !P0 ;  /* 0x000000041c007c0c */ /* 0x004fe2000c7a1270 */
[----:B------:R-:W-:-:S02]  /*a3360*/  ULDC UR4, c[0x0][0x22c] ;  /* 0x00008b0000047ab9 */ /* 0x000fc40000000800 */
[----:B------:R-:W2:Y:S01]  /*a3370*/  LDL.LU R28, [R1+0x22c] ;  /* 0x00022c00011c7983 */ /* 0x000ea20000300800 */
[----:B---3--:R-:W-:Y:S01]  /*a3380*/  ISETP.LT.AND P2, PT, R29, UR4, !P0 ;  /* 0x000000041d007c0c */ /* 0x008fe2000c741270 */
[----:B-----5:R-:W-:Y:S02]  /*a3390*/  IMAD R3, R10, 0x4, R5 ;  /* 0x000000040a037824 */ /* 0x020fe400078e0205 */
[----:B------:R-:W3:Y:S01]  /*a33a0*/  LDL.LU R29, [R1+0x230] ;  /* 0x00023000011d7983 */ /* 0x000ee20000300800 */
[----:B------:R-:W-:Y:S01]  /*a33b0*/  IADD3 R4, P6, R5, R0, RZ ;  /* 0x0000000005047210 */ /* 0x000fe20007fde0ff */
[----:B------:R-:W5:Y:S01]  /*a33c0*/  LDC R10, c[0x0][0x248] ;  /* 0x00009200ff0a7b82 */ /* 0x000f620000000800 */
[----:B------:R-:W-:Y:S01]  /*a33d0*/  PRMT R6, R19, 0x7771, RZ ;  /* 0x0000777113067816 */ /* 0x000fe200000000ff */
[----:B------:R-:W-:Y:S01]  /*a33e0*/  ULDC UR4, c[0x0][0x22c] ;  /* 0x00008b0000047ab9 */ /* 0x000fe20000000800 */
[----:B------:R-:W-:Y:S01]  /*a33f0*/  LEA.HI.X.SX32 R5, R5, R2, 0x1, P6 ;  /* 0x0000000205057211 */ /* 0x000fe200030f0eff */
[----:B------:R-:W3:Y:S01]  /*a3400*/  LDL.LU R22, [R1+0x234] ;  /* 0x0002340001167983 */ /* 0x000ee20000300800 */
[----:B------:R-:W-:-:S03]  /*a3410*/  IADD3 R8, P6, R3, R0, RZ ;  /* 0x0000000003087210 */ /* 0x000fc60007fde0ff */
[----:B------:R1:W-:Y:S01]  /*a3420*/  @P4 STG.E.U8 desc[UR8][R4.64], R6 ;  /* 0x0000000604004986 */ /* 0x0003e2000c101108 */
[----:B------:R-:W-:Y:S02]  /*a3430*/  LEA.HI.X.SX32 R9, R3, R2, 0x1, P6 ;  /* 0x0000000203097211 */ /* 0x000fe400030f0eff */
[----:B------:R-:W-:Y:S01]  /*a3440*/  ISETP.LT.AND P4, PT, R26, UR4, !P0 ;  /* 0x000000041a007c0c */ /* 0x000fe2000c781270 */
[----:B------:R-:W-:Y:S01]  /*a3450*/  ULDC UR4, c[0x0][0x22c] ;  /* 0x00008b0000047ab9 */ /* 0x000fe20000000800 */
[----:B------:R-:W3:Y:S01]  /*a3460*/  LDL.LU R26, [R1+0x238] ;  /* 0x00023800011a7983 */ /* 0x000ee20000300800 */
[----:B-1----:R-:W-:Y:S01]  /*a3470*/  IMAD R6, R12, 0x4, R3 ;  /* 0x000000040c067824 */ /* 0x002fe200078e0203 */
[----:B------:R-:W-:Y:S01]  /*a3480*/  PRMT R3, R11, 0x7771, RZ ;  /* 0x000077710b037816 */ /* 0x000fe200000000ff */
[----:B------:R-:W1:Y:S03]  /*a3490*/  LDC R12, c[0x0][0x248] ;  /* 0x00009200ff0c7b82 */ /* 0x000e660000000800 */
[C---:B------:R-:W-:Y:S01]  /*a34a0*/  IADD3 R4, P6, R6.reuse, R0, RZ ;  /* 0x0000000006047210 */ /* 0x040fe20007fde0ff */
[----:B------:R0:W-:Y:S03]  /*a34b0*/  @P3 STG.E.U8 desc[UR8][R8.64], R3 ;  /* 0x0000000308003986 */ /* 0x0001e6000c101108 */
[----:B------:R-:W-:Y:S01]  /*a34c0*/  LEA.HI.X.SX32 R5, R6, R2, 0x1, P6 ;  /* 0x0000000206057211 */ /* 0x000fe200030f0eff */
[----:B0-----:R-:W-:-:S02]  /*a34d0*/  IMAD R6, R13, 0x4, R6 ;  /* 0x000000040d067824 */ /* 0x001fc400078e0206 */
[----:B------:R-:W0:Y:S01]  /*a34e0*/  LDC R13, c[0x0][0x248] ;  /* 0x00009200ff0d7b82 */ /* 0x000e220000000800 */
[----:B------:R-:W-:-:S05]  /*a34f0*/  PRMT R3, R15, 0x7771, RZ ;  /* 0x000077710f037816 */ /* 0x000fca00000000ff */
[----:B------:R5:W-:Y:S01]  /*a3500*/  @P1 STG.E.U8 desc[UR8][R4.64], R3 ;  /* 0x0000000304001986 */ /* 0x000be2000c101108 */
[----:B----4-:R-:W-:Y:S01]  /*a3510*/  ISETP.LT.AND P3, PT, R27, UR4, !P0 ;  /* 0x000000041b007c0c */ /* 0x010fe2000c761270 */
[----:B------:R-:W-:Y:S02]  /*a3520*/  ULDC UR4, c[0x0][0x22c] ;  /* 0x00008b0000047ab9 */ /* 0x000fe40000000800 */
[----:B------:R-:W4:Y:S01]  /*a3530*/  LDL.LU R27, [R1+0x23c] ;  /* 0x00023c00011b7983 */ /* 0x000f220000300800 */
[----:B-----5:R-:W-:Y:S01]  /*a3540*/  IADD3 R4, P6, R6, R0, RZ ;  /* 0x0000000006047210 */ /* 0x020fe20007fde0ff */
[----:B------:R-:W-:-:S03]  /*a3550*/  IMAD R3, R10, 0x4, R6 ;  /* 0x000000040a037824 */ /* 0x000fc600078e0206 */
[----:B------:R-:W-:Y:S02]  /*a3560*/  LEA.HI.X.SX32 R5, R6, R2, 0x1, P6 ;  /* 0x0000000206057211 */ /* 0x000fe400030f0eff */
[----:B------:R-:W-:-:S04]  /*a3570*/  IADD3 R8, P6, R3, R0, RZ ;  /* 0x0000000003087210 */ /* 0x000fc80007fde0ff */
[----:B------:R-:W-:Y:S02]  /*a3580*/  LEA.HI.X.SX32 R9, R3, R2, 0x1, P6 ;  /* 0x0000000203097211 */ /* 0x000fe400030f0eff */
[----:B--2---:R-:W-:Y:S01]  /*a3590*/  ISETP.LT.AND P1, PT, R28, UR4, !P0 ;  /* 0x000000041c007c0c */ /* 0x004fe2000c721270 */
[----:B------:R-:W-:Y:S02]  /*a35a0*/  ULDC UR4, c[0x0][0x22c] ;  /* 0x00008b0000047ab9 */ /* 0x000fe40000000800 */
[----:B---3--:R-:W-:Y:S02]  /*a35b0*/  ISETP.LT.AND P6, PT, R29, UR4, !P0 ;  /* 0x000000041d007c0c */ /* 0x008fe4000c7c1270 */
[----:B------:R-:W-:Y:S01]  /*a35c0*/  PRMT R6, R7, 0x7771, RZ ;  /* 0x0000777107067816 */ /* 0x000fe200000000ff */
[----:B------:R-:W2:Y:S01]  /*a35d0*/  LDL.LU R29, [R1+0x240] ;  /* 0x00024000011d7983 */ /* 0x000ea20000300800 */
[----:B------:R-:W-:Y:S01]  /*a35e0*/  PRMT R10, R19, 0x7772, RZ ;  /* 0x00007772130a7816 */ /* 0x000fe200000000ff */
[----:B-1----:R-:W-:Y:S01]  /*a35f0*/  IMAD R3, R12, 0x4, R3 ;  /* 0x000000040c037824 */ /* 0x002fe200078e0203 */
[----:B------:R-:W-:Y:S01]  /*a3600*/  ULDC UR4, c[0x0][0x22c] ;  /* 0x00008b0000047ab9 */ /* 0x000fe20000000800 */
[----:B------:R-:W3:Y:S01]  /*a3610*/  LDL.LU R28, [R1+0x10] ;  /* 0x00001000011c7983 */ /* 0x000ee20000300800 */
[----:B------:R-:W1:Y:S03]  /*a3620*/  LDC R12, c[0x0][0x248] ;  /* 0x00009200ff0c7b82 */ /* 0x000e660000000800 */
[----:B------:R-:W5:Y:S04]  /*a3630*/  LDL.LU R23, [R1+0x14] ;  /* 0x0000140001177983 */ /* 0x000f680000300800 */
[----:B------:R0:W-:Y:S04]  /*a3640*/  @P5 STG.E.U8 desc[UR8][R4.64], R6 ;  /* 0x0000000604005986 */ /* 0x0001e8000c101108 */
[----:B------:R0:W-:Y:S04]  /*a3650*/  @P2 STG.E.U8 desc[UR8][R8.64], R10 ;  /* 0x0000000a08002986 */ /* 0x0001e8000c101108 */
[----:B------:R-:W5:Y:S01]  /*a3660*/  LDL.LU R24, [R1+0xd8] ;  /* 0x0000d80001187983 */ /* 0x000f620000300800 */
[----:B0-----:R-:W-:Y:S01]  /*a3670*/  IMAD R5, R14, 0x4, R3 ;  /* 0x000000040e057824 */ /* 0x001fe200078e0203 */
[C---:B------:R-:W-:Y:S01]  /*a3680*/  IADD3 R8, P2, R3.reuse, R0, RZ ;  /* 0x0000000003087210 */ /* 0x040fe20007f5e0ff */
[----:B------:R-:W0:Y:S03]  /*a3690*/  LDC R10, c[0x0][0x248] ;  /* 0x00009200ff0a7b82 */ /* 0x000e260000000800 */
[----:B------:R-:W-:-:S02]  /*a36a0*/  LEA.HI.X.SX32 R9, R3, R2, 0x1, P2 ;  /* 0x0000000203097211 */ /* 0x000fc400010f0eff */
[----:B------:R-:W-:Y:S02]  /*a36b0*/  PRMT R3, R11, 0x7772, RZ ;  /* 0x000077720b037816 */ /* 0x000fe400000000ff */
[----:B------:R-:W-:Y:S01]  /*a36c0*/  ISETP.LT.AND P5, PT, R22, UR4, !P0 ;  /* 0x0000000416007c0c */ /* 0x000fe2000c7a1270 */
[----:B------:R-:W-:Y:S01]  /*a36d0*/  ULDC UR4, c[0x0][0x22c] ;  /* 0x00008b0000047ab9 */ /* 0x000fe20000000800 */
[----:B------:R-:W5:Y:S04]  /*a36e0*/  LDL.LU R22, [R1+0x244] ;  /* 0x0002440001167983 */ /* 0x000f680000300800 */
[----:B------:R4:W-:Y:S01]  /*a36f0*/  @P4 STG.E.U8 desc[UR8][R8.64], R3 ;  /* 0x0000000308004986 */ /* 0x0009e2000c101108 */
[----:B------:R-:W-:Y:S01]  /*a3700*/  ISETP.LT.AND P4, PT, R26, UR4, !P0 ;  /* 0x000000041a007c0c */ /* 0x000fe2000c781270 */
[----:B------:R-:W-:-:S02]  /*a3710*/  ULDC UR4, c[0x0][0x22c] ;  /* 0x00008b0000047ab9 */ /* 0x000fc40000000800 */
[----:B------:R-:W5:Y:S01]  /*a3720*/  LDL.LU R26, [R1+0x248] ;  /* 0x00024800011a7983 */ /* 0x000f620000300800 */
[----:B------:R-:W-:Y:S02]  /*a3730*/  IADD3 R4, P2, R5, R0, RZ ;  /* 0x0000000005047210 */ /* 0x000fe40007f5e0ff */
[----:B------:R-:W-:Y:S01]  /*a3740*/  PRMT R6, R15, 0x7772, RZ ;  /* 0x000077720f067816 */ /* 0x000fe200000000ff */
[----:B----4-:R-:W-:Y:S01]  /*a3750*/  IMAD R3, R13, 0x4, R5 ;  /* 0x000000040d037824 */ /* 0x010fe200078e0205 */
[----:B------:R-:W-:-:S04]  /*a3760*/  LEA.HI.X.SX32 R5, R5, R2, 0x1, P2 ;  /* 0x0000000205057211 */ /* 0x000fc800010f0eff */
[----:B------:R-:W-:Y:S01]  /*a3770*/  IADD3 R8, P2, R3, R0, RZ ;  /* 0x0000000003087210 */ /* 0x000fe20007f5e0ff */
[----:B------:R0:W-:Y:S01]  /*a3780*/  @P3 STG.E.U8 desc[UR8][R4.64], R6 ;  /* 0x0000000604003986 */ /* 0x0001e2000c101108 */
[----:B------:R-:W-:Y:S01]  /*a3790*/  ISETP.LT.AND P3, PT, R27, UR4, !P0 ;  /* 0x000000041b007c0c */ /* 0x000fe2000c761270 */
[----:B------:R-:W-:Y:S01]  /*a37a0*/  ULDC UR4, c[0x0][0x22c] ;  /* 0x00008b0000047ab9 */ /* 0x000fe20000000800 */
[----:B------:R-:W-:Y:S01]  /*a37b0*/  LEA.HI.X.SX32 R9, R3, R2, 0x1, P2 ;  /* 0x0000000203097211 */ /* 0x000fe200010f0eff */
[----:B------:R-:W4:Y:S01]  /*a37c0*/  LDC R27, c[0x0][0x248] ;  /* 0x00009200ff1b7b82 */ /* 0x000f220000000800 */
[----:B--2---:R-:W-:Y:S01]  /*a37d0*/  ISETP.LT.AND P2, PT, R29, UR4, !P0 ;  /* 0x000000041d007c0c */ /* 0x004fe2000c741270 */
[----:B0-----:R-:W-:Y:S01]  /*a37e0*/  IMAD R5, R10, 0x4, R3 ;  /* 0x000000040a057824 */ /* 0x001fe200078e0203 */
[----:B------:R-:W2:Y:S01]  /*a37f0*/  LDL.LU R29, [R1+0x24c] ;  /* 0x00024c00011d7983 */ /* 0x000ea20000300800 */
[----:B------:R-:W-:Y:S01]  /*a3800*/  PRMT R4, R7, 0x7772, RZ ;  /* 0x0000777207047816 */ /* 0x000fe200000000ff */
[----:B------:R-:W-:Y:S01]  /*a3810*/  ULDC UR4, c[0x0][0x248] ;  /* 0x0000920000047ab9 */ /* 0x000fe20000000800 */
[----:B-1----:R-:W-:-:S03]  /*a3820*/  IMAD R3, R12, 0x4, R5 ;  /* 0x000000040c037824 */ /* 0x002fc600078e0205 */
[----:B------:R0:W-:Y:S01]  /*a3830*/  @P1 STG.E.U8 desc[UR8][R8.64], R4 ;  /* 0x0000000408001986 */ /* 0x0001e2000c101108 */
[----:B------:R-:W-:-:S03]  /*a3840*/  PRMT R19, R19, 0x7773, RZ ;  /* 0x0000777313137816 */ /* 0x000fc600000000ff */
[----:B---3--:R-:W1:Y:S01]  /*a3850*/  LDS.128 R8, [R28] ;  /* 0x000000001c087984 */ /* 0x008e620000000c00 */
[----:B0-----:R-:W-:-:S04]  /*a3860*/  IADD3 R4, P1, R5, R0, RZ ;  /* 0x0000000005047210 */ /* 0x001fc80007f3e0ff */
[----:B------:R-:W-:Y:S02]  /*a3870*/  LEA.HI.X.SX32 R5, R5, R2, 0x1, P1 ;  /* 0x0000000205057211 */ /* 0x000fe400008f0eff */
[----:B------:R-:W-:Y:S02]  /*a3880*/  IADD3 R16, P1, R3, R0, RZ ;  /* 0x0000000003107210 */ /* 0x000fe40007f3e0ff */
[----:B------:R-:W-:Y:S02]  /*a3890*/  PRMT R6, R15, 0x7773, RZ ;  /* 0x000077730f067816 */ /* 0x000fe400000000ff */
[----:B-----5:R-:W0:Y:S01]  /*a38a0*/  LDS.128 R12, [R23] ;  /* 0x00000000170c7984 */ /* 0x020e220000000c00 */
[----:B------:R-:W-:Y:S01]  /*a38b0*/  LEA.HI.X.SX32 R17, R3, R2, 0x1, P1 ;  /* 0x0000000203117211 */ /* 0x000fe200008f0eff */
[----:B------:R-:W-:Y:S02]  /*a38c0*/  IMAD R3, R20, 0x4, R3 ;  /* 0x0000000414037824 */ /* 0x000fe400078e0203 */
[----:B------:R3:W-:Y:S04]  /*a38d0*/  @P6 STG.E.U8 desc[UR8][R4.64], R19 ;  /* 0x0000001304006986 */ /* 0x0007e8000c101108 */
[----:B------:R-:W-:Y:S04]  /*a38e0*/  @P5 STG.E.U8 desc[UR8][R16.64], R18 ;  /* 0x0000001210005986 */ /* 0x000fe8000c101108 */
[----:B------:R5:W0:Y:S01]  /*a38f0*/  LDS.128 R16, [R28+0x200] ;  /* 0x000200001c107984 */ /* 0x000a220000000c00 */
[----:B---3--:R-:W-:-:S02]  /*a3900*/  IADD3 R4, P1, R3, R0, RZ ;  /* 0x0000000003047210 */ /* 0x008fc40007f3e0ff */
[C---:B------:R-:W-:Y:S01]  /*a3910*/  ISETP.LT.AND P6, PT, R24.reuse, UR5, !P0 ;  /* 0x0000000518007c0c */ /* 0x040fe2000c7c1270 */
[----:B-----5:R-:W3:Y:S01]  /*a3920*/  LDC R28, c[0x0][0x248] ;  /* 0x00009200ff1c7b82 */ /* 0x020ee20000000800 */
[----:B------:R-:W-:Y:S01]  /*a3930*/  LEA.HI.X.SX32 R5, R3, R2, 0x1, P1 ;  /* 0x0000000203057211 */ /* 0x000fe200008f0eff */
[----:B------:R-:W-:Y:S01]  /*a3940*/  IMAD R24, R24, UR4, RZ ;  /* 0x0000000418187c24 */ /* 0x000fe2000f8e02ff */
[----:B------:R-:W-:Y:S01]  /*a3950*/  ULDC UR4, c[0x0][0x22c] ;  /* 0x00008b0000047ab9 */ /* 0x000fe20000000800 */
[----:B------:R-:W-:Y:S01]  /*a3960*/  PRMT R7, R7, 0x7773, RZ ;  /* 0x0000777307077816 */ /* 0x000fe200000000ff */
[----:B------:R-:W-:Y:S01]  /*a3970*/  ULDC UR5, c[0x0][0x22c] ;  /* 0x00008b0000057ab9 */ /* 0x000fe20000000800 */
[----:B------:R5:W-:Y:S01]  /*a3980*/  @P4 STG.E.U8 desc[UR8][R4.64], R6 ;  /* 0x0000000604004986 */ /* 0x000be2000c101108 */
[----:B------:R-:W-:Y:S01]  /*a3990*/  ISETP.LT.AND P5, PT, R26, UR4, !P0 ;  /* 0x000000041a007c0c */ /* 0x000fe2000c7a1270 */
[----:B------:R-:W-:Y:S01]  /*a39a0*/  IMAD R3, R25, 0x8, R3 ;  /* 0x0000000819037824 */ /* 0x000fe200078e0203 */
[----:B------:R-:W0:Y:S01]  /*a39b0*/  LDC R26, c[0x0][0x248] ;  /* 0x00009200ff1a7b82 */ /* 0x000e220000000800 */
[----:B-----5:R-:W-:Y:S01]  /*a39c0*/  IADD3 R4, P4, R24, R0, RZ ;  /* 0x0000000018047210 */ /* 0x020fe20007f9e0ff */
[----:B------:R-:W-:-:S03]  /*a39d0*/  ULDC UR4, c[0x0][0x22c] ;  /* 0x00008b0000047ab9 */ /* 0x000fc60000000800 */
[----:B------:R-:W-:-:S05]  /*a39e0*/  LEA.HI.X.SX32 R5, R24, R2, 0x1, P4 ;  /* 0x0000000218057211 */ /* 0x000fca00020f0eff */
[----:B------:R4:W-:Y:S01]  /*a39f0*/  @P6 STG.E.U8 desc[UR8][R4.64], R7 ;  /* 0x0000000704006986 */ /* 0x0009e2000c101108 */
[----:B------:R-:W-:Y:S02]  /*a3a00*/  IADD3 R6, P6, R3, R0, RZ ;  /* 0x0000000003067210 */ /* 0x000fe40007fde0ff */
[----:B-1----:R-:W-:Y:S02]  /*a3a10*/  PRMT R25, R8, 0x7770, RZ ;  /* 0x0000777008197816 */ /* 0x002fe400000000ff */
[----:B------:R-:W-:Y:S01]  /*a3a20*/  ISETP.LT.AND P1, PT, R22, UR6, !P0 ;  /* 0x0000000616007c0c */ /* 0x000fe2000c721270 */
[----:B------:R-:W-:Y:S01]  /*a3a30*/  ULDC UR6, c[0x0][0x22c] ;  /* 0x00008b0000067ab9 */ /* 0x000fe20000000800 */
[----:B------:R-:W1:Y:S01]  /*a3a40*/  LDS.128 R20, [R23+0x200] ;  /* 0x0002000017147984 */ /* 0x000e620000000c00 */
[----:B----4-:R-:W-:Y:S01]  /*a3a50*/  IMAD R5, R27, 0x4, R3 ;  /* 0x000000041b057824 */ /* 0x010fe200078e0203 */
[----:B------:R-:W-:Y:S02]  /*a3a60*/  LEA.HI.X.SX32 R7, R3, R2, 0x1, P6 ;  /* 0x0000000203077211 */ /* 0x000fe400030f0eff */
[----:B------:R-:W4:Y:S01]  /*a3a70*/  LDL.LU R27, [R1+0x254] ;  /* 0x00025400011b7983 */ /* 0x000f220000300800 */
[----:B---3--:R-:W-:Y:S01]  /*a3a80*/  IMAD R24, R28, 0x4, R5 ;  /* 0x000000041c187824 */ /* 0x008fe200078e0205 */
[----:B------:R-:W-:-:S02]  /*a3a90*/  IADD3 R4, P6, R5, R0, RZ ;  /* 0x0000000005047210 */ /* 0x000fc40007fde0ff */
[----:B------:R-:W3:Y:S01]  /*a3aa0*/  LDL.LU R28, [R1+0x250] ;  /* 0x00025000011c7983 */ /* 0x000ee20000300800 */
[----:B0-----:R-:W-:Y:S02]  /*a3ab0*/  PRMT R3, R12, 0x7770, RZ ;  /* 0x000077700c037816 */ /* 0x001fe400000000ff */
[----:B------:R-:W-:Y:S01]  /*a3ac0*/  LEA.HI.X.SX32 R5, R5, R2, 0x1, P6 ;  /* 0x0000000205057211 */ /* 0x000fe200030f0eff */
[----:B------:R0:W-:Y:S04]  /*a3ad0*/  @P3 STG.E.U8 desc[UR8][R6.64], R25 ;  /* 0x0000001906003986 */ /* 0x0001e8000c101108 */
[----:B------:R5:W-:Y:S01]  /*a3ae0*/  @P2 STG.E.U8 desc[UR8][R4.64], R3 ;  /* 0x0000000304002986 */ /* 0x000be2000c101108 */
[C---:B0-----:R-:W-:Y:S01]  /*a3af0*/  IADD3 R6, P3, R24.reuse, R0, RZ ;  /* 0x0000000018067210 */ /* 0x041fe20007f7e0ff */
[----:B------:R-:W0:Y:S03]  /*a3b00*/  LDC R25, c[0x0][0x248] ;  /* 0x00009200ff197b82 */ /* 0x000e260000000800 */
[----:B------:R-:W-:-:S02]  /*a3b10*/  LEA.HI.X.SX32 R7, R24, R2, 0x1, P3 ;  /* 0x0000000218077211 */ /* 0x000fc400018f0eff */
[----:B-----5:R-:W-:Y:S01]  /*a3b20*/  PRMT R3, R16, 0x7770, RZ ;  /* 0x0000777010037816 */ /* 0x020fe200000000ff */
[----:B------:R-:W-:Y:S02]  /*a3b30*/  IMAD R24, R26, 0x4, R24 ;  /* 0x000000041a187824 */ /* 0x000fe400078e0218 */
[----:B------:R-:W5:Y:S04]  /*a3b40*/  LDL.LU R26, [R1+0x260] ;  /* 0x00026000011a7983 */ /* 0x000f680000300800 */
[----:B------:R1:W-:Y:S04]  /*a3b50*/  @P1 STG.E.U8 desc[UR8][R6.64], R3 ;  /* 0x0000000306001986 */ /* 0x0003e8000c101108 */
[----:B-1----:R-:W5:Y:S01]  /*a3b60*/  LDL.LU R6, [R1+0x258] ;  /* 0x0002580001067983 */ /* 0x002f620000300800 */
[----:B------:R-:W-:-:S04]  /*a3b70*/  IADD3 R4, P1, R24, R0, RZ ;  /* 0x0000000018047210 */ /* 0x000fc80007f3e0ff */
[----:B------:R-:W-:Y:S02]  /*a3b80*/  LEA.HI.X.SX32 R5, R24, R2, 0x1, P1 ;  /* 0x0000000218057211 */ /* 0x000fe400008f0eff */
[----:B--2---:R-:W-:Y:S01]  /*a3b90*/  ISETP.LT.AND P4, PT, R29, UR4, !P0 ;  /* 0x000000041d007c0c */ /* 0x004fe2000c781270 */
[----:B------:R-:W-:Y:S01]  /*a3ba0*/  ULDC UR4, c[0x0][0x22c] ;  /* 0x00008b0000047ab9 */ /* 0x000fe20000000800 */
[----:B------:R-:W1:Y:S02]  /*a3bb0*/  LDC R29, c[0x0][0x248] ;  /* 0x00009200ff1d7b82 */ /* 0x000e640000000800 */
[----:B-1----:R-:W-:Y:S02]  /*a3bc0*/  IMAD R3, R29, 0x4, R24 ;  /* 0x000000041d037824 */ /* 0x002fe400078e0218 */
[----:B------:R-:W2:Y:S01]  /*a3bd0*/  LDL.LU R24, [R1+0x25c] ;  /* 0x00025c0001187983 */ /* 0x000ea20000300800 */
[----:B------:R-:W-:-:S03]  /*a3be0*/  PRMT R7, R20, 0x7770, RZ ;  /* 0x0000777014077816 */ /* 0x000fc600000000ff */
[----:B------:R-:W2:Y:S04]  /*a3bf0*/  LDL.LU R29, [R1+0x268] ;  /* 0x00026800011d7983 */ /* 0x000ea80000300800 */
[----:B------:R1:W-:Y:S02]  /*a3c00*/  @P5 STG.E.U8 desc[UR8][R4.64], R7 ;  /* 0x0000000704005986 */ /* 0x0003e4000c101108 */
[----:B-1----:R-:W-:Y:S02]  /*a3c10*/  PRMT R4, R8, 0x7771, RZ ;  /* 0x0000777108047816 */ /* 0x002fe400000000ff */
[----:B---3--:R-:W-:Y:S01]  /*a3c20*/  ISETP.LT.AND P6, PT, R28, UR4, !P0 ;  /* 0x000000041c007c0c */ /* 0x008fe2000c7c1270 */
[----:B------:R-:W-:Y:S01]  /*a3c30*/  ULDC UR4, c[0x0][0x22c] ;  /* 0x00008b0000047ab9 */ /* 0x000fe20000000800 */
[----:B------:R-:W1:Y:S01]  /*a3c40*/  LDC R28, c[0x0][0x248] ;  /* 0x00009200ff1c7b82 */ /* 0x000e620000000800 */
[----:B----4-:R-:W-:Y:S01]  /*a3c50*/  ISETP.LT.AND P3, PT, R27, UR4, !P0 ;  /* 0x000000041b007c0c */ /* 0x010fe2000c761270 */
[----:B------:R-:W-:-:S06]  /*a3c60*/  ULDC UR4, c[0x0][0x22c] ;  /* 0x00008b0000047ab9 */ /* 0x000fcc0000000800 */
[----:B------:R-:W3:Y:S01]  /*a3c70*/  LDC R27, c[0x0][0x248] ;  /* 0x00009200ff1b7b82 */ /* 0x000ee20000000800 */
[----:B-----5:R-:W-:Y:S01]  /*a3c80*/  ISETP.LT.AND P2, PT, R6, UR4, !P0 ;  /* 0x0000000406007c0c */ /* 0x020fe2000c741270 */
[----:B------:R-:W-:Y:S01]  /*a3c90*/  ULDC UR4, c[0x0][0x22c] ;  /* 0x00008b0000047ab9 */ /* 0x000fe20000000800 */
[----:B------:R-:W-:-:S04]  /*a3ca0*/  IADD3 R6, P1, R3, R0, RZ ;  /* 0x0000000003067210 */ /* 0x000fc80007f3e0ff */
[----:B------:R-:W-:Y:S01]  /*a3cb0*/  LEA.HI.X.SX32 R7, R3, R2, 0x1, P1 ;  /* 0x0000000203077211 */ /* 0x000fe200008f0eff */
[----:B0-----:R-:W-:-:S04]  /*a3cc0*/  IMAD R3, R25, 0x4, R3 ;  /* 0x0000000419037824 */ /* 0x001fc800078e0203 */
[----:B------:R0:W-:Y:S01]  /*a3cd0*/  @P4 STG.E.U8 desc[UR8][R6.64], R4 ;  /* 0x0000000406004986 */ /* 0x0001e2000c101108 */
[----:B---3--:R-:W-:Y:S01]  /*a3ce0*/  IMAD R5, R27, 0x4, R3 ;  /* 0x000000041b057824 */ /* 0x008fe200078e0203 */
[----:B------:R-:W-:Y:S01]  /*a3cf0*/  PRMT R25, R12, 0x7771, RZ ;  /* 0x000077710c197816 */ /* 0x000fe200000000ff */
[----:B------:R-:W3:Y:S01]  /*a3d00*/  LDC R27, c[0x0][0x248] ;  /* 0x00009200ff1b7b82 */ /* 0x000ee20000000800 */
[----:B0-----:R-:W-:-:S04]  /*a3d10*/  IADD3 R6, P4, R3, R0, RZ ;  /* 0x0000000003067210 */ /* 0x001fc80007f9e0ff */
[----:B------:R-:W-:-:S05]  /*a3d20*/  LEA.HI.X.SX32 R7, R3, R2, 0x1, P4 ;  /* 0x0000000203077211 */ /* 0x000fca00020f0eff */
[----:B------:R0:W-:Y:S01]  /*a3d30*/  @P6 STG.E.U8 desc[UR8][R6.64], R25 ;  /* 0x0000001906006986 */ /* 0x0001e2000c101108 */
[----:B--2---:R-:W-:Y:S01]  /*a3d40*/  ISETP.LT.AND P5, PT, R24, UR4, !P0 ;  /* 0x0000000418007c0c */ /* 0x004fe2000c7a1270 */
[----:B-1----:R-:W-:Y:S01]  /*a3d50*/  IMAD R24, R28, 0x4, R5 ;  /* 0x000000041c187824 */ /* 0x002fe200078e0205 */
[----:B------:R-:W-:Y:S01]  /*a3d60*/  ULDC UR4, c[0x0][0x22c] ;  /* 0x00008b0000047ab9 */ /* 0x000fe20000000800 */
[----:B------:R-:W2:Y:S01]  /*a3d70*/  LDL.LU R28, [R1+0x26c] ;  /* 0x00026c00011c7983 */ /* 0x000ea20000300800 */
[----:B------:R-:W-:Y:S01]  /*a3d80*/  IADD3 R4, P4, R5, R0, RZ ;  /* 0x0000000005047210 */ /* 0x000fe20007f9e0ff */
[----:B0-----:R-:W0:Y:S02]  /*a3d90*/  LDC R25, c[0x0][0x248] ;  /* 0x00009200ff197b82 */ /* 0x001e240000000800 */
[----:B------:R-:W4:Y:S01]  /*a3da0*/  LDL.LU R7, [R1+0x264] ;  /* 0x0002640001077983 */ /* 0x000f220000300800 */
[----:B------:R-:W-:Y:S01]  /*a3db0*/  ISETP.LT.AND P1, PT, R26, UR4, !P0 ;  /* 0x000000041a007c0c */ /* 0x000fe2000c721270 */
[----:B------:R-:W-:-:S04]  /*a3dc0*/  ULDC UR4, c[0x0][0x22c] ;  /* 0x00008b0000047ab9 */ /* 0x000fc80000000800 */
[----:B------:R-:W1:Y:S01]  /*a3dd0*/  LDC R26, c[0x0][0x248] ;  /* 0x00009200ff1a7b82 */ /* 0x000e620000000800 */
[----:B------:R-:W-:Y:S02]  /*a3de0*/  LEA.HI.X.SX32 R5, R5, R2, 0x1, P4 ;  /* 0x0000000205057211 */ /* 0x000fe400020f0eff */
[----:B------:R-:W-:Y:S02]  /*a3df0*/  IADD3 R6, P4, R24, R0, RZ ;  /* 0x0000000018067210 */ /* 0x000fe40007f9e0ff */
[----:B------:R-:W-:-:S05]  /*a3e00*/  PRMT R3, R16, 0x7771, RZ ;  /* 0x0000777110037816 */ /* 0x000fca00000000ff */
[----:B------:R5:W-:Y:S02]  /*a3e10*/  @P3 STG.E.U8 desc[UR8][R4.64], R3 ;  /* 0x0000000304003986 */ /* 0x000be4000c101108 */
[----:B-----5:R-:W-:Y:S02]  /*a3e20*/  PRMT R3, R20, 0x7771, RZ ;  /* 0x0000777114037816 */ /* 0x020fe400000000ff */
[----:B----4-:R-:W-:Y:S01]  /*a3e30*/  ISETP.LT.AND P6, PT, R7, UR4, !P0 ;  /* 0x0000000407007c0c */ /* 0x010fe2000c7c1270 */
[----:B------:R-:W-:Y:S01]  /*a3e40*/  ULDC UR4, c[0x0][0x22c] ;  /* 0x00008b0000047ab9 */ /* 0x000fe20000000800 */
[----:B------:R-:W-:Y:S01]  /*a3e50*/  LEA.HI.X.SX32 R7, R24, R2, 0x1, P4 ;  /* 0x0000000218077211 */ /* 0x000fe200020f0eff */
[----:B-1----:R-:W-:Y:S01]  /*a3e60*/  IMAD R24, R26, 0x4, R24 ;  /* 0x000000041a187824 */ /* 0x002fe200078e0218 */
[----:B------:R-:W-:Y:S01]  /*a3e70*/  ISETP.LT.AND P3, PT, R29, UR4, !P0 ;  /* 0x000000041d007c0c */ /* 0x000fe2000c761270 */
[----:B------:R-:W1:Y:S01]  /*a3e80*/  LDC R26, c[0x0][0x248] ;  /* 0x00009200ff1a7b82 */ /* 0x000e620000000800 */
[----:B------:R-:W4:Y:S01]  /*a3e90*/  LDL.LU R29, [R1+0x278] ;  /* 0x00027800011d7983 */ /* 0x000f220000300800 */
[----:B------:R-:W-:Y:S01]  /*a3ea0*/  ULDC UR4, c[0x0][0x22c] ;  /* 0x00008b0000047ab9 */ /* 0x000fe20000000800 */
[----:B------:R-:W-:-:S02]  /*a3eb0*/  IADD3 R4, P4, R24, R0, RZ ;  /* 0x0000000018047210 */ /* 0x000fc40007f9e0ff */
[----:B------:R5:W-:Y:S02]  /*a3ec0*/  @P2 STG.E.U8 desc[UR8][R6.64], R3 ;  /* 0x0000000306002986 */ /* 0x000be4000c101108 */
[----:B------:R-:W-:Y:S02]  /*a3ed0*/  LEA.HI.X.SX32 R5, R24, R2, 0x1, P4 ;  /* 0x0000000218057211 */ /* 0x000fe400020f0eff */
[----:B-----5:R-:W-:Y:S01]  /*a3ee0*/  PRMT R7, R8, 0x7772, RZ ;  /* 0x0000777208077816 */ /* 0x020fe200000000ff */
[----:B---3--:R-:W-:Y:S02]  /*a3ef0*/  IMAD R3, R27, 0x4, R24 ;  /* 0x000000041b037824 */ /* 0x008fe400078e0218 */
[----:B------:R-:W3:Y:S01]  /*a3f00*/  LDL.LU R24, [R1+0x274] ;  /* 0x0002740001187983 */ /* 0x000ee20000300800 */
[----:B--2---:R-:W-:Y:S01]  /*a3f10*/  ISETP.LT.AND P2, PT, R28, UR4, !P0 ;  /* 0x000000041c007c0c */ /* 0x004fe2000c741270 */
[----:B------:R-:W2:Y:S02]  /*a3f20*/  LDC R27, c[0x0][0x248] ;  /* 0x00009200ff1b7b82 */ /* 0x000ea40000000800 */
[----:B------:R5:W-:Y:S01]  /*a3f30*/  @P5 STG.E.U8 desc[UR8][R4.64], R7 ;  /* 0x0000000704005986 */ /* 0x000be2000c101108 */
[----:B------:R-:W-:Y:S01]  /*a3f40*/  IADD3 R6, P4, R3, R0, RZ ;  /* 0x0000000003067210 */ /* 0x000fe20007f9e0ff */
[----:B------:R-:W-:-:S04]  /*a3f50*/  ULDC UR4, c[0x0][0x22c] ;  /* 0x00008b0000047ab9 */ /* 0x000fc80000000800 */
[----:B------:R-:W2:Y:S01]  /*a3f60*/  LDC R28, c[0x0][0x248] ;  /* 0x00009200ff1c7b82 */ /* 0x000ea20000000800 */
[----:B-----5:R-:W5:Y:S01]  /*a3f70*/  LDL.LU R5, [R1+0x270] ;  /* 0x0002700001057983 */ /* 0x020f620000300800 */
[----:B------:R-:W-:Y:S01]  /*a3f80*/  LEA.HI.X.SX32 R7, R3, R2, 0x1, P4 ;  /* 0x0000000203077211 */ /* 0x000fe200020f0eff */
[----:B0-----:R-:W-:Y:S01]  /*a3f90*/  IMAD R3, R25, 0x4, R3 ;  /* 0x0000000419037824 */ /* 0x001fe200078e0203 */
[----:B------:R-:W-:-:S05]  /*a3fa0*/  PRMT R4, R12, 0x7772, RZ ;  /* 0x000077720c047816 */ /* 0x000fca00000000ff */
[----:B------:R0:W-:Y:S01]  /*a3fb0*/  @P1 STG.E.U8 desc[UR8][R6.64], R4 ;  /* 0x0000000406001986 */ /* 0x0001e2000c101108 */
[----:B------:R-:W-:Y:S02]  /*a3fc0*/  PRMT R25, R20, 0x7772, RZ ;  /* 0x0000777214197816 */ /* 0x000fe400000000ff */
[----:B0-----:R-:W-:-:S04]  /*a3fd0*/  IADD3 R6, P1, R3, R0, RZ ;  /* 0x0000000003067210 */ /* 0x001fc80007f3e0ff */
[----:B------:R-:W-:Y:S02]  /*a3fe0*/  LEA.HI.X.SX32 R7, R3, R2, 0x1, P1 ;  /* 0x0000000203077211 */ /* 0x000fe400008f0eff */
[----:B-----5:R-:W-:Y:S01]  /*a3ff0*/  ISETP.LT.AND P5, PT, R5, UR4, !P0 ;  /* 0x0000000405007c0c */ /* 0x020fe2000c7a1270 */
[----:B-1----:R-:W-:Y:S01]  /*a4000*/  IMAD R5, R26, 0x4, R3 ;  /* 0x000000041a057824 */ /* 0x002fe200078e0203 */
[----:B------:R-:W-:Y:S01]  /*a4010*/  ULDC UR4, c[0x0][0x22c] ;  /* 0x00008b0000047ab9 */ /* 0x000fe20000000800 */
[----:B------:R-:W0:Y:S01]  /*a4020*/  LDC R26, c[0x0][0x248] ;  /* 0x00009200ff1a7b82 */ /* 0x000e220000000800 */
[----:B---3--:R-:W-:Y:S01]  /*a4030*/  ISETP.LT.AND P4, PT, R24, UR4, !P0 ;  /* 0x0000000418007c0c */ /* 0x008fe2000c781270 */
[----:B--2---:R-:W-:Y:S01]  /*a4040*/  IMAD R3, R28, 0x4, R5 ;  /* 0x000000041c037824 */ /* 0x004fe200078e0205 */
[C---:B------:R-:W-:Y:S01]  /*a4050*/  IADD3 R4, P1, R5.reuse, R0, RZ ;  /* 0x0000000005047210 */ /* 0x040fe20007f3e0ff */
[----:B------:R-:W-:Y:S01]  /*a4060*/  ULDC UR4, c[0x0][0x22c] ;  /* 0x00008b0000047ab9 */ /* 0x000fe20000000800 */
[----:B------:R-:W-:Y:S01]  /*a4070*/  PRMT R24, R16, 0x7772, RZ ;  /* 0x0000777210187816 */ /* 0x000fe200000000ff */
[----:B------:R-:W2:Y:S01]  /*a4080*/  LDL.LU R28, [R1+0x280] ;  /* 0x00028000011c7983 */ /* 0x000ea20000300800 */
[----:B------:R-:W-:-:S03]  /*a4090*/  LEA.HI.X.SX32 R5, R5, R2, 0x1, P1 ;  /* 0x0000000205057211 */ /* 0x000fc600008f0eff */
[----:B------:R1:W-:Y:S01]  /*a40a0*/  @P6 STG.E.U8 desc[UR8][R6.64], R24 ;  /* 0x0000001806006986 */ /* 0x0003e2000c101108 */
[----:B----4-:R-:W-:Y:S01]  /*a40b0*/  ISETP.LT.AND P1, PT, R29, UR4, !P0 ;  /* 0x000000041d007c0c */ /* 0x010fe2000c721270 */
[----:B------:R-:W-:Y:S02]  /*a40c0*/  ULDC UR4, c[0x0][0x22c] ;  /* 0x00008b0000047ab9 */ /* 0x000fe40000000800 */
[----:B------:R3:W-:Y:S04]  /*a40d0*/  @P3 STG.E.U8 desc[UR8][R4.64], R25 ;  /* 0x0000001904003986 */ /* 0x0007e8000c101108 */
[----:B------:R-:W4:Y:S01]  /*a40e0*/  LDL.LU R29, [R1+0x284] ;  /* 0x00028400011d7983 */ /* 0x000f220000300800 */
[----:B-1----:R-:W-:-:S03]  /*a40f0*/  IMAD R24, R27, 0x4, R3 ;  /* 0x000000041b187824 */ /* 0x002fc600078e0203 */
[----:B------:R-:W5:Y:S01]  /*a4100*/  LDL.LU R27, [R1+0x27c] ;  /* 0x00027c00011b7983 */ /* 0x000f620000300800 */
[C---:B---3--:R-:W-:Y:S01]  /*a4110*/  IADD3 R4, P3, R3.reuse, R0, RZ ;  /* 0x0000000003047210 */ /* 0x048fe20007f7e0ff */
[----:B------:R-:W1:Y:S03]  /*a4120*/  LDC R25, c[0x0][0x248] ;  /* 0x00009200ff197b82 */ /* 0x000e660000000800 */
[----:B------:R-:W-:Y:S02]  /*a4130*/  LEA.HI.X.SX32 R5, R3, R2, 0x1, P3 ;  /* 0x0000000203057211 */ /* 0x000fe400018f0eff */
[----:B------:R-:W3:Y:S01]  /*a4140*/  LDL.LU R3, [R1+0xe4] ;  /* 0x0000e40001037983 */ /* 0x000ee20000300800 */
[----:B------:R-:W-:Y:S02]  /*a4150*/  IADD3 R6, P6, R24, R0, RZ ;  /* 0x0000000018067210 */ /* 0x000fe40007fde0ff */
[----:B------:R-:W-:-:S02]  /*a4160*/  PRMT R8, R8, 0x7773, RZ ;  /* 0x0000777308087816 */ /* 0x000fc400000000ff */
[----:B------:R-:W-:Y:S01]  /*a4170*/  LEA.HI.X.SX32 R7, R24, R2, 0x1, P6 ;  /* 0x0000000218077211 */ /* 0x000fe200030f0eff */
[----:B0-----:R-:W-:Y:S01]  /*a4180*/  IMAD R24, R26, 0x4, R24 ;  /* 0x000000041a187824 */ /* 0x001fe200078e0218 */
[----:B------:R-:W-:Y:S01]  /*a4190*/  PRMT R12, R12, 0x7773, RZ ;  /* 0x000077730c0c7816 */ /* 0x000fe200000000ff */
[----:B------:R0:W-:Y:S04]  /*a41a0*/  @P2 STG.E.U8 desc[UR8][R4.64], R8 ;  /* 0x0000000804002986 */ /* 0x0001e8000c101108 */
[----:B------:R0:W-:Y:S02]  /*a41b0*/  @P5 STG.E.U8 desc[UR8][R6.64], R12 ;  /* 0x0000000c06005986 */ /* 0x0001e4000c101108 */
[C---:B0-----:R-:W-:Y:S01]  /*a41c0*/  IADD3 R4, P2, R24.reuse, R0, RZ ;  /* 0x0000000018047210 */ /* 0x041fe20007f5e0ff */
[----:B------:R-:W0:Y:S03]  /*a41d0*/  LDC R8, c[0x0][0x248] ;  /* 0x00009200ff087b82 */ /* 0x000e260000000800 */
[----:B------:R-:W-:-:S02]  /*a41e0*/  LEA.HI.X.SX32 R5, R24, R2, 0x1, P2 ;  /* 0x0000000218057211 */ /* 0x000fc400010f0eff */
[----:B------:R-:W-:-:S03]  /*a41f0*/  PRMT R16, R16, 0x7773, RZ ;  /* 0x0000777310107816 */ /* 0x000fc600000000ff */
[----:B------:R-:W0:Y:S01]  /*a4200*/  LDC R12, c[0x0][0x248] ;  /* 0x00009200ff0c7b82 */ /* 0x000e220000000800 */
[----:B--2---:R-:W-:Y:S02]  /*a4210*/  ISETP.LT.AND P2, PT, R28, UR6, !P0 ;  /* 0x000000061c007c0c */ /* 0x004fe4000c741270 */
[----:B-----5:R-:W-:Y:S01]  /*a4220*/  ISETP.LT.AND P3, PT, R27, UR4, !P0 ;  /* 0x000000041b007c0c */ /* 0x020fe2000c761270 */
[----:B------:R-:W-:Y:S01]  /*a4230*/  ULDC UR4, c[0x0][0x248] ;  /* 0x0000920000047ab9 */ /* 0x000fe20000000800 */
[----:B------:R-:W2:Y:S01]  /*a4240*/  LDL.LU R27, [R1+0x28c] ;  /* 0x00028c00011b7983 */ /* 0x000ea20000300800 */
[C---:B---3--:R-:W-:Y:S01]  /*a4250*/  ISETP.LT.AND P6, PT, R3.reuse, UR5, !P0 ;  /* 0x0000000503007c0c */ /* 0x048fe2000c7c1270 */
[----:B------:R-:W-:Y:S02]  /*a4260*/  IMAD R3, R3, UR4, RZ ;  /* 0x0000000403037c24 */ /* 0x000fe4000f8e02ff */
[----:B------:R-:W3:Y:S01]  /*a4270*/  LDL.LU R26, [R1+0x288] ;  /* 0x00028800011a7983 */ /* 0x000ee20000300800 */
[----:B------:R-:W-:Y:S01]  /*a4280*/  ULDC UR4, c[0x0][0x22c] ;  /* 0x00008b0000047ab9 */ /* 0x000fe20000000800 */
[----:B-1----:R-:W-:Y:S01]  /*a4290*/  IMAD R24, R25, 0x8, R24 ;  /* 0x0000000819187824 */ /* 0x002fe200078e0218 */
[----:B------:R-:W-:Y:S01]  /*a42a0*/  PRMT R20, R20, 0x7773, RZ ;  /* 0x0000777314147816 */ /* 0x000fe200000000ff */
[----:B------:R-:W5:Y:S01]  /*a42b0*/  LDL.LU R28, [R1+0x290] ;  /* 0x00029000011c7983 */ /* 0x000f620000300800 */
[----:B------:R-:W-:Y:S01]  /*a42c0*/  IADD3 R6, P5, R3, R0, RZ ;  /* 0x0000000003067210 */ /* 0x000fe20007fbe0ff */
[----:B------:R-:W-:Y:S01]  /*a42d0*/  ULDC UR5, c[0x0][0x22c] ;  /* 0x00008b0000057ab9 */ /* 0x000fe20000000800 */
[----:B------:R-:W-:-:S02]  /*a42e0*/  ULDC UR6, c[0x0][0x22c] ;  /* 0x00008b0000067ab9 */ /* 0x000fc40000000800 */
[----:B------:R-:W-:Y:S02]  /*a42f0*/  LEA.HI.X.SX32 R7, R3, R2, 0x1, P5 ;  /* 0x0000000203077211 */ /* 0x000fe400028f0eff */
[----:B----4-:R-:W-:Y:S01]  /*a4300*/  ISETP.LT.AND P5, PT, R29, UR4, !P0 ;  /* 0x000000041d007c0c */ /* 0x010fe2000c7a1270 */
[----:B------:R1:W-:Y:S01]  /*a4310*/  @P4 STG.E.U8 desc[UR8][R4.64], R16 ;  /* 0x0000001004004986 */ /* 0x0003e2000c101108 */
[----:B0-----:R-:W-:Y:S01]  /*a4320*/  IMAD R3, R8, 0x4, R24 ;  /* 0x0000000408037824 */ /* 0x001fe200078e0218 */
[----:B------:R-:W-:Y:S01]  /*a4330*/  ULDC UR4, c[0x0][0x22c] ;  /* 0x00008b0000047ab9 */ /* 0x000fe20000000800 */
[----:B------:R-:W0:Y:S01]  /*a4340*/  LDC R8, c[0x0][0x248] ;  /* 0x00009200ff087b82 */ /* 0x000e220000000800 */
[----:B------:R-:W4:Y:S07]  /*a4350*/  LDL.LU R29, [R1+0x294] ;  /* 0x00029400011d7983 */ /* 0x000f2e0000300800 */
[----:B-1----:R-:W1:Y:S01]  /*a4360*/  LDC R16, c[0x0][0x248] ;  /* 0x00009200ff107b82 */ /* 0x002e620000000800 */
[C---:B------:R-:W-:Y:S01]  /*a4370*/  IADD3 R4, P4, R24.reuse, R0, RZ ;  /* 0x0000000018047210 */ /* 0x040fe20007f9e0ff */
[----:B------:R0:W-:Y:S03]  /*a4380*/  @P6 STG.E.U8 desc[UR8][R6.64], R20 ;  /* 0x0000001406006986 */ /* 0x0001e6000c101108 */
[----:B------:R-:W-:Y:S01]  /*a4390*/  LEA.HI.X.SX32 R5, R24, R2, 0x1, P4 ;  /* 0x0000000218057211 */ /* 0x000fe200020f0eff */
[----:B------:R-:W4:Y:S02]  /*a43a0*/  LDL.LU R25, [R1+0x298] ;  /* 0x0002980001197983 */ /* 0x000f240000300800 */
[----:B------:R-:W4:Y:S01]  /*a43b0*/  LDC R24, c[0x0][0x248] ;  /* 0x00009200ff187b82 */ /* 0x000f220000000800 */
[----:B0-----:R-:W-:-:S02]  /*a43c0*/  PRMT R7, R9, 0x7770, RZ ;  /* 0x0000777009077816 */ /* 0x001fc400000000ff */
[----:B------:R-:W-:-:S05]  /*a43d0*/  IADD3 R6, P6, R3, R0, RZ ;  /* 0x0000000003067210 */ /* 0x000fca0007fde0ff */
[----:B------:R-:W0:Y:S01]  /*a43e0*/  LDC R20, c[0x0][0x248] ;  /* 0x00009200ff147b82 */ /* 0x000e220000000800 */
[----:B------:R1:W-:Y:S02]  /*a43f0*/  @P1 STG.E.U8 desc[UR8][R4.64], R7 ;  /* 0x0000000704001986 */ /* 0x0003e4000c101108 */
[----:B-1----:R-:W-:Y:S01]  /*a4400*/  IMAD R5, R12, 0x4, R3 ;  /* 0x000000040c057824 */ /* 0x002fe200078e0203 */
[----:B------:R-:W-:-:S04]  /*a4410*/  LEA.HI.X.SX32 R7, R3, R2, 0x1, P6 ;  /* 0x0000000203077211 */ /* 0x000fc800030f0eff */
[----:B------:R-:W1:Y:S01]  /*a4420*/  LDC R12, c[0x0][0x248] ;  /* 0x00009200ff0c7b82 */ /* 0x000e620000000800 */
[----:B------:R-:W-:Y:S02]  /*a4430*/  PRMT R3, R13, 0x7770, RZ ;  /* 0x000077700d037816 */ /* 0x000fe400000000ff */
[----:B------:R-:W-:-:S03]  /*a4440*/  IADD3 R4, P6, R5, R0, RZ ;  /* 0x0000000005047210 */ /* 0x000fc60007fde0ff */
[----:B------:R0:W-:Y:S02]  /*a4450*/  @P3 STG.E.U8 desc[UR8][R6.64], R3 ;  /* 0x0000000306003986 */ /* 0x0001e4000c101108 */
[----:B0-----:R-:W-:Y:S01]  /*a4460*/  IMAD R3, R16, 0x4, R5 ;  /* 0x0000000410037824 */ /* 0x001fe200078e0205 */
[----:B------:R-:W-:Y:S01]  /*a4470*/  LEA.HI.X.SX32 R5, R5, R2, 0x1, P6 ;  /* 0x0000000205057211 */ /* 0x000fe200030f0eff */
[----:B------:R-:W0:Y:S01]  /*a4480*/  LDC R16, c[0x0][0x248] ;  /* 0x00009200ff107b82 */ /* 0x000e220000000800 */
[----:B------:R-:W-:-:S05]  /*a4490*/  PRMT R7, R17, 0x7770, RZ ;  /* 0x0000777011077816 */ /* 0x000fca00000000ff */
[----:B------:R4:W-:Y:S01]  /*a44a0*/  @P2 STG.E.U8 desc[UR8][R4.64], R7 ;  /* 0x0000000704002986 */ /* 0x0009e2000c101108 */
[----:B---3--:R-:W-:Y:S01]  /*a44b0*/  ISETP.LT.AND P4, PT, R26, UR4, !P0 ;  /* 0x000000041a007c0c */ /* 0x008fe2000c781270 */
[----:B------:R-:W-:Y:S02]  /*a44c0*/  ULDC UR4, c[0x0][0x22c] ;  /* 0x00008b0000047ab9 */ /* 0x000fe40000000800 */
[----:B--2---:R-:W-:Y:S01]  /*a44d0*/  ISETP.LT.AND P1, PT, R27, UR4, !P0 ;  /* 0x000000041b007c0c */ /* 0x004fe2000c721270 */
[----:B------:R-:W-:Y:S01]  /*a44e0*/  ULDC UR4, c[0x0][0x22c] ;  /* 0x00008b0000047ab9 */ /* 0x000fe20000000800 */
[----:B------:R-:W2:Y:S01]  /*a44f0*/  LDL.LU R27, [R1+0x29c] ;  /* 0x00029c00011b7983 */ /* 0x000ea20000300800 */
[----:B-----5:R-:W-:Y:S01]  /*a4500*/  ISETP.LT.AND P3, PT, R28, UR4, !P0 ;  /* 0x000000041c007c0c */ /* 0x020fe2000c761270 */
[----:B------:R-:W-:Y:S02]  /*a4510*/  ULDC UR4, c[0x0][0x22c] ;  /* 0x00008b0000047ab9 */ /* 0x000fe40000000800 */
[----:B------:R-:W3:Y:S04]  /*a4520*/  LDL.LU R28, [R1+0x2a0] ;  /* 0x0002a000011c7983 */ /* 0x000ee80000300800 */
[----:B------:R-:W5:Y:S01]  /*a4530*/  LDL.LU R26, [R1+0x2a4] ;  /* 0x0002a400011a7983 */ /* 0x000f620000300800 */
[----:B----4-:R-:W-:Y:S01]  /*a4540*/  ISETP.LT.AND P2, PT, R29, UR4, !P0 ;  /* 0x000000041d007c0c */ /* 0x010fe2000c741270 */
[----:B------:R-:W-:-:S02]  /*a4550*/  IMAD R8, R8, 0x4, R3 ;  /* 0x0000000408087824 */ /* 0x000fc400078e0203 */
[----:B------:R-:W4:Y:S01]  /*a4560*/  LDL.LU R29, [R1+0x2a8] ;  /* 0x0002a800011d7983 */ /* 0x000f220000300800 */
[----:B------:R-:W-:Y:S01]  /*a4570*/  IADD3 R6, P6, R3, R0, RZ ;  /* 0x0000000003067210 */ /* 0x000fe20007fde0ff */
[----:B------:R-:W-:-:S03]  /*a4580*/  ULDC UR4, c[0x0][0x22c] ;  /* 0x00008b0000047ab9 */ /* 0x000fc60000000800 */
[----:B------:R-:W-:Y:S02]  /*a4590*/  LEA.HI.X.SX32 R7, R3, R2, 0x1, P6 ;  /* 0x0000000203077211 */ /* 0x000fe400030f0eff */
[----:B------:R-:W-:Y:S02]  /*a45a0*/  PRMT R3, R21, 0x7770, RZ ;  /* 0x0000777015037816 */ /* 0x000fe400000000ff */
[----:B------:R-:W-:-:S03]  /*a45b0*/  IADD3 R4, P6, R8, R0, RZ ;  /* 0x0000000008047210 */ /* 0x000fc60007fde0ff */
[----:B------:R0:W-:Y:S01]  /*a45c0*/  @P5 STG.E.U8 desc[UR8][R6.64], R3 ;  /* 0x0000000306005986 */ /* 0x0001e2000c101108 */
[----:B------:R-:W-:Y:S01]  /*a45d0*/  LEA.HI.X.SX32 R5, R8, R2, 0x1, P6 ;  /* 0x0000000208057211 */ /* 0x000fe200030f0eff */
[----:B-1----:R-:W-:Y:S01]  /*a45e0*/  IMAD R8, R12, 0x4, R8 ;  /* 0x000000040c087824 */ /* 0x002fe200078e0208 */
[----:B0-----:R-:W-:Y:S01]  /*a45f0*/  PRMT R3, R9, 0x7771, RZ ;  /* 0x0000777109037816 */ /* 0x001fe200000000ff */
[----:B------:R-:W0:Y:S04]  /*a4600*/  LDC R12, c[0x0][0x248] ;  /* 0x00009200ff0c7b82 */ /* 0x000e280000000800 */
[----:B------:R1:W-:Y:S01]  /*a4610*/  @P4 STG.E.U8 desc[UR8][R4.64], R3 ;  /* 0x0000000304004986 */ /* 0x0003e2000c101108 */
[----:B------:R-:W-:Y:S02]  /*a4620*/  PRMT R7, R13, 0x7771, RZ ;  /* 0x000077710d077816 */ /* 0x000fe400000000ff */
[----:B-1----:R-:W-:Y:S01]  /*a4630*/  IADD3 R4, P4, R8, R0, RZ ;  /* 0x0000000008047210 */ /* 0x002fe20007f9e0ff */
[----:B------:R-:W-:Y:S01]  /*a4640*/  IMAD R3, R16, 0x4, R8 ;  /* 0x0000000410037824 */ /* 0x000fe200078e0208 */
[----:B------:R-:W-:Y:S01]  /*a4650*/  ISETP.LT.AND P6, PT, R25, UR4, !P0 ;  /* 0x0000000419007c0c */ /* 0x000fe2000c7c1270 */
[----:B------:R-:W-:Y:S01]  /*a4660*/  ULDC UR4, c[0x0][0x22c] ;  /* 0x00008b0000047ab9 */ /* 0x000fe20000000800 */
[----:B------:R-:W-:Y:S01]  /*a4670*/  LEA.HI.X.SX32 R5, R8, R2, 0x1, P4 ;  /* 0x0000000208057211 */ /* 0x000fe200020f0eff */
[----:B------:R-:W1:Y:S01]  /*a4680*/  LDC R16, c[0x0][0x248] ;  /* 0x00009200ff107b82 */ /* 0x000e620000000800 */
[----:B------:R-:W-:Y:S01]  /*a4690*/  IADD3 R6, P5, R3, R0, RZ ;  /* 0x0000000003067210 */ /* 0x000fe20007fbe0ff */
[----:B------:R-:W-:-:S02]  /*a46a0*/  IMAD R8, R20, 0x4, R3 ;  /* 0x0000000414087824 */ /* 0x000fc400078e0203 */
[----:B------:R0:W-:Y:S04]  /*a46b0*/  @P1 STG.E.U8 desc[UR8][R4.64], R7 ;  /* 0x0000000704001986 */ /* 0x0001e8000c101108 */
[----:B------:R-:W5:Y:S01]  /*a46c0*/  LDC R25, c[0x0][0x248] ;  /* 0x00009200ff197b82 */ /* 0x000f620000000800 */
[----:B0-----:R-:W-:-:S07]  /*a46d0*/  LEA.HI.X.SX32 R7, R3, R2, 0x1, P5 ;  /* 0x0000000203077211 */ /* 0x001fce00028f0eff */
[----:B------:R-:W0:Y:S01]  /*a46e0*/  LDC R20, c[0x0][0x248] ;  /* 0x00009200ff147b82 */ /* 0x000e220000000800 */
[----:B------:R-:W-:-:S05]  /*a46f0*/  PRMT R3, R17, 0x7771, RZ ;  /* 0x0000777111037816 */ /* 0x000fca00000000ff */
[----:B------:R3:W-:Y:S01]  /*a4700*/  @P3 STG.E.U8 desc[UR8][R6.64], R3 ;  /* 0x0000000306003986 */ /* 0x0007e2000c101108 */
[----:B------:R-:W-:-:S04]  /*a4710*/  IADD3 R4, P3, R8, R0, RZ ;  /* 0x0000000008047210 */ /* 0x000fc80007f7e0ff */
[----:B------:R-:W-:Y:S02]  /*a4720*/  LEA.HI.X.SX32 R5, R8, R2, 0x1, P3 ;  /* 0x0000000208057211 */ /* 0x000fe400018f0eff */
[----:B--2---:R-:W-:Y:S01]  /*a4730*/  ISETP.LT.AND P4, PT, R27, UR4, !P0 ;  /* 0x000000041b007c0c */ /* 0x004fe2000c781270 */
[----:B------:R-:W-:Y:S01]  /*a4740*/  ULDC UR4, c[0x0][0x22c] ;  /* 0x00008b0000047ab9 */ /* 0x000fe20000000800 */
[----:B------:R-:W2:Y:S01]  /*a4750*/  LDL.LU R27, [R1+0x2ac] ;  /* 0x0002ac00011b7983 */ /* 0x000ea20000300800 */
[----:B---3--:R-:W-:Y:S01]  /*a4760*/  ISETP.LT.AND P1, PT, R28, UR4, !P0 ;  /* 0x000000041c007c0c */ /* 0x008fe2000c721270 */
[----:B------:R-:W-:Y:S02]  /*a4770*/  IMAD R8, R12, 0x4, R8 ;  /* 0x000000040c087824 */ /* 0x000fe400078e0208 */
[----:B------:R-:W3:Y:S01]  /*a4780*/  LDL.LU R28, [R1+0x2b0] ;  /* 0x0002b000011c7983 */ /* 0x000ee20000300800 */
[----:B------:R-:W-:Y:S01]  /*a4790*/  PRMT R3, R21, 0x7771, RZ ;  /* 0x0000777115037816 */ /* 0x000fe200000000ff */
[----:B------:R-:W-:Y:S01]  /*a47a0*/  ULDC UR4, c[0x0][0x22c] ;  /* 0x00008b0000047ab9 */ /* 0x000fe20000000800 */
[----:B----4-:R-:W-:-:S03]  /*a47b0*/  ISETP.LT.AND P3, PT, R29, UR5, !P0 ;  /* 0x000000051d007c0c */ /* 0x010fc6000c761270 */
[----:B------:R4:W-:Y:S01]  /*a47c0*/  @P2 STG.E.U8 desc[UR8][R4.64], R3 ;  /* 0x0000000304002986 */ /* 0x0009e2000c101108 */
[----:B-1----:R-:W-:Y:S01]  /*a47d0*/  IMAD R7, R16, 0x4, R8 ;  /* 0x0000000410077824 */ /* 0x002fe200078e0208 */
[----:B------:R-:W-:Y:S01]  /*a47e0*/  PRMT R12, R9, 0x7772, RZ ;  /* 0x00007772090c7816 */ /* 0x000fe200000000ff */
[----:B------:R-:W1:Y:S01]  /*a47f0*/  LDC R16, c[0x0][0x248] ;  /* 0x00009200ff107b82 */ /* 0x000e620000000800 */
[----:B------:R-:W3:Y:S01]  /*a4800*/  LDL.LU R29, [R1+0x2b4] ;  /* 0x0002b400011d7983 */ /* 0x000ee20000300800 */
[----:B-----5:R-:W-:Y:S01]  /*a4810*/  ISETP.LT.AND P5, PT, R26, UR4, !P0 ;  /* 0x000000041a007c0c */ /* 0x020fe2000c7a1270 */
[----:B------:R-:W-:Y:S01]  /*a4820*/  ULDC UR4, c[0x0][0x22c] ;  /* 0x00008b0000047ab9 */ /* 0x000fe20000000800 */
[----:B------:R-:W-:Y:S01]  /*a4830*/  ULDC UR5, c[0x0][0x22c] ;  /* 0x00008b0000057ab9 */ /* 0x000fe20000000800 */
[----:B----4-:R-:W-:-:S04]  /*a4840*/  IADD3 R4, P2, R8, R0, RZ ;  /* 0x0000000008047210 */ /* 0x010fc80007f5e0ff */
[----:B------:R-:W-:Y:S02]  /*a4850*/  LEA.HI.X.SX32 R5, R8, R2, 0x1, P2 ;  /* 0x0000000208057211 */ /* 0x000fe400010f0eff */
[----:B------:R-:W-:Y:S01]  /*a4860*/  IADD3 R6, P2, R7, R0, RZ ;  /* 0x0000000007067210 */ /* 0x000fe20007f5e0ff */
[----:B------:R-:W-:Y:S01]  /*a4870*/  IMAD R8, R25, 0x4, R7 ;  /* 0x0000000419087824 */ /* 0x000fe200078e0207 */
[----:B------:R-:W-:Y:S01]  /*a4880*/  PRMT R3, R13, 0x7772, RZ ;  /* 0x000077720d037816 */ /* 0x000fe200000000ff */
[----:B------:R-:W4:Y:S01]  /*a4890*/  LDL.LU R25, [R1+0x2bc] ;  /* 0x0002bc0001197983 */ /* 0x000f220000300800 */
[----:B------:R-:W-:-:S03]  /*a48a0*/  LEA.HI.X.SX32 R7, R7, R2, 0x1, P2 ;  /* 0x0000000207077211 */ /* 0x000fc600010f0eff */
[----:B------:R5:W-:Y:S04]  /*a48b0*/  @P6 STG.E.U8 desc[UR8][R4.64], R12 ;  /* 0x0000000c04006986 */ /* 0x000be8000c101108 */
[----:B------:R0:W-:Y:S04]  /*a48c0*/  @P4 STG.E.U8 desc[UR8][R6.64], R3 ;  /* 0x0000000306004986 */ /* 0x0001e8000c101108 */
[----:B------:R-:W4:Y:S01]  /*a48d0*/  LDL.LU R26, [R1+0xe8] ;  /* 0x0000e800011a7983 */ /* 0x000f220000300800 */
[----:B-----5:R-:W-:Y:S01]  /*a48e0*/  IADD3 R4, P6, R8, R0, RZ ;  /* 0x0000000008047210 */ /* 0x020fe20007fde0ff */
[----:B------:R-:W5:Y:S01]  /*a48f0*/  LDC R12, c[0x0][0x248] ;  /* 0x00009200ff0c7b82 */ /* 0x000f620000000800 */
[----:B0-----:R-:W-:-:S02]  /*a4900*/  IMAD R3, R20, 0x4, R8 ;  /* 0x0000000414037824 */ /* 0x001fc400078e0208 */
[----:B------:R-:W-:Y:S02]  /*a4910*/  LEA.HI.X.SX32 R5, R8, R2, 0x1, P6 ;  /* 0x0000000208057211 */ /* 0x000fe400030f0eff */
[----:B------:R-:W-:Y:S02]  /*a4920*/  PRMT R7, R17, 0x7772, RZ ;  /* 0x0000777211077816 */ /* 0x000fe400000000ff */
[----:B------:R-:W-:-:S03]  /*a4930*/  IADD3 R6, P6, R3, R0, RZ ;  /* 0x0000000003067210 */ /* 0x000fc60007fde0ff */
[----:B------:R0:W-:Y:S02]  /*a4940*/  @P1 STG.E.U8 desc[UR8][R4.64], R7 ;  /* 0x0000000704001986 */ /* 0x0001e4000c101108 */
[----:B0-----:R-:W-:Y:S02]  /*a4950*/  LEA.HI.X.SX32 R7, R3, R2, 0x1, P6 ;  /* 0x0000000203077211 */ /* 0x001fe400030f0eff */
[----:B--2---:R-:W-:Y:S01]  /*a4960*/  ISETP.LT.AND P2, PT, R27, UR4, !P0 ;  /* 0x000000041b007c0c */ /* 0x004fe2000c741270 */
[----:B------:R-:W-:Y:S01]  /*a4970*/  ULDC UR4, c[0x0][0x22c] ;  /* 0x00008b0000047ab9 */ /* 0x000fe20000000800 */
[----:B------:R-:W2:Y:S01]  /*a4980*/  LDL.LU R27, [R1+0x2c0] ;  /* 0x0002c000011b7983 */ /* 0x000ea20000300800 */
[----:B---3--:R-:W-:Y:S01]  /*a4990*/  ISETP.LT.AND P4, PT, R28, UR4, !P0 ;  /* 0x000000041c007c0c */ /* 0x008fe2000c781270 */
[----:B------:R-:W-:Y:S02]  /*a49a0*/  ULDC UR4, c[0x0][0x22c] ;  /* 0x00008b0000047ab9 */ /* 0x000fe40000000800 */
[----:B------:R-:W3:Y:S01]  /*a49b0*/  LDL.LU R28, [R1+0x2c4] ;  /* 0x0002c400011c7983 */ /* 0x000ee20000300800 */
[----:B------:R-:W-:Y:S01]  /*a49c0*/  ISETP.LT.AND P6, PT, R29, UR4, !P0 ;  /* 0x000000041d007c0c */ /* 0x000fe2000c7c1270 */
[----:B-1----:R-:W-:-:S02]  /*a49d0*/  IMAD R5, R16, 0x4, R3 ;  /* 0x0000000410057824 */ /* 0x002fc400078e0203 */
[----:B------:R-:W2:Y:S01]  /*a49e0*/  LDL.LU R29, [R1+0x2c8] ;  /* 0x0002c800011d7983 */ /* 0x000ea20000300800 */
[----:B------:R-:W-:Y:S01]  /*a49f0*/  PRMT R8, R21, 0x7772, RZ ;  /* 0x0000777215087816 */ /* 0x000fe200000000ff */
[----:B------:R-:W-:Y:S01]  /*a4a00*/  ULDC UR4, c[0x0][0x22c] ;  /* 0x00008b0000047ab9 */ /* 0x000fe20000000800 */
[----:B------:R-:W-:Y:S01]  /*a4a10*/  IMAD R3, R24, 0x4, R5 ;  /* 0x0000000418037824 */ /* 0x000fe200078e0205 */
[----:B------:R-:W-:Y:S01]  /*a4a20*/  IADD3 R4, P1, R5, R0, RZ ;  /* 0x0000000005047210 */ /* 0x000fe20007f3e0ff */
[----:B------:R-:W0:Y:S01]  /*a4a30*/  LDC R16, c[0x0][0x248] ;  /* 0x00009200ff107b82 */ /* 0x000e220000000800 */
[----:B------:R1:W-:Y:S01]  /*a4a40*/  @P5 STG.E.U8 desc[UR8][R6.64], R8 ;  /* 0x0000000806005986 */ /* 0x0003e2000c101108 */
[----:B------:R-:W-:Y:S02]  /*a4a50*/  PRMT R9, R9, 0x7773, RZ ;  /* 0x0000777309097816 */ /* 0x000fe400000000ff */
[----:B------:R-:W-:Y:S02]  /*a4a60*/  LEA.HI.X.SX32 R5, R5, R2, 0x1, P1 ;  /* 0x0000000205057211 */ /* 0x000fe400008f0eff */
[----:B------:R-:W-:-:S02]  /*a4a70*/  PRMT R13, R13, 0x7773, RZ ;  /* 0x000077730d0d7816 */ /* 0x000fc400000000ff */
[C---:B-1----:R-:W-:Y:S01]  /*a4a80*/  IADD3 R6, P5, R3.reuse, R0, RZ ;  /* 0x0000000003067210 */ /* 0x042fe20007fbe0ff */
[----:B------:R-:W1:Y:S03]  /*a4a90*/  LDC R8, c[0x0][0x248] ;  /* 0x00009200ff087b82 */ /* 0x000e660000000800 */
[----:B------:R-:W-:Y:S01]  /*a4aa0*/  LEA.HI.X.SX32 R7, R3, R2, 0x1, P5 ;  /* 0x0000000203077211 */ /* 0x000fe200028f0eff */
[----:B-----5:R-:W-:Y:S01]  /*a4ab0*/  IMAD R3, R12, 0x4, R3 ;  /* 0x000000040c037824 */ /* 0x020fe200078e0203 */
[----:B------:R5:W-:Y:S01]  /*a4ac0*/  @P3 STG.E.U8 desc[UR8][R4.64], R9 ;  /* 0x0000000904003986 */ /* 0x000be2000c101108 */
[----:B----4-:R-:W-:Y:S01]  /*a4ad0*/  ISETP.LT.AND P1, PT, R25, UR4, !P0 ;  /* 0x0000000419007c0c */ /* 0x010fe2000c721270 */
[----:B------:R-:W-:Y:S01]  /*a4ae0*/  ULDC UR4, c[0x0][0x248] ;  /* 0x0000920000047ab9 */ /* 0x000fe20000000800 */
[----:B------:R-:W-:Y:S01]  /*a4af0*/  PRMT R17, R17, 0x7773, RZ ;  /* 0x0000777311117816 */ /* 0x000fe200000000ff */
[----:B------:R4:W-:Y:S01]  /*a4b00*/  @P2 STG.E.U8 desc[UR8][R6.64], R13 ;  /* 0x0000000d06002986 */ /* 0x0009e2000c101108 */
[----:B------:R-:W-:Y:S01]  /*a4b10*/  ISETP.LT.AND P5, PT, R26, UR5, !P0 ;  /* 0x000000051a007c0c */ /* 0x000fe2000c7a1270 */
[----:B------:R-:W0:Y:S01]  /*a4b20*/  LDC R12, c[0x0][0x248] ;  /* 0x00009200ff0c7b82 */ /* 0x000e220000000800 */
[----:B------:R-:W-:Y:S01]  /*a4b30*/  PRMT R21, R21, 0x7773, RZ ;  /* 0x0000777315157816 */ /* 0x000fe200000000ff */
[----:B------:R-:W2:Y:S01]  /*a4b40*/  LDL.LU R25, [R1+0x2cc] ;  /* 0x0002cc0001197983 */ /* 0x000ea20000300800 */
[----:B------:R-:W-:Y:S01]  /*a4b50*/  ULDC UR5, c[0x0][0x22c] ;  /* 0x00008b0000057ab9 */ /* 0x000fe20000000800 */
[----:B-----5:R-:W-:-:S04]  /*a4b60*/  IADD3 R4, P2, R3, R0, RZ ;  /* 0x0000000003047210 */ /* 0x020fc80007f5e0ff */
[----:B------:R-:W5:Y:S01]  /*a4b70*/  LDC R9, c[0x0][0x248] ;  /* 0x00009200ff097b82 */ /* 0x000f620000000800 */
[----:B----4-:R-:W-:Y:S01]  /*a4b80*/  IMAD R7, R26, UR4, RZ ;  /* 0x000000041a077c24 */ /* 0x010fe2000f8e02ff */
[----:B------:R-:W-:Y:S01]  /*a4b90*/  LEA.HI.X.SX32 R5, R3, R2, 0x1, P2 ;  /* 0x0000000203057211 */ /* 0x000fe200010f0eff */
[----:B------:R-:W-:Y:S01]  /*a4ba0*/  ULDC UR4, c[0x0][0x22c] ;  /* 0x00008b0000047ab9 */ /* 0x000fe20000000800 */
[----:B------:R-:W4:Y:S02]  /*a4bb0*/  LDL.LU R26, [R1+0x2d0] ;  /* 0x0002d000011a7983 */ /* 0x000f240000300800 */
[C---:B------:R-:W-:Y:S02]  /*a4bc0*/  IADD3 R6, P3, R7.reuse, R0, RZ ;  /* 0x0000000007067210 */ /* 0x040fe40007f7e0ff */
[----:B------:R-:W0:Y:S01]  /*a4bd0*/  LDC R13, c[0x0][0x248] ;  /* 0x00009200ff0d7b82 */ /* 0x000e220000000800 */
[----:B------:R1:W-:Y:S01]  /*a4be0*/  @P4 STG.E.U8 desc[UR8][R4.64], R17 ;  /* 0x0000001104004986 */ /* 0x0003e2000c101108 */
[----:B------:R-:W-:-:S06]  /*a4bf0*/  LEA.HI.X.SX32 R7, R7, R2, 0x1, P3 ;  /* 0x0000000207077211 */ /* 0x000fcc00018f0eff */
[----:B-1----:R-:W1:Y:S01]  /*a4c00*/  LDC R17, c[0x0][0x248] ;  /* 0x00009200ff117b82 */ /* 0x002e620000000800 */
[----:B---3--:R-:W-:Y:S01]  /*a4c10*/  ISETP.LT.AND P4, PT, R28, UR4, !P0 ;  /* 0x000000041c007c0c */ /* 0x008fe2000c781270 */
[----:B------:R-:W-:Y:S02]  /*a4c20*/  ULDC UR4, c[0x0][0x22c] ;  /* 0x00008b0000047ab9 */ /* 0x000fe40000000800 */
[----:B--2---:R-:W-:Y:S01]  /*a4c30*/  ISETP.LT.AND P3, PT, R29, UR4, !P0 ;  /* 0x000000041d007c0c */ /* 0x004fe2000c761270 */
[----:B-----5:R-:W-:Y:S01]  /*a4c40*/  IMAD R3, R9, 0x8, R3 ;  /* 0x0000000809037824 */ /* 0x020fe200078e0203 */
[----:B------:R-:W2:Y:S04]  /*a4c50*/  LDL.LU R29, [R1+0x2d4] ;  /* 0x0002d400011d7983 */ /* 0x000ea80000300800 */
[----:B------:R3:W-:Y:S01]  /*a4c60*/  @P5 STG.E.U8 desc[UR8][R6.64], R21 ;  /* 0x0000001506005986 */ /* 0x0007e2000c101108 */
[----:B------:R-:W-:Y:S01]  /*a4c70*/  IADD3 R4, P5, R3, R0, RZ ;  /* 0x0000000003047210 */ /* 0x000fe20007fbe0ff */
[----:B------:R-:W-:Y:S01]  /*a4c80*/  ULDC UR4, c[0x0][0x22c] ;  /* 0x00008b0000047ab9 */ /* 0x000fe20000000800 */
[----:B------:R-:W-:-:S02]  /*a4c90*/  PRMT R9, R10, 0x7770, RZ ;  /* 0x000077700a097816 */ /* 0x000fc400000000ff */
[----:B------:R-:W-:Y:S01]  /*a4ca0*/  LEA.HI.X.SX32 R5, R3, R2, 0x1, P5 ;  /* 0x0000000203057211 */ /* 0x000fe200028f0eff */
[----:B---3--:R-:W-:Y:S01]  /*a4cb0*/  IMAD R7, R8, 0x4, R3 ;  /* 0x0000000408077824 */ /* 0x008fe200078e0203 */
[----:B------:R-:W-:-:S03]  /*a4cc0*/  ISETP.LT.AND P2, PT, R27, UR6, !P0 ;  /* 0x000000061b007c0c */ /* 0x000fc6000c741270 */
[----:B------:R3:W-:Y:S01]  /*a4cd0*/  @P6 STG.E.U8 desc[UR8][R4.64], R9 ;  /* 0x0000000904006986 */ /* 0x0007e2000c101108 */
[----:B------:R-:W-:Y:S01]  /*a4ce0*/  PRMT R3, R14, 0x7770, RZ ;  /* 0x000077700e037816 */ /* 0x000fe200000000ff */
[----:B0-----:R-:W-:Y:S01]  /*a4cf0*/  IMAD R8, R13, 0x4, R7 ;  /* 0x000000040d087824 */ /* 0x001fe200078e0207 */
[C---:B------:R-:W-:Y:S01]  /*a4d00*/  IADD3 R6, P5, R7.reuse, R0, RZ ;  /* 0x0000000007067210 */ /* 0x040fe20007fbe0ff */
[----:B------:R-:W5:Y:S01]  /*a4d10*/  LDL.LU R27, [R1+0x2d8] ;  /* 0x0002d800011b7983 */ /* 0x000f620000300800 */
[----:B------:R-:W0:Y:S01]  /*a4d20*/  LDC R13, c[0x0][0x248] ;  /* 0x00009200ff0d7b82 */ /* 0x000e220000000800 */
[----:B------:R-:W-:Y:S01]  /*a4d30*/  ULDC UR6, c[0x0][0x22c] ;  /* 0x00008b0000067ab9 */ /* 0x000fe20000000800 */
[----:B------:R-:W-:Y:S01]  /*a4d40*/  LEA.HI.X.SX32 R7, R7, R2, 0x1, P5 ;  /* 0x0000000207077211 */ /* 0x000fe200028f0eff */
[----:B------:R-:W5:Y:S01]  /*a4d50*/  LDL.LU R28, [R1+0x2dc] ;  /* 0x0002dc00011c7983 */ /* 0x000f620000300800 */
[----:B---3--:R-:W-:-:S03]  /*a4d60*/  IADD3 R4, P5, R8, R0, RZ ;  /* 0x0000000008047210 */ /* 0x008fc60007fbe0ff */
[----:B------:R3:W-:Y:S01]  /*a4d70*/  @P1 STG.E.U8 desc[UR8][R6.64], R3 ;  /* 0x0000000306001986 */ /* 0x0007e2000c101108 */
[----:B------:R-:W0:Y:S01]  /*a4d80*/  LDC R9, c[0x0][0x248] ;  /* 0x00009200ff097b82 */ /* 0x000e220000000800 */
[----:B------:R-:W-:Y:S01]  /*a4d90*/  LEA.HI.X.SX32 R5, R8, R2, 0x1, P5 ;  /* 0x0000000208057211 */ /* 0x000fe200028f0eff */
[----:B------:R-:W-:Y:S01]  /*a4da0*/  IMAD R8, R12, 0x4, R8 ;  /* 0x000000040c087824 */ /* 0x000fe200078e0208 */
[----:B------:R-:W-:Y:S01]  /*a4db0*/  ISETP.LT.AND P6, PT, R25, UR4, !P0 ;  /* 0x0000000419007c0c */ /* 0x000fe2000c7c1270 */
[----:B------:R-:W-:Y:S01]  /*a4dc0*/  ULDC UR4, c[0x0][0x22c] ;  /* 0x00008b0000047ab9 */ /* 0x000fe20000000800 */
[----:B------:R-:W5:Y:S03]  /*a4dd0*/  LDL.LU R25, [R1+0x2e0] ;  /* 0x0002e00001197983 */ /* 0x000f660000300800 */
[----:B------:R-:W5:Y:S01]  /*a4de0*/  LDC R12, c[0x0][0x248] ;  /* 0x00009200ff0c7b82 */ /* 0x000f620000000800 */
[----:B---3--:R-:W-:-:S02]  /*a4df0*/  PRMT R3, R18, 0x7770, RZ ;  /* 0x0000777012037816 */ /* 0x008fc400000000ff */
[----:B----4-:R-:W-:Y:S01]  /*a4e00*/  ISETP.LT.AND P1, PT, R26, UR4, !P0 ;  /* 0x000000041a007c0c */ /* 0x010fe2000c721270 */
[----:B------:R-:W-:Y:S02]  /*a4e10*/  ULDC UR4, c[0x0][0x22c] ;  /* 0x00008b0000047ab9 */ /* 0x000fe40000000800 */
[----:B------:R3:W-:Y:S02]  /*a4e20*/  @P2 STG.E.U8 desc[UR8][R4.64], R3 ;  /* 0x0000000304002986 */ /* 0x0007e4000c101108 */
[----:B---3--:R-:W-:-:S04]  /*a4e30*/  IADD3 R4, P2, R8, R0, RZ ;  /* 0x0000000008047210 */ /* 0x008fc80007f5e0ff */
[----:B------:R-:W-:Y:S02]  /*a4e40*/  LEA.HI.X.SX32 R5, R8, R2, 0x1, P2 ;  /* 0x0000000208057211 */ /* 0x000fe400010f0eff */
[----:B--2---:R-:W-:Y:S01]  /*a4e50*/  ISETP.LT.AND P2, PT, R29, UR4, !P0 ;  /* 0x000000041d007c0c */ /* 0x004fe2000c741270 */
[----:B-1----:R-:W-:Y:S01]  /*a4e60*/  IMAD R3, R17, 0x4, R8 ;  /* 0x0000000411037824 */ /* 0x002fe200078e0208 */
[----:B------:R-:W2:Y:S01]  /*a4e70*/  LDL.LU R29, [R1+0x2e4] ;  /* 0x0002e400011d7983 */ /* 0x000ea20000300800 */
[----:B------:R-:W-:Y:S01]  /*a4e80*/  PRMT R7, R22, 0x7770, RZ ;  /* 0x0000777016077816 */ /* 0x000fe200000000ff */
[----:B------:R-:W-:Y:S02]  /*a4e90*/  ULDC UR4, c[0x0][0x22c] ;  /* 0x00008b0000047ab9 */ /* 0x000fe40000000800 */
[C---:B------:R-:W-:Y:S01]  /*a4ea0*/  IADD3 R6, P5, R3.reuse, R0, RZ ;  /* 0x0000000003067210 */ /* 0x040fe20007fbe0ff */
[----:B------:R-:W3:Y:S04]  /*a4eb0*/  LDL.LU R26, [R1+0x2e8] ;  /* 0x0002e800011a7983 */ /* 0x000ee80000300800 */
[----:B------:R1:W-:Y:S02]  /*a4ec0*/  @P4 STG.E.U8 desc[UR8][R4.64], R7 ;  /* 0x0000000704004986 */ /* 0x0003e4000c101108 */
[----:B-1----:R-:W-:Y:S01]  /*a4ed0*/  LEA.HI.X.SX32 R7, R3, R2, 0x1, P5 ;  /* 0x0000000203077211 */ /* 0x002fe200028f0eff */
[----:B0-----:R-:W-:Y:S01]  /*a4ee0*/  IMAD R3, R9, 0x4, R3 ;  /* 0x0000000409037824 */ /* 0x001fe200078e0203 */
[----:B------:R-:W-:-:S05]  /*a4ef0*/  PRMT R4, R10, 0x7771, RZ ;  /* 0x000077710a047816 */ /* 0x000fca00000000ff */
[----:B------:R0:W-:Y:S01]  /*a4f00*/  @P3 STG.E.U8 desc[UR8][R6.64], R4 ;  /* 0x0000000406003986 */ /* 0x0001e2000c101108 */
[----:B-----5:R-:W-:Y:S01]  /*a4f10*/  ISETP.LT.AND P4, PT, R27, UR4, !P0 ;  /* 0x000000041b007c0c */ /* 0x020fe2000c781270 */
[----:B------:R-:W-:Y:S01]  /*a4f20*/  ULDC UR4, c[0x0][0x22c] ;  /* 0x00008b0000047ab9 */ /* 0x000fe20000000800 */
[----:B------:R-:W-:Y:S01]  /*a4f30*/  PRMT R9, R14, 0x7771, RZ ;  /* 0x000077710e097816 */ /* 0x000fe200000000ff */
[----:B------:R-:W4:Y:S01]  /*a4f40*/  LDL.LU R27, [R1+0x2ec] ;  /* 0x0002ec00011b7983 */ /* 0x000f220000300800 */
[----:B0-----:R-:W-:Y:S01]  /*a4f50*/  IADD3 R4, P3, R3, R0, RZ ;  /* 0x0000000003047210 */ /* 0x001fe20007f7e0ff */
[----:B------:R-:W-:Y:S01]  /*a4f60*/  IMAD R7, R13, 0x4, R3 ;  /* 0x000000040d077824 */ /* 0x000fe200078e0203 */
[----:B------:R-:W-:Y:S01]  /*a4f70*/  ISETP.LT.AND P5, PT, R28, UR4, !P0 ;  /* 0x000000041c007c0c */ /* 0x000fe2000c7a1270 */
[----:B------:R-:W-:Y:S01]  /*a4f80*/  ULDC UR4, c[0x0][0x22c] ;  /* 0x00008b0000047ab9 */ /* 0x000fe20000000800 */
[----:B------:R-:W-:Y:S01]  /*a4f90*/  LEA.HI.X.SX32 R5, R3, R2, 0x1, P3 ;  /* 0x0000000203057211 */ /* 0x000fe200018f0eff */
[----:B------:R-:W-:Y:S01]  /*a4fa0*/  IMAD R8, R16, 0x4, R7 ;  /* 0x0000000410087824 */ /* 0x000fe200078e0207 */
[C---:B------:R-:W-:Y:S01]  /*a4fb0*/  IADD3 R6, P3, R7.reuse, R0, RZ ;  /* 0x0000000007067210 */ /* 0x040fe20007f7e0ff */
[----:B------:R-:W5:Y:S01]  /*a4fc0*/  LDL.LU R28, [R1+0x2f0] ;  /* 0x0002f000011c7983 */ /* 0x000f620000300800 */
[----:B------:R-:W-:Y:S01]  /*a4fd0*/  PRMT R3, R18, 0x7771, RZ ;  /* 0x0000777112037816 */ /* 0x000fe200000000ff */
[----:B------:R-:W0:Y:S01]  /*a4fe0*/  LDC R13, c[0x0][0x248] ;  /* 0x00009200ff0d7b82 */ /* 0x000e220000000800 */
[----:B------:R-:W-:Y:S01]  /*a4ff0*/  LEA.HI.X.SX32 R7, R7, R2, 0x1, P3 ;  /* 0x0000000207077211 */ /* 0x000fe200018f0eff */
[----:B------:R1:W-:Y:S01]  /*a5000*/  @P6 STG.E.U8 desc[UR8][R4.64], R9 ;  /* 0x0000000904006986 */ /* 0x0003e2000c101108 */
[----:B------:R-:W-:Y:S01]  /*a5010*/  ISETP.LT.AND P6, PT, R25, UR4, !P0 ;  /* 0x0000000419007c0c */ /* 0x000fe2000c7c1270 */
[----:B------:R-:W-:-:S02]  /*a5020*/  ULDC UR4, c[0x0][0x22c] ;  /* 0x00008b0000047ab9 */ /* 0x000fc40000000800 */
[----:B------:R2:W-:Y:S02]  /*a5030*/  @P1 STG.E.U8 desc[UR8][R6.64], R3 ;  /* 0x0000000306001986 */ /* 0x0005e4000c101108 */
[----:B------:R-:W5:Y:S08]  /*a5040*/  LDC R16, c[0x0][0x248] ;  /* 0x00009200ff107b82 */ /* 0x000f700000000800 */
[----:B-1----:R-:W1:Y:S01]  /*a5050*/  LDC R9, c[0x0][0x248] ;  /* 0x00009200ff097b82 */ /* 0x002e620000000800 */
[----:B--2---:R-:W-:Y:S01]  /*a5060*/  ISETP.LT.AND P1, PT, R29, UR4, !P0 ;  /* 0x000000041d007c0c */ /* 0x004fe2000c721270 */
[----:B------:R-:W-:Y:S01]  /*a5070*/  ULDC UR4, c[0x0][0x22c] ;  /* 0x00008b0000047ab9 */ /* 0x000fe20000000800 */
[----:B------:R-:W2:Y:S01]  /*a5080*/  LDL.LU R29, [R1+0x2f4] ;  /* 0x0002f400011d7983 */ /* 0x000ea20000300800 */
[----:B------:R-:W-:-:S04]  /*a5090*/  IADD3 R4, P3, R8, R0, RZ ;  /* 0x0000000008047210 */ /* 0x000fc80007f7e0ff */
[----:B------:R-:W-:Y:S01]  /*a50a0*/  LEA.HI.X.SX32 R5, R8, R2, 0x1, P3 ;  /* 0x0000000208057211 */ /* 0x000fe200018f0eff */
[----:B------:R-:W-:Y:S02]  /*a50b0*/  IMAD R8, R12, 0x4, R8 ;  /* 0x000000040c087824 */ /* 0x000fe400078e0208 */
[----:B------:R-:W5:Y:S01]  /*a50c0*/  LDC R12, c[0x0][0x248] ;  /* 0x00009200ff0c7b82 */ /* 0x000f620000000800 */
[----:B------:R-:W-:-:S05]  /*a50d0*/  PRMT R3, R22, 0x7771, RZ ;  /* 0x0000777116037816 */ /* 0x000fca00000000ff */
[----:B------:R0:W-:Y:S01]  /*a50e0*/  @P2 STG.E.U8 desc[UR8][R4.64], R3 ;  /* 0x0000000304002986 */ /* 0x0001e2000c101108 */
[----:B------:R-:W-:Y:S02]  /*a50f0*/  PRMT R7, R10, 0x7772, RZ ;  /* 0x000077720a077816 */ /* 0x000fe400000000ff */
[----:B0-----:R-:W-:Y:S01]  /*a5100*/  IADD3 R4, P2, R8, R0, RZ ;  /* 0x0000000008047210 */ /* 0x001fe20007f5e0ff */
[----:B------:R-:W-:Y:S01]  /*a5110*/  IMAD R3, R13, 0x4, R8 ;  /* 0x000000040d037824 */ /* 0x000fe200078e0208 */
[----:B---3--:R-:W-:Y:S01]  /*a5120*/  ISETP.LT.AND P3, PT, R26, UR4, !P0 ;  /* 0x000000041a007c0c */ /* 0x008fe2000c761270 */
[----:B------:R-:W-:Y:S01]  /*a5130*/  ULDC UR4, c[0x0][0x22c] ;  /* 0x00008b0000047ab9 */ /* 0x000fe20000000800 */
[----:B------:R-:W-:Y:S01]  /*a5140*/  LEA.HI.X.SX32 R5, R8, R2, 0x1, P2 ;  /* 0x0000000208057211 */ /* 0x000fe200010f0eff */
[----:B------:R-:W0:Y:S01]  /*a5150*/  LDC R13, c[0x0][0x248] ;  /* 0x00009200ff0d7b82 */ /* 0x000e220000000800 */
[----:B------:R-:W-:-:S03]  /*a5160*/  IADD3 R6, P2, R3, R0, RZ ;  /* 0x0000000003067210 */ /* 0x000fc60007f5e0ff */
[----:B------:R3:W-:Y:S01]  /*a5170*/  @P4 STG.E.U8 desc[UR8][R4.64], R7 ;  /* 0x0000000704004986 */ /* 0x0007e2000c101108 */
[----:B----4-:R-:W-:Y:S01]  /*a5180*/  ISETP.LT.AND P4, PT, R27, UR4, !P0 ;  /* 0x000000041b007c0c */ /* 0x010fe2000c781270 */
[----:B------:R-:W-:Y:S02]  /*a5190*/  ULDC UR4, c[0x0][0x22c] ;  /* 0x00008b0000047ab9 */ /* 0x000fe40000000800 */
[----:B------:R-:W4:Y:S04]  /*a51a0*/  LDL.LU R27, [R1+0x2f8] ;  /* 0x0002f800011b7983 */ /* 0x000f280000300800 */
[----:B------:R-:W4:Y:S01]  /*a51b0*/  LDL.LU R26, [R1+0x130] ;  /* 0x00013000011a7983 */ /* 0x000f220000300800 */
[----:B---3--:R-:W-:Y:S01]  /*a51c0*/  LEA.HI.X.SX32 R7, R3, R2, 0x1, P2 ;  /* 0x0000000203077211 */ /* 0x008fe200010f0eff */
[----:B-1----:R-:W-:Y:S01]  /*a51d0*/  IMAD R3, R9, 0x4, R3 ;  /* 0x0000000409037824 */ /* 0x002fe200078e0203 */
[----:B------:R-:W-:-:S05]  /*a51e0*/  PRMT R4, R14, 0x7772, RZ ;  /* 0x000077720e047816 */ /* 0x000fca00000000ff */
[----:B------:R1:W-:Y:S01]  /*a51f0*/  @P5 STG.E.U8 desc[UR8][R6.64], R4 ;  /* 0x0000000406005986 */ /* 0x0003e2000c101108 */
[----:B-----5:R-:W-:Y:S01]  /*a5200*/  ISETP.LT.AND P2, PT, R28, UR4, !P0 ;  /* 0x000000041c007c0c */ /* 0x020fe2000c741270 */
[----:B------:R-:W-:Y:S02]  /*a5210*/  ULDC UR4, c[0x0][0x22c] ;  /* 0x00008b0000047ab9 */ /* 0x000fe40000000800 */
[----:B------:R-:W3:Y:S01]  /*a5220*/  LDL.LU R28, [R1+0x2fc] ;  /* 0x0002fc00011c7983 */ /* 0x000ee20000300800 */
[C---:B-1----:R-:W-:Y:S01]  /*a5230*/  IADD3 R4, P5, R3.reuse, R0, RZ ;  /* 0x0000000003047210 */ /* 0x042fe20007fbe0ff */
[----:B------:R-:W-:Y:S02]  /*a5240*/  IMAD R7, R12, 0x4, R3 ;  /* 0x000000040c077824 */ /* 0x000fe400078e0203 */
[----:B------:R-:W1:Y:S01]  /*a5250*/  LDC R12, c[0x0][0x248] ;  /* 0x00009200ff0c7b82 */ /* 0x000e620000000800 */
[----:B------:R-:W-:Y:S02]  /*a5260*/  LEA.HI.X.SX32 R5, R3, R2, 0x1, P5 ;  /* 0x0000000203057211 */ /* 0x000fe400028f0eff */
[----:B------:R-:W-:Y:S01]  /*a5270*/  IADD3 R6, P5, R7, R0, RZ ;  /* 0x0000000007067210 */ /* 0x000fe20007fbe0ff */
[----:B------:R-:W-:-:S03]  /*a5280*/  IMAD R3, R16, 0x4, R7 ;  /* 0x0000000410037824 */ /* 0x000fc600078e0207 */
[----:B------:R-:W-:Y:S01]  /*a5290*/  LEA.HI.X.SX32 R7, R7, R2, 0x1, P5 ;  /* 0x0000000207077211 */ /* 0x000fe200028f0eff */
[----:B------:R-:W5:Y:S01]  /*a52a0*/  LDC R16, c[0x0][0x248] ;  /* 0x00009200ff107b82 */ /* 0x000f620000000800 */
[----:B--2---:R-:W-:Y:S01]  /*a52b0*/  ISETP.LT.AND P5, PT, R29, UR4, !P0 ;  /* 0x000000041d007c0c */ /* 0x004fe2000c7a1270 */
[----:B------:R-:W-:Y:S01]  /*a52c0*/  ULDC UR4, c[0x0][0x22c] ;  /* 0x00008b0000047ab9 */ /* 0x000fe20000000800 */
[----:B------:R-:W2:Y:S01]  /*a52d0*/  LDL.LU R29, [R1+0x300] ;  /* 0x00030000011d7983 */ /* 0x000ea20000300800 */
[----:B------:R-:W-:Y:S02]  /*a52e0*/  PRMT R9, R18, 0x7772, RZ ;  /* 0x0000777212097816 */ /* 0x000fe400000000ff */
[----:B------:R-:W-:-:S03]  /*a52f0*/  PRMT R8, R22, 0x7772, RZ ;  /* 0x0000777216087816 */ /* 0x000fc600000000ff */
[----:B------:R0:W-:Y:S04]  /*a5300*/  @P6 STG.E.U8 desc[UR8][R4.64], R9 ;  /* 0x0000000904006986 */ /* 0x0001e8000c101108 */
[----:B------:R1:W-:Y:S01]  /*a5310*/  @P1 STG.E.U8 desc[UR8][R6.64], R8 ;  /* 0x0000000806001986 */ /* 0x0003e2000c101108 */
[----:B0-----:R-:W-:Y:S01]  /*a5320*/  IMAD R9, R13, 0x4, R3 ;  /* 0x000000040d097824 */ /* 0x001fe200078e0203 */
[-C--:B------:R-:W-:Y:S02]  /*a5330*/  IADD3 R4, P1, R3, R0.reuse, RZ ;  /* 0x0000000003047210 */ /* 0x080fe40007f3e0ff */
[----:B------:R-:W-:Y:S01]  /*a5340*/  PRMT R10, R10, 0x7773, RZ ;  /* 0x000077730a0a7816 */ /* 0x000fe200000000ff */
[----:B-1----:R-:W0:Y:S01]  /*a5350*/  LDC R8, c[0x0][0x248] ;  /* 0x00009200ff087b82 */ /* 0x002e220000000800 */
[----:B------:R-:W-:-:S02]  /*a5360*/  IADD3 R6, P6, R9, R0, RZ ;  /* 0x0000000009067210 */ /* 0x000fc40007fde0ff */
[-C--:B------:R-:W-:Y:S02]  /*a5370*/  LEA.HI.X.SX32 R5, R3, R2.reuse, 0x1, P1 ;  /* 0x0000000203057211 */ /* 0x080fe400008f0eff */
[----:B------:R-:W-:Y:S01]  /*a5380*/  LEA.HI.X.SX32 R7, R9, R2, 0x1, P6 ;  /* 0x0000000209077211 */ /* 0x000fe200030f0eff */
[----:B------:R-:W-:Y:S01]  /*a5390*/  IMAD R9, R12, 0x4, R9 ;  /* 0x000000040c097824 */ /* 0x000fe200078e0209 */
[----:B------:R-:W-:Y:S01]  /*a53a0*/  PRMT R14, R14, 0x7773, RZ ;  /* 0x000077730e0e7816 */ /* 0x000fe200000000ff */
[----:B------:R1:W-:Y:S01]  /*a53b0*/  @P3 STG.E.U8 desc[UR8][R4.64], R10 ;  /* 0x0000000a04003986 */ /* 0x0003e2000c101108 */
[----:B------:R-:W-:Y:S01]  /*a53c0*/  PRMT R18, R18, 0x7773, RZ ;  /* 0x0000777312127816 */ /* 0x000fe200000000ff */
[----:B------:R-:W5:Y:S02]  /*a53d0*/  LDC R3, c[0x0][0x248] ;  /* 0x00009200ff037b82 */ /* 0x000f640000000800 */
[----:B------:R1:W-:Y:S01]  /*a53e0*/  @P4 STG.E.U8 desc[UR8][R6.64], R14 ;  /* 0x0000000e06004986 */ /* 0x0003e2000c101108 */
[----:B----4-:R-:W-:Y:S01]  /*a53f0*/  ISETP.LT.AND P1, PT, R27, UR4, !P0 ;  /* 0x000000041b007c0c */ /* 0x010fe2000c721270 */
[----:B------:R-:W-:-:S02]  /*a5400*/  ULDC UR4, c[0x0][0x248] ;  /* 0x0000920000047ab9 */ /* 0x000fc40000000800 */
[----:B------:R-:W4:Y:S01]  /*a5410*/  LDL.LU R27, [R1+0x304] ;  /* 0x00030400011b7983 */ /* 0x000f220000300800 */
[----:B------:R-:W-:Y:S01]  /*a5420*/  PRMT R25, R22, 0x7773, RZ ;  /* 0x0000777316197816 */ /* 0x000fe200000000ff */
[----:B------:R-:W4:Y:S01]  /*a5430*/  LDC R12, c[0x0][0x248] ;  /* 0x00009200ff0c7b82 */ /* 0x000f220000000800 */
[C---:B-1----:R-:W-:Y:S02]  /*a5440*/  IADD3 R4, P3, R9.reuse, R0, RZ ;  /* 0x0000000009047210 */ /* 0x042fe40007f7e0ff */
[C---:B------:R-:W-:Y:S01]  /*a5450*/  ISETP.LT.AND P4, PT, R26.reuse, UR5, !P0 ;  /* 0x000000051a007c0c */ /* 0x040fe2000c781270 */
[----:B------:R-:W-:Y:S01]  /*a5460*/  ULDC UR5, c[0x0][0x22c] ;  /* 0x00008b0000057ab9 */ /* 0x000fe20000000800 */
[----:B------:R-:W-:Y:S01]  /*a5470*/  IMAD R7, R26, UR4, RZ ;  /* 0x000000041a077c24 */ /* 0x000fe2000f8e02ff */
[----:B------:R-:W-:Y:S01]  /*a5480*/  LEA.HI.X.SX32 R5, R9, R2, 0x1, P3 ;  /* 0x0000000209057211 */ /* 0x000fe200018f0eff */
[----:B------:R-:W4:Y:S01]  /*a5490*/  LDL.LU R26, [R1+0x308] ;  /* 0x00030800011a7983 */ /* 0x000f220000300800 */
[----:B------:R-:W-:Y:S01]  /*a54a0*/  ULDC UR4, c[0x0][0x22c] ;  /* 0x00008b0000047ab9 */ /* 0x000fe20000000800 */
[----:B------:R-:W1:Y:S02]  /*a54b0*/  LDC R10, c[0x0][0x248] ;  /* 0x00009200ff0a7b82 */ /* 0x000e640000000800 */
[----:B------:R1:W-:Y:S01]  /*a54c0*/  @P2 STG.E.U8 desc[UR8][R4.64], R18 ;  /* 0x0000001204002986 */ /* 0x0003e2000c101108 */
[----:B---3--:R-:W-:-:S03]  /*a54d0*/  ISETP.LT.AND P3, PT, R28, UR6, !P0 ;  /* 0x000000061c007c0c */ /* 0x008fc6000c761270 */
[----:B------:R-:W3:Y:S01]  /*a54e0*/  LDL.LU R28, [R1+0x30c] ;  /* 0x00030c00011c7983 */ /* 0x000ee20000300800 */
[----:B------:R-:W-:Y:S01]  /*a54f0*/  PRMT R21, R11, 0x7770, RZ ;  /* 0x000077700b157816 */ /* 0x000fe200000000ff */
[----:B------:R-:W3:Y:S01]  /*a5500*/  LDC R14, c[0x0][0x248] ;  /* 0x00009200ff0e7b82 */ /* 0x000ee20000000800 */
[----:B--2---:R-:W-:Y:S01]  /*a5510*/  ISETP.LT.AND P2, PT, R29, UR4, !P0 ;  /* 0x000000041d007c0c */ /* 0x004fe2000c741270 */
[----:B0-----:R-:W-:Y:S01]  /*a5520*/  IMAD R9, R8, 0x8, R9 ;  /* 0x0000000808097824 */ /* 0x001fe200078e0209 */
[----:B------:R-:W2:Y:S05]  /*a5530*/  LDL.LU R29, [R1+0x310] ;  /* 0x00031000011d7983 */ /* 0x000eaa0000300800 */
[----:B------:R-:W0:Y:S01]  /*a5540*/  LDC R8, c[0x0][0x248] ;  /* 0x00009200ff087b82 */ /* 0x000e220000000800 */
[----:B------:R-:W-:Y:S01]  /*a5550*/  IADD3 R6, P6, R7, R0, RZ ;  /* 0x0000000007067210 */ /* 0x000fe20007fde0ff */
[----:B-1----:R-:W-:Y:S01]  /*a5560*/  IMAD R13, R10, 0x4, R9 ;  /* 0x000000040a0d7824 */ /* 0x002fe200078e0209 */
[----:B------:R-:W-:-:S02]  /*a5570*/  ULDC UR4, c[0x0][0x22c] ;  /* 0x00008b0000047ab9 */ /* 0x000fc40000000800 */
[----:B------:R-:W-:Y:S02]  /*a5580*/  LEA.HI.X.SX32 R7, R7, R2, 0x1, P6 ;  /* 0x0000000207077211 */ /* 0x000fe400030f0eff */
[----:B------:R-:W-:Y:S01]  /*a5590*/  IADD3 R4, P6, R9, R0, RZ ;  /* 0x0000000009047210 */ /* 0x000fe20007fde0ff */
[----:B-----5:R-:W-:Y:S01]  /*a55a0*/  IMAD R17, R3, 0x4, R13 ;  /* 0x0000000403117824 */ /* 0x020fe200078e020d */
[----:B------:R-:W1:Y:S01]  /*a55b0*/  LDC R10, c[0x0][0x248] ;  /* 0x00009200ff0a7b82 */ /* 0x000e620000000800 */
[----:B------:R5:W-:Y:S01]  /*a55c0*/  @P4 STG.E.U8 desc[UR8][R6.64], R25 ;  /* 0x0000001906004986 */ /* 0x000be2000c101108 */
[----:B------:R-:W-:-:S05]  /*a55d0*/  LEA.HI.X.SX32 R5, R9, R2, 0x1, P6 ;  /* 0x0000000209057211 */ /* 0x000fca00030f0eff */
[----:B------:R5:W-:Y:S01]  /*a55e0*/  @P5 STG.E.U8 desc[UR8][R4.64], R21 ;  /* 0x0000001504005986 */ /* 0x000be2000c101108 */
[----:B------:R-:W1:Y:S01]  /*a55f0*/  LDC R9, c[0x0][0x248] ;  /* 0x00009200ff097b82 */ /* 0x000e620000000800 */
[----:B-----5:R-:W-:-:S07]  /*a5600*/  IADD3 R6, P6, R13, R0, RZ ;  /* 0x000000000d067210 */ /* 0x020fce0007fde0ff */
[----:B------:R-:W5:Y:S01]  /*a5610*/  LDC R3, c[0x0][0x248] ;  /* 0x00009200ff037b82 */ /* 0x000f620000000800 */
[----:B------:R-:W-:Y:S02]  /*a5620*/  LEA.HI.X.SX32 R7, R13, R2, 0x1, P6 ;  /* 0x000000020d077211 */ /* 0x000fe400030f0eff */
[----:B------:R-:W-:Y:S02]  /*a5630*/  IADD3 R4, P6, R17, R0, RZ ;  /* 0x0000000011047210 */ /* 0x000fe40007fde0ff */
[----:B------:R-:W-:Y:S01]  /*a5640*/  PRMT R25, R15, 0x7770, RZ ;  /* 0x000077700f197816 */ /* 0x000fe200000000ff */
[----:B0-----:R-:W-:Y:S01]  /*a5650*/  IMAD R13, R8, 0x4, R17 ;  /* 0x00000004080d7824 */ /* 0x001fe200078e0211 */
[----:B------:R-:W-:Y:S01]  /*a5660*/  LEA.HI.X.SX32 R5, R17, R2, 0x1, P6 ;  /* 0x0000000211057211 */ /* 0x000fe200030f0eff */
[----:B------:R-:W0:Y:S01]  /*a5670*/  LDC R8, c[0x0][0x248] ;  /* 0x00009200ff087b82 */ /* 0x000e220000000800 */
[----:B----4-:R-:W-:Y:S01]  /*a5680*/  ISETP.LT.AND P4, PT, R27, UR4, !P0 ;  /* 0x000000041b007c0c */ /* 0x010fe2000c781270 */
[----:B------:R-:W-:Y:S01]  /*a5690*/  ULDC UR4, c[0x0][0x22c] ;  /* 0x00008b0000047ab9 */ /* 0x000fe20000000800 */
[----:B------:R-:W4:Y:S01]  /*a56a0*/  LDL.LU R27, [R1+0x314] ;  /* 0x00031400011b7983 */ /* 0x000f220000300800 */
[----:B------:R-:W-:-:S03]  /*a56b0*/  PRMT R17, R19, 0x7770, RZ ;  /* 0x0000777013117816 */ /* 0x000fc600000000ff */
[----:B------:R1:W-:Y:S01]  /*a56c0*/  @P1 STG.E.U8 desc[UR8][R6.64], R25 ;  /* 0x0000001906001986 */ /* 0x0003e2000c101108 */
[----:B------:R-:W-:Y:S01]  /*a56d0*/  ISETP.LT.AND P5, PT, R26, UR4, !P0 ;  /* 0x000000041a007c0c */ /* 0x000fe2000c7a1270 */
[----:B------:R-:W-:Y:S02]  /*a56e0*/  ULDC UR4, c[0x0][0x22c] ;  /* 0x00008b0000047ab9 */ /* 0x000fe40000000800 */
[----:B------:R-:W4:Y:S04]  /*a56f0*/  LDL.LU R26, [R1+0x318] ;  /* 0x00031800011a7983 */ /* 0x000f280000300800 */
[----:B------:R5:W-:Y:S01]  /*a5700*/  @P3 STG.E.U8 desc[UR8][R4.64], R17 ;  /* 0x0000001104003986 */ /* 0x000be2000c101108 */
[----:B---3--:R-:W-:Y:S01]  /*a5710*/  ISETP.LT.AND P1, PT, R28, UR4, !P0 ;  /* 0x000000041c007c0c */ /* 0x008fe2000c721270 */
[----:B------:R-:W-:-:S02]  /*a5720*/  ULDC UR4, c[0x0][0x22c] ;  /* 0x00008b0000047ab9 */ /* 0x000fc40000000800 */
[----:B------:R-:W3:Y:S01]  /*a5730*/  LDL.LU R28, [R1+0x31c] ;  /* 0x00031c00011c7983 */ /* 0x000ee20000300800 */
[----:B--2---:R-:W-:Y:S01]  /*a5740*/  ISETP.LT.AND P3, PT, R29, UR4, !P0 ;  /* 0x000000041d007c0c */ /* 0x004fe2000c761270 */
[----:B-1----:R-:W-:Y:S02]  /*a5750*/  IMAD R9, R9, 0x4, R13 ;  /* 0x0000000409097824 */ /* 0x002fe400078e020d */
[----:B------:R-:W2:Y:S01]  /*a5760*/  LDL.LU R29, [R1+0x320] ;  /* 0x00032000011d7983 */ /* 0x000ea20000300800 */
[----:B------:R-:W-:Y:S01]  /*a5770*/  IADD3 R6, P6, R13, R0, RZ ;  /* 0x000000000d067210 */ /* 0x000fe20007fde0ff */
[----:B------:R-:W-:Y:S01]  /*a5780*/  ULDC UR4, c[0x0][0x22c] ;  /* 0x00008b0000047ab9 */ /* 0x000fe20000000800 */
[----:B------:R-:W-:Y:S01]  /*a5790*/  PRMT R25, R23, 0x7770, RZ ;  /* 0x0000777017197816 */ /* 0x000fe200000000ff */
[----:B------:R-:W2:Y:S01]  /*a57a0*/  LDL.LU R20, [R1+0x324] ;  /* 0x0003240001147983 */ /* 0x000ea20000300800 */
[----:B------:R-:W-:Y:S01]  /*a57b0*/  LEA.HI.X.SX32 R7, R13, R2, 0x1, P6 ;  /* 0x000000020d077211 */ /* 0x000fe200030f0eff */
[----:B-----5:R-:W-:Y:S01]  /*a57c0*/  IMAD R13, R3, 0x4, R9 ;  /* 0x00000004030d7824 */ /* 0x020fe200078e0209 */
[C---:B------:R-:W-:Y:S01]  /*a57d0*/  IADD3 R4, P6, R9.reuse, R0, RZ ;  /* 0x0000000009047210 */ /* 0x040fe20007fde0ff */
[----:B------:R-:W1:Y:S02]  /*a57e0*/  LDC R3, c[0x0][0x248] ;  /* 0x00009200ff037b82 */ /* 0x000e640000000800 */
[----:B------:R5:W-:Y:S01]  /*a57f0*/  @P2 STG.E.U8 desc[UR8][R6.64], R25 ;  /* 0x0000001906002986 */ /* 0x000be2000c101108 */
[----:B------:R-:W-:Y:S01]  /*a5800*/  LEA.HI.X.SX32 R5, R9, R2, 0x1, P6 ;  /* 0x0000000209057211 */ /* 0x000fe200030f0eff */
[----:B0-----:R-:W-:Y:S01]  /*a5810*/  IMAD R17, R8, 0x4, R13 ;  /* 0x0000000408117824 */ /* 0x001fe200078e020d */
[----:B------:R-:W-:-:S02]  /*a5820*/  PRMT R21, R11, 0x7771, RZ ;  /* 0x000077710b157816 */ /* 0x000fc400000000ff */
[----:B-----5:R-:W-:-:S04]  /*a5830*/  IADD3 R6, P6, R13, R0, RZ ;  /* 0x000000000d067210 */ /* 0x020fc80007fde0ff */
[----:B------:R-:W-:Y:S02]  /*a5840*/  LEA.HI.X.SX32 R7, R13, R2, 0x1, P6 ;  /* 0x000000020d077211 */ /* 0x000fe400030f0eff */
[----:B------:R-:W-:Y:S01]  /*a5850*/  IADD3 R8, P6, R17, R0, RZ ;  /* 0x0000000011087210 */ /* 0x000fe20007fde0ff */
[----:B------:R-:W-:Y:S01]  /*a5860*/  @P4 STG.E.U8 desc[UR8][R4.64], R21 ;  /* 0x0000001504004986 */ /* 0x000fe2000c101108 */
[----:B------:R-:W-:Y:S02]  /*a5870*/  PRMT R25, R19, 0x7771, RZ ;  /* 0x0000777113197816 */ /* 0x000fe400000000ff */
[----:B------:R-:W-:Y:S02]  /*a5880*/  LEA.HI.X.SX32 R9, R17, R2, 0x1, P6 ;  /* 0x0000000211097211 */ /* 0x000fe400030f0eff */
[----:B----4-:R-:W-:Y:S01]  /*a5890*/  ISETP.LT.AND P2, PT, R27, UR4, !P0 ;  /* 0x000000041b007c0c */ /* 0x010fe2000c741270 */
[----:B------:R-:W-:Y:S01]  /*a58a0*/  ULDC UR4, c[0x0][0x22c] ;  /* 0x00008b0000047ab9 */ /* 0x000fe20000000800 */
[----:B------:R-:W-:-:S05]  /*a58b0*/  PRMT R27, R15, 0x7771, RZ ;  /* 0x000077710f1b7816 */ /* 0x000fca00000000ff */
        /* <DEDUP_REMOVED lines=9> */
[----:B------:R-:W-:Y:S02]  /*a5950*/  IMAD R17, R10, 0x4, R17 ;  /* 0x000000040a117824 */ /* 0x000fe400078e0211 */
[----:B------:R-:W2:Y:S01]  /*a5960*/  LDL.LU R29, [R1+0x15c] ;  /* 0x00015c00011d7983 */ /* 0x000ea20000300800 */
[----:B------:R-:W4:Y:S01]  /*a5970*/  LDC R10, c[0x0][0x248] ;  /* 0x00009200ff0a7b82 */ /* 0x000f220000000800 */
[----:B0-----:R-:W-:Y:S01]  /*a5980*/  PRMT R27, R23, 0x7771, RZ ;  /* 0x00007771171b7816 */ /* 0x001fe200000000ff */
[----:B-1----:R-:W-:Y:S01]  /*a5990*/  IMAD R13, R3, 0x4, R17 ;  /* 0x00000004030d7824 */ /* 0x002fe200078e0211 */
[----:B------:R-:W-:Y:S01]  /*a59a0*/  IADD3 R4, P6, R17, R0, RZ ;  /* 0x0000000011047210 */ /* 0x000fe20007fde0ff */
[----:B------:R-:W-:-:S04]  /*a59b0*/  ULDC UR4, c[0x0][0x22c] ;  /* 0x00008b0000047ab9 */ /* 0x000fc80000000800 */
[----:B------:R-:W0:Y:S01]  /*a59c0*/  LDC R3, c[0x0][0x248] ;  /* 0x00009200ff037b82 */ /* 0x000e220000000800 */
[----:B------:R-:W-:Y:S02]  /*a59d0*/  LEA.HI.X.SX32 R5, R17, R2, 0x1, P6 ;  /* 0x0000000211057211 */ /* 0x000fe400030f0eff */
[----:B------:R-:W-:-:S04]  /*a59e0*/  IADD3 R6, P6, R13, R0, RZ ;  /* 0x000000000d067210 */ /* 0x000fc80007fde0ff */
[----:B------:R-:W-:Y:S01]  /*a59f0*/  LEA.HI.X.SX32 R7, R13, R2, 0x1, P6 ;  /* 0x000000020d077211 */ /* 0x000fe200030f0eff */
[----:B------:R-:W-:Y:S01]  /*a5a00*/  IMAD R13, R12, 0x4, R13 ;  /* 0x000000040c0d7824 */ /* 0x000fe200078e020d */
[----:B------:R1:W-:Y:S04]  /*a5a10*/  @P3 STG.E.U8 desc[UR8][R4.64], R27 ;  /* 0x0000001b04003986 */ /* 0x0003e8000c101108 */
[C---:B-----5:R-:W-:Y:S01]  /*a5a20*/  IADD3 R8, P6, R13.reuse, R0, RZ ;  /* 0x000000000d087210 */ /* 0x060fe20007fde0ff */
[----:B----4-:R-:W-:Y:S02]  /*a5a30*/  IMAD R17, R10, 0x4, R13 ;  /* 0x000000040a117824 */ /* 0x010fe400078e020d */
[----:B------:R-:W4:Y:S01]  /*a5a40*/  LDC R10, c[0x0][0x248] ;  /* 0x00009200ff0a7b82 */ /* 0x000f220000000800 */
[----:B------:R-:W-:-:S02]  /*a5a50*/  LEA.HI.X.SX32 R9, R13, R2, 0x1, P6 ;  /* 0x000000020d097211 */ /* 0x000fc400030f0eff */
[----:B-1----:R-:W-:Y:S02]  /*a5a60*/  IADD3 R4, P6, R17, R0, RZ ;  /* 0x0000000011047210 */ /* 0x002fe40007fde0ff */
[----:B------:R-:W-:Y:S02]  /*a5a70*/  PRMT R21, R11, 0x7772, RZ ;  /* 0x000077720b157816 */ /* 0x000fe400000000ff */
[----:B------:R-:W-:Y:S01]  /*a5a80*/  PRMT R27, R15, 0x7772, RZ ;  /* 0x000077720f1b7816 */ /* 0x000fe200000000ff */
[----:B0-----:R-:W-:Y:S01]  /*a5a90*/  IMAD R3, R3, 0x4, R17 ;  /* 0x0000000403037824 */ /* 0x001fe200078e0211 */
[----:B------:R-:W-:Y:S02]  /*a5aa0*/  LEA.HI.X.SX32 R5, R17, R2, 0x1, P6 ;  /* 0x0000000211057211 */ /* 0x000fe400030f0eff */
[----:B------:R-:W-:Y:S01]  /*a5ab0*/  PRMT R25, R19, 0x7772, RZ ;  /* 0x0000777213197816 */ /* 0x000fe200000000ff */
[----:B------:R0:W-:Y:S04]  /*a5ac0*/  @P2 STG.E.U8 desc[UR8][R6.64], R21 ;  /* 0x0000001506002986 */ /* 0x0001e8000c101108 */
[----:B------:R-:W-:Y:S04]  /*a5ad0*/  @P4 STG.E.U8 desc[UR8][R8.64], R27 ;  /* 0x0000001b08004986 */ /* 0x000fe8000c101108 */
[----:B------:R1:W-:Y:S01]  /*a5ae0*/  @P5 STG.E.U8 desc[UR8][R4.64], R25 ;  /* 0x0000001904005986 */ /* 0x0003e2000c101108 */
[C---:B------:R-:W-:Y:S01]  /*a5af0*/  IADD3 R12, P5, R3.reuse, R0, RZ ;  /* 0x00000000030c7210 */ /* 0x040fe20007fbe0ff */
[----:B0-----:R-:W-:Y:S01]  /*a5b00*/  IMAD R7, R16, 0x4, R3 ;  /* 0x0000000410077824 */ /* 0x001fe200078e0203 */
[----:B------:R-:W-:Y:S01]  /*a5b10*/  ISETP.LT.AND P3, PT, R20, UR4, !P0 ;  /* 0x0000000414007c0c */ /* 0x000fe2000c761270 */
[----:B------:R-:W-:Y:S01]  /*a5b20*/  ULDC UR4, c[0x0][0x22c] ;  /* 0x00008b0000047ab9 */ /* 0x000fe20000000800 */
[----:B------:R-:W-:Y:S01]  /*a5b30*/  LEA.HI.X.SX32 R13, R3, R2, 0x1, P5 ;  /* 0x00000002030d7211 */ /* 0x000fe200028f0eff */
[----:B------:R-:W-:Y:S01]  /*a5b40*/  IMAD R3, R14, 0x4, R7 ;  /* 0x000000040e037824 */ /* 0x000fe200078e0207 */
[----:B------:R-:W-:Y:S01]  /*a5b50*/  ISETP.LT.AND P2, PT, R26, UR4, !P0 ;  /* 0x000000041a007c0c */ /* 0x000fe2000c741270 */
[----:B------:R-:W-:Y:S01]  /*a5b60*/  ULDC UR4, c[0x0][0x22c] ;  /* 0x00008b0000047ab9 */ /* 0x000fe20000000800 */
[-C--:B-1----:R-:W-:Y:S01]  /*a5b70*/  IADD3 R4, P6, R7, R0.reuse, RZ ;  /* 0x0000000007047210 */ /* 0x082fe20007fde0ff */
[----:B----4-:R-:W-:Y:S01]  /*a5b80*/  IMAD R17, R10, 0x4, R3 ;  /* 0x000000040a117824 */ /* 0x010fe200078e0203 */
[----:B---3--:R-:W-:Y:S01]  /*a5b90*/  ISETP.LT.AND P4, PT, R28, UR4, !P0 ;  /* 0x000000041c007c0c */ /* 0x008fe2000c781270 */
[----:B------:R-:W-:Y:S01]  /*a5ba0*/  ULDC UR4, c[0x0][0x248] ;  /* 0x0000920000047ab9 */ /* 0x000fe20000000800 */
[----:B------:R-:W-:-:S02]  /*a5bb0*/  IADD3 R8, P5, R3, R0, RZ ;  /* 0x0000000003087210 */ /* 0x000fc40007fbe0ff */
[----:B------:R-:W-:Y:S02]  /*a5bc0*/  LEA.HI.X.SX32 R5, R7, R2, 0x1, P6 ;  /* 0x0000000207057211 */ /* 0x000fe400030f0eff */
[----:B------:R-:W-:Y:S02]  /*a5bd0*/  IADD3 R16, P6, R17, R0, RZ ;  /* 0x0000000011107210 */ /* 0x000fe40007fde0ff */
[----:B------:R-:W-:Y:S02]  /*a5be0*/  PRMT R27, R23, 0x7772, RZ ;  /* 0x00007772171b7816 */ /* 0x000fe400000000ff */
[----:B------:R-:W-:Y:S02]  /*a5bf0*/  PRMT R11, R11, 0x7773, RZ ;  /* 0x000077730b0b7816 */ /* 0x000fe400000000ff */
[----:B------:R-:W-:Y:S02]  /*a5c00*/  PRMT R15, R15, 0x7773, RZ ;  /* 0x000077730f0f7816 */ /* 0x000fe400000000ff */
[----:B------:R-:W-:-:S02]  /*a5c10*/  LEA.HI.X.SX32 R9, R3, R2, 0x1, P5 ;  /* 0x0000000203097211 */ /* 0x000fc400028f0eff */
[----:B------:R-:W-:Y:S02]  /*a5c20*/  PRMT R19, R19, 0x7773, RZ ;  /* 0x0000777313137816 */ /* 0x000fe400000000ff */
[----:B------:R-:W-:Y:S01]  /*a5c30*/  LEA.HI.X.SX32 R17, R17, R2, 0x1, P6 ;  /* 0x0000000211117211 */ /* 0x000fe200030f0eff */
[----:B------:R0:W-:Y:S04]  /*a5c40*/  @P1 STG.E.U8 desc[UR8][R12.64], R27 ;  /* 0x0000001b0c001986 */ /* 0x0001e8000c101108 */
[----:B------:R0:W-:Y:S04]  /*a5c50*/  @P3 STG.E.U8 desc[UR8][R4.64], R11 ;  /* 0x0000000b04003986 */ /* 0x0001e8000c101108 */
[----:B------:R0:W-:Y:S01]  /*a5c60*/  @P2 STG.E.U8 desc[UR8][R8.64], R15 ;  /* 0x0000000f08002986 */ /* 0x0001e2000c101108 */
[----:B------:R-:W-:-:S03]  /*a5c70*/  PRMT R23, R23, 0x7773, RZ ;  /* 0x0000777317177816 */ /* 0x000fc600000000ff */
[----:B------:R0:W-:Y:S01]  /*a5c80*/  @P4 STG.E.U8 desc[UR8][R16.64], R19 ;  /* 0x0000001310004986 */ /* 0x0001e2000c101108 */
[C---:B--2---:R-:W-:Y:S01]  /*a5c90*/  ISETP.LT.AND P0, PT, R29.reuse, UR5, !P0 ;  /* 0x000000051d007c0c */ /* 0x044fe2000c701270 */
[----:B------:R-:W-:-:S05]  /*a5ca0*/  IMAD R21, R29, UR4, RZ ;  /* 0x000000041d157c24 */ /* 0x000fca000f8e02ff */
[----:B------:R-:W-:-:S04]  /*a5cb0*/  IADD3 R6, P1, R21, R0, RZ ;  /* 0x0000000015067210 */ /* 0x000fc80007f3e0ff */
[----:B------:R-:W-:-:S03]  /*a5cc0*/  LEA.HI.X.SX32 R7, R21, R2, 0x1, P1 ;  /* 0x0000000215077211 */ /* 0x000fc600008f0eff */
[----:B0-----:R-:W-:Y:S06]  /*a5cd0*/  @!P0 EXIT ;  /* 0x000000000000894d */ /* 0x001fec0003800000 */
[----:B------:R-:W-:Y:S01]  /*a5ce0*/  STG.E.U8 desc[UR8][R6.64], R23 ;  /* 0x0000001706007986 */ /* 0x000fe2000c101108 */
[----:B------:R-:W-:Y:S05]  /*a5cf0*/  EXIT ;  /* 0x000000000000794d */ /* 0x000fea0003800000 */
.L_x_3:
[----:B------:R-:W-:-:S00]  /*a5d00*/  BRA `(.L_x_3) ;  /* 0xfffffffc00fc7947 */ /* 0x000fc0000383ffff */
[----:B------:R-:W-:-:S00]  /*a5d10*/  NOP ;  /* 0x0000000000007918 */ /* 0x000fc00000000000 */
        /* <DEDUP_REMOVED lines=14> */
.L_x_4:


//--------------------- .nv.shared.matmul_kernel  --------------------------
	.section	.nv.shared.matmul_kernel,"aw",@nobits
	.sectionflags	@""
	.align	16
	.zero		1024


//--------------------- .nv.shared.reserved.0     --------------------------
	.section	.nv.shared.reserved.0,"aw",@nobits
	.weak		__nv_reservedSMEM_offset_0_alias
	.size		__nv_reservedSMEM_offset_0_alias, 0, 0
	.other		__nv_reservedSMEM_offset_0_alias,@"STO_CUDA_RESERVED_SHARED STV_DEFAULT"
__nv_reservedSMEM_offset_0_alias:
	.zero		0


//--------------------- .nv.constant0.matmul_kernel --------------------------
	.section	.nv.constant0.matmul_kernel,"a",@progbits
	.sectionflags	@""
	.align	4
.nv.constant0.matmul_kernel:
	.zero		608


//--------------------- SYMBOLS --------------------------

	.type		.nv.reservedSmem.offset0,@object
	.size		.nv.reservedSmem.offset0,0x4
